def matmul_kernel(
    a_ptr,
    b_ptr,
    c_ptr,
    M,
    N,
    K,
    stride_am,
    stride_ak,
    stride_bk,
    stride_bn,
    stride_cm,
    stride_cn,
    BLOCK_M: tl.constexpr,
    BLOCK_N: tl.constexpr,
    BLOCK_K: tl.constexpr,
    GROUP_M: tl.constexpr,
):
    pid = tl.program_id(axis=0)
    num_pid_m = tl.cdiv(M, BLOCK_M)
    num_pid_n = tl.cdiv(N, BLOCK_N)
    num_pid_in_group = GROUP_M * num_pid_n
    group_id = pid // num_pid_in_group
    first_pid_m = group_id * GROUP_M
    group_size_m = min(num_pid_m - first_pid_m, GROUP_M)
    pid_m = first_pid_m + ((pid % num_pid_in_group) % group_size_m)
    pid_n = (pid % num_pid_in_group) // group_size_m

    offs_am = (pid_m * BLOCK_M + tl.arange(0, BLOCK_M)) % M
    offs_bn = (pid_n * BLOCK_N + tl.arange(0, BLOCK_N)) % N
    offs_k = tl.arange(0, BLOCK_K)
    a_ptrs = a_ptr + offs_am[:, None] * stride_am + offs_k[None, :] * stride_ak
    b_ptrs = b_ptr + offs_k[:, None] * stride_bk + offs_bn[None, :] * stride_bn

    acc = tl.zeros((BLOCK_M, BLOCK_N), dtype=tl.float32)
    for kk in range(0, tl.cdiv(K, BLOCK_K)):
        a = tl.load(a_ptrs, mask=offs_k[None, :] < K - kk * BLOCK_K, other=0.0)
        b = tl.load(b_ptrs, mask=offs_k[:, None] < K - kk * BLOCK_K, other=0.0)
        acc = tl.dot(a, b, acc)
        a_ptrs += BLOCK_K * stride_ak
        b_ptrs += BLOCK_K * stride_bk

    c = acc.to(c_ptr.dtype.element_ty)
    offs_cm = pid_m * BLOCK_M + tl.arange(0, BLOCK_M)
    offs_cn = pid_n * BLOCK_N + tl.arange(0, BLOCK_N)
    c_ptrs = c_ptr + offs_cm[:, None] * stride_cm + offs_cn[None, :] * stride_cn
    mask = (offs_cm[:, None] < M) & (offs_cn[None, :] < N)
    tl.store(c_ptrs, c, mask=mask)

# config = {"BLOCK_K": 128, "BLOCK_M": 64, "BLOCK_N": 128, "GROUP_M": 8, "arch": "sm_100", "dtype": "fp8e5m2", "num_ctas": 1, "num_stages": 3, "num_warps": 4}
# arch = sm_100


// ===== COMPILED SASS (sm_100a) =====

	.target	sm_100a

	.elftype	@"ET_EXEC"


//--------------------- .note.nv.tkinfo           --------------------------
	.section	.note.nv.tkinfo,"",@"SHT_NOTE"
	.sectionflags	@"SHF_NOTE_NV_TKINFO"
	.tkinfo
        /*0018*/ 	.word	0x00000081
        /*0030*/ 	.string	""
        /*0030*/ 	.string	"ptxas-blackwell"
        /*0030*/ 	.string	"Cuda compilation tools, release 12.9, V12.9.86"
        /*0030*/ 	.string	"Build cuda_12.9.r12.9/compiler.36037853_0"
        /*0030*/ 	.string	"-v  -suppress-debug-info  -lineinfo  -arch sm_100a "



//--------------------- .note.nv.cuver            --------------------------
	.section	.note.nv.cuver,"",@"SHT_NOTE"
	.sectionflags	@"SHF_NOTE_NV_CUVER"
        /*0018*/ 	.short	0x0001
        /*001a*/ 	.short	0x0064
        /*001c*/ 	.short	0x0001
        /*001e*/ 	.short	0x0000
        /*0020*/ 	.short	0x0001
        /*0022*/ 	.short	0x0000


//--------------------- .nv.info                  --------------------------
	.section	.nv.info,"",@"SHT_CUDA_INFO"
	.align	4


	//----- nvinfo : EIATTR_REGCOUNT
	.align		4
        /*0000*/ 	.byte	0x04, 0x2f
        /*0002*/ 	.short	(.L_4 - .L_3)
	.align		4
.L_3:
        /*0004*/ 	.word	index@(matmul_kernel)
        /*0008*/ 	.word	0x00000060


	//----- nvinfo : EIATTR_FRAME_SIZE
	.align		4
.L_4:
        /*000c*/ 	.byte	0x04, 0x11
        /*000e*/ 	.short	(.L_6 - .L_5)
	.align		4
.L_5:
        /*0010*/ 	.word	index@($__internal_2_$__cuda_sm10x_tcgen05_guardrail_trap_unallocated_columns_being_dealloced)
        /*0014*/ 	.word	0x00000758


	//----- nvinfo : EIATTR_FRAME_SIZE
	.align		4
.L_6:
        /*0018*/ 	.byte	0x04, 0x11
        /*001a*/ 	.short	(.L_8 - .L_7)
	.align		4
.L_7:
        /*001c*/ 	.word	index@($__internal_1_$__cuda_sm10x_tcgen05_guardrail_trap_phase_invalid_during_alloc)
        /*0020*/ 	.word	0x00000758


	//----- nvinfo : EIATTR_FRAME_SIZE
	.align		4
.L_8:
        /*0024*/ 	.byte	0x04, 0x11
        /*0026*/ 	.short	(.L_10 - .L_9)
	.align		4
.L_9:
        /*0028*/ 	.word	index@($__internal_0_$__cuda_sm10x_tcgen05_guardrail_trap_col_being_dealloced_not_returned_by_alloc)
        /*002c*/ 	.word	0x00000758


	//----- nvinfo : EIATTR_FRAME_SIZE
	.align		4
.L_10:
        /*0030*/ 	.byte	0x04, 0x11
        /*0032*/ 	.short	(.L_12 - .L_11)
	.align		4
.L_11:
        /*0034*/ 	.word	index@(matmul_kernel)
        /*0038*/ 	.word	0x00000758


	//----- nvinfo : EIATTR_MIN_STACK_SIZE
	.align		4
.L_12:
        /*003c*/ 	.byte	0x04, 0x12
        /*003e*/ 	.short	(.L_14 - .L_13)
	.align		4
.L_13:
        /*0040*/ 	.word	index@(matmul_kernel)
        /*0044*/ 	.word	0x00000758
.L_14:


//--------------------- .nv.info.matmul_kernel    --------------------------
	.section	.nv.info.matmul_kernel,"",@"SHT_CUDA_INFO"
	.sectionflags	@""
	.align	4


	//----- nvinfo : EIATTR_CUDA_API_VERSION
	.align		4
        /*0000*/ 	.byte	0x04, 0x37
        /*0002*/ 	.short	(.L_16 - .L_15)
.L_15:
        /*0004*/ 	.word	0x00000081


	//----- nvinfo : EIATTR_KPARAM_INFO
	.align		4
.L_16:
        /*0008*/ 	.byte	0x04, 0x17
        /*000a*/ 	.short	(.L_18 - .L_17)
.L_17:
        /*000c*/ 	.word	0x00000000
        /*0010*/ 	.short	0x000d
        /*0012*/ 	.short	0x0048
        /*0014*/ 	.byte	0x00, 0xf4, 0x21, 0x00


	//----- nvinfo : EIATTR_KPARAM_INFO
	.align		4
.L_18:
        /*0018*/ 	.byte	0x04, 0x17
        /*001a*/ 	.short	(.L_20 - .L_19)
.L_19:
        /*001c*/ 	.word	0x00000000
        /*0020*/ 	.short	0x000c
        /*0022*/ 	.short	0x0040
        /*0024*/ 	.byte	0x00, 0xf4, 0x21, 0x00


	//----- nvinfo : EIATTR_KPARAM_INFO
	.align		4
.L_20:
        /*0028*/ 	.byte	0x04, 0x17
        /*002a*/ 	.short	(.L_22 - .L_21)
.L_21:
        /*002c*/ 	.word	0x00000000
        /*0030*/ 	.short	0x000b
        /*0032*/ 	.short	0x0038
        /*0034*/ 	.byte	0x00, 0xf0, 0x11, 0x00


	//----- nvinfo : EIATTR_KPARAM_INFO
	.align		4
.L_22:
        /*0038*/ 	.byte	0x04, 0x17
        /*003a*/ 	.short	(.L_24 - .L_23)
.L_23:
        /*003c*/ 	.word	0x00000000
        /*0040*/ 	.short	0x000a
        /*0042*/ 	.short	0x0034
        /*0044*/ 	.byte	0x00, 0xf0, 0x11, 0x00


	//----- nvinfo : EIATTR_KPARAM_INFO
	.align		4
.L_24:
        /*0048*/ 	.byte	0x04, 0x17
        /*004a*/ 	.short	(.L_26 - .L_25)
.L_25:
        /*004c*/ 	.word	0x00000000
        /*0050*/ 	.short	0x0009
        /*0052*/ 	.short	0x0030
        /*0054*/ 	.byte	0x00, 0xf0, 0x11, 0x00


	//----- nvinfo : EIATTR_KPARAM_INFO
	.align		4
.L_26:
        /*0058*/ 	.byte	0x04, 0x17
        /*005a*/ 	.short	(.L_28 - .L_27)
.L_27:
        /*005c*/ 	.word	0x00000000
        /*0060*/ 	.short	0x0008
        /*0062*/ 	.short	0x002c
        /*0064*/ 	.byte	0x00, 0xf0, 0x11, 0x00


	//----- nvinfo : EIATTR_KPARAM_INFO
	.align		4
.L_28:
        /*0068*/ 	.byte	0x04, 0x17
        /*006a*/ 	.short	(.L_30 - .L_29)
.L_29:
        /*006c*/ 	.word	0x00000000
        /*0070*/ 	.short	0x0007
        /*0072*/ 	.short	0x0028
        /*0074*/ 	.byte	0x00, 0xf0, 0x11, 0x00


	//----- nvinfo : EIATTR_KPARAM_INFO
	.align		4
.L_30:
        /*0078*/ 	.byte	0x04, 0x17
        /*007a*/ 	.short	(.L_32 - .L_31)
.L_31:
        /*007c*/ 	.word	0x00000000
        /*0080*/ 	.short	0x0006
        /*0082*/ 	.short	0x0024
        /*0084*/ 	.byte	0x00, 0xf0, 0x11, 0x00


	//----- nvinfo : EIATTR_KPARAM_INFO
	.align		4
.L_32:
        /*0088*/ 	.byte	0x04, 0x17
        /*008a*/ 	.short	(.L_34 - .L_33)
.L_33:
        /*008c*/ 	.word	0x00000000
        /*0090*/ 	.short	0x0005
        /*0092*/ 	.short	0x0020
        /*0094*/ 	.byte	0x00, 0xf0, 0x11, 0x00


	//----- nvinfo : EIATTR_KPARAM_INFO
	.align		4
.L_34:
        /*0098*/ 	.byte	0x04, 0x17
        /*009a*/ 	.short	(.L_36 - .L_35)
.L_35:
        /*009c*/ 	.word	0x00000000
        /*00a0*/ 	.short	0x0004
        /*00a2*/ 	.short	0x001c
        /*00a4*/ 	.byte	0x00, 0xf0, 0x11, 0x00


	//----- nvinfo : EIATTR_KPARAM_INFO
	.align		4
.L_36:
        /*00a8*/ 	.byte	0x04, 0x17
        /*00aa*/ 	.short	(.L_38 - .L_37)
.L_37:
        /*00ac*/ 	.word	0x00000000
        /*00b0*/ 	.short	0x0003
        /*00b2*/ 	.short	0x0018
        /*00b4*/ 	.byte	0x00, 0xf0, 0x11, 0x00


	//----- nvinfo : EIATTR_KPARAM_INFO
	.align		4
.L_38:
        /*00b8*/ 	.byte	0x04, 0x17
        /*00ba*/ 	.short	(.L_40 - .L_39)
.L_39:
        /*00bc*/ 	.word	0x00000000
        /*00c0*/ 	.short	0x0002
        /*00c2*/ 	.short	0x0010
        /*00c4*/ 	.byte	0x00, 0xf4, 0x21, 0x00


	//----- nvinfo : EIATTR_KPARAM_INFO
	.align		4
.L_40:
        /*00c8*/ 	.byte	0x04, 0x17
        /*00ca*/ 	.short	(.L_42 - .L_41)
.L_41:
        /*00cc*/ 	.word	0x00000000
        /*00d0*/ 	.short	0x0001
        /*00d2*/ 	.short	0x0008
        /*00d4*/ 	.byte	0x00, 0xf4, 0x21, 0x00


	//----- nvinfo : EIATTR_KPARAM_INFO
	.align		4
.L_42:
        /*00d8*/ 	.byte	0x04, 0x17
        /*00da*/ 	.short	(.L_44 - .L_43)
.L_43:
        /*00dc*/ 	.word	0x00000000
        /*00e0*/ 	.short	0x0000
        /*00e2*/ 	.short	0x0000
        /*00e4*/ 	.byte	0x00, 0xf4, 0x21, 0x00


	//----- nvinfo : EIATTR_AT_ENTRY_FRAGMENTS
	.align		4
.L_44:
        /*00e8*/ 	.byte	0x04, 0x4f
        /*00ea*/ 	.short	(.L_46 - .L_45)


	//   ....[0]....
.L_45:
        /*00ec*/ 	.word	0x00000004


	//----- nvinfo : EIATTR_RESERVED_SMEM_USED
	.align		4
.L_46:
        /*00f0*/ 	.byte	0x01, 0x41
	.zero		2


	//----- nvinfo : EIATTR_SPARSE_MMA_MASK
	.align		4
        /*00f4*/ 	.byte	0x03, 0x50
        /*00f6*/ 	.short	0x0000


	//----- nvinfo : EIATTR_TCGEN05_1CTA_USED
	.align		4
        /*00f8*/ 	.byte	0x01, 0x51
	.zero		2


	//----- nvinfo : EIATTR_MAXREG_COUNT
	.align		4
        /*00fc*/ 	.byte	0x03, 0x1b
        /*00fe*/ 	.short	0x00ff


	//----- nvinfo : EIATTR_NUM_BARRIERS
	.align		4
        /*0100*/ 	.byte	0x02, 0x4c
        /*0102*/ 	.byte	0x01
	.zero		1


	//----- nvinfo : EIATTR_ANNOTATIONS
	.align		4
        /*0104*/ 	.byte	0x04, 0x55
        /*0106*/ 	.short	(.L_48 - .L_47)


	//   ....[0]....
.L_47:
        /*0108*/ 	.word	0x00000001
        /*010c*/ 	.byte	0xf0, 0x09, 0x00, 0x00, 0x01, 0x00, 0x00, 0x00, 0x50, 0x0a, 0x00, 0x00, 0x01, 0x00, 0x00, 0x00
        /* <DEDUP_REMOVED lines=989> */
        /*3eec*/ 	.byte	0xd0, 0xf3, 0x01, 0x00, 0x01, 0x00, 0x00, 0x00, 0xe0, 0xf3, 0x01, 0x00


	//----- nvinfo : EIATTR_INT_WARP_WIDE_INSTR_OFFSETS
	.align		4
.L_48:
        /*3ef8*/ 	.byte	0x04, 0x31
        /*3efa*/ 	.short	(.L_50 - .L_49)


	//   ....[0]....
.L_49:
        /*3efc*/ 	.word	0x00000df0


	//   ....[1]....
        /*3f00*/ 	.word	0x00000e00


	//   ....[2]....
        /*3f04*/ 	.word	0x0000c660


	//   ....[3]....
        /*3f08*/ 	.word	0x0001f950


	//   ....[4]....
        /*3f0c*/ 	.word	0x0001f9a0


	//----- nvinfo : EIATTR_COOP_GROUP_MASK_REGIDS
	.align		4
.L_50:
        /*3f10*/ 	.byte	0x04, 0x29
        /*3f12*/ 	.short	(.L_52 - .L_51)


	//   ....[0]....
.L_51:
        /*3f14*/ 	.word	0xffffffff


	//   ....[1]....
        /*3f18*/ 	.word	0xffffffff


	//   ....[2]....
        /*3f1c*/ 	.word	0xffffffff


	//   ....[3]....
        /*3f20*/ 	.word	0xffffffff


	//----- nvinfo : EIATTR_COOP_GROUP_INSTR_OFFSETS
	.align		4
.L_52:
        /*3f24*/ 	.byte	0x04, 0x28
        /*3f26*/ 	.short	(.L_54 - .L_53)


	//   ....[0]....
.L_53:
        /*3f28*/ 	.word	0x00000070


	//   ....[1]....
        /*3f2c*/ 	.word	0x00000330


	//   ....[2]....
        /*3f30*/ 	.word	0x0001f7e0


	//   ....[3]....
        /*3f34*/ 	.word	0x0001fa50


	//----- nvinfo : EIATTR_VRC_CTA_INIT_COUNT
	.align		4
.L_54:
        /*3f38*/ 	.byte	0x02, 0x4a
        /*3f3a*/ 	.byte	0x80
	.zero		1


	//----- nvinfo : EIATTR_MBARRIER_INSTR_OFFSETS
	.align		4
        /*3f3c*/ 	.byte	0x04, 0x39
        /*3f3e*/ 	.short	(.L_56 - .L_55)


	//   ....[0]....
.L_55:
        /*3f40*/ 	.word	0x00000fe0
        /*3f44*/ 	.word	0x000000ff
        /*3f48*/ 	.word	0x00000000
        /*3f4c*/ 	.short	0x0100
        /*3f4e*/ 	.byte	0x08
	.zero		1


	//   ....[1]....
        /*3f50*/ 	.word	0x0000c6a0
        /*3f54*/ 	.word	0x000000ff
        /*3f58*/ 	.word	0x0000c008
        /*3f5c*/ 	.short	0x0100
        /*3f5e*/ 	.byte	0x0a
	.zero		1


	//   ....[2]....
        /*3f60*/ 	.word	0x00015690
        /*3f64*/ 	.word	0x000000ff
        /*3f68*/ 	.word	0x00000000
        /*3f6c*/ 	.short	0x010a
        /*3f6e*/ 	.byte	0x08
	.zero		1


	//   ....[3]....
        /*3f70*/ 	.word	0x0001ce70
        /*3f74*/ 	.word	0x000000ff
        /*3f78*/ 	.word	0x00000000
        /*3f7c*/ 	.short	0x010a
        /*3f7e*/ 	.byte	0x08
	.zero		1


	//   ....[4]....
        /*3f80*/ 	.word	0x0001cfb0
        /*3f84*/ 	.word	0x000000ff
        /*3f88*/ 	.word	0x0000c000
        /*3f8c*/ 	.short	0x0108
        /*3f8e*/ 	.byte	0x0a
	.zero		1


	//   ....[5]....
        /*3f90*/ 	.word	0x0001d0b0
        /*3f94*/ 	.word	0x000000ff
        /*3f98*/ 	.word	0x0000c008
        /*3f9c*/ 	.short	0x0108
        /*3f9e*/ 	.byte	0x0a
	.zero		1


	//   ....[6]....
        /*3fa0*/ 	.word	0x0001fa70
        /*3fa4*/ 	.word	0x000000ff
        /*3fa8*/ 	.word	0x00000000
        /*3fac*/ 	.short	0x010a
        /*3fae*/ 	.byte	0x08
	.zero		1


	//   ....[7]....
        /*3fb0*/ 	.word	0x0001faa0
        /*3fb4*/ 	.word	0x000000ff
        /*3fb8*/ 	.word	0x00000000
        /*3fbc*/ 	.short	0x010a
        /*3fbe*/ 	.byte	0x08
	.zero		1


	//----- nvinfo : EIATTR_NUM_MBARRIERS
	.align		4
.L_56:
        /*3fc0*/ 	.byte	0x03, 0x38
        /*3fc2*/ 	.short	0x0002


	//----- nvinfo : EIATTR_EXIT_INSTR_OFFSETS
	.align		4
        /*3fc4*/ 	.byte	0x04, 0x1c
        /*3fc6*/ 	.short	(.L_58 - .L_57)


	//   ....[0]....
.L_57:
        /*3fc8*/ 	.word	0x0001fa60


	//----- nvinfo : EIATTR_REQNTID
	.align		4
.L_58:
        /*3fcc*/ 	.byte	0x04, 0x10
        /*3fce*/ 	.short	(.L_60 - .L_59)
.L_59:
        /*3fd0*/ 	.word	0x00000080
        /*3fd4*/ 	.word	0x00000001
        /*3fd8*/ 	.word	0x00000001


	//----- nvinfo : EIATTR_CRS_STACK_SIZE
	.align		4
.L_60:
        /*3fdc*/ 	.byte	0x04, 0x1e
        /*3fde*/ 	.short	(.L_62 - .L_61)
.L_61:
        /*3fe0*/ 	.word	0x00000000


	//----- nvinfo : EIATTR_CBANK_PARAM_SIZE
	.align		4
.L_62:
        /*3fe4*/ 	.byte	0x03, 0x19
        /*3fe6*/ 	.short	0x0050


	//----- nvinfo : EIATTR_PARAM_CBANK
	.align		4
        /*3fe8*/ 	.byte	0x04, 0x0a
        /*3fea*/ 	.short	(.L_64 - .L_63)
	.align		4
.L_63:
        /*3fec*/ 	.word	index@(.nv.constant0.matmul_kernel)
        /*3ff0*/ 	.short	0x0380
        /*3ff2*/ 	.short	0x0050


	//----- nvinfo : EIATTR_SW_WAR
	.align		4
.L_64:
        /*3ff4*/ 	.byte	0x04, 0x36
        /*3ff6*/ 	.short	(.L_66 - .L_65)
.L_65:
        /*3ff8*/ 	.word	0x00000008
.L_66:


//--------------------- .nv.compat                --------------------------
	.section	.nv.compat,"",@"SHT_CUDA_COMPAT_INFO"
	.align	4
        /*0000*/ 	.byte	0x02, 0x02, 0x02, 0x00, 0x02, 0x05, 0x05, 0x00, 0x02, 0x03, 0x00, 0x00, 0x02, 0x06, 0x01, 0x00


//--------------------- .nv.callgraph             --------------------------
	.section	.nv.callgraph,"",@"SHT_CUDA_CALLGRAPH"
	.align	4
	.sectionentsize	8
	.align		4
        /*0000*/ 	.word	0x00000000
	.align		4
        /*0004*/ 	.word	0xffffffff
	.align		4
        /*0008*/ 	.word	0x00000000
	.align		4
        /*000c*/ 	.word	0xfffffffe
	.align		4
        /*0010*/ 	.word	0x00000000
	.align		4
        /*0014*/ 	.word	0xfffffffd
	.align		4
        /*0018*/ 	.word	0x00000000
	.align		4
        /*001c*/ 	.word	0xfffffffc


//--------------------- .text.matmul_kernel       --------------------------
	.section	.text.matmul_kernel,"ax",@progbits
	.align	128
        .global         matmul_kernel
        .type           matmul_kernel,@function
        .size           matmul_kernel,(.L_x_20 - matmul_kernel)
        .other          matmul_kernel,@"STO_CUDA_ENTRY STV_DEFAULT"
matmul_kernel:
.text.matmul_kernel:
[----:B------:R-:W0:Y:S01]  /*0000*/  LDC R1, c[0x0][0x37c] ;  /* 0x0000df00ff017b82 */ /* 0x000e220000000800 */
[----:B------:R-:W1:Y:S01]  /*0010*/  S2R R0, SR_TID.X ;  /* 0x0000000000007919 */ /* 0x000e620000002100 */
[----:B0-----:R-:W-:Y:S01]  /*0020*/  VIADD R1, R1, 0xfffff8a8 ;  /* 0xfffff8a801017836 */ /* 0x001fe20000000000 */
[----:B-1----:R-:W-:-:S13]  /*0030*/  ISETP.GE.U32.AND P0, PT, R0, 0x20, PT ;  /* 0x000000200000780c */ /* 0x002fda0003f06070 */
[----:B------:R-:W-:Y:S02]  /*0040*/  VOTEU.ANY UP0, P0 ;  /* 0x0000000000ff7886 */ /* 0x000fe40000000100 */
[----:B------:R-:W-:Y:S05]  /*0050*/  BRA.U UP0, `(.L_x_0) ;  /* 0x0000000100b87547 */ /* 0x000fea000b800000 */
[----:B------:R-:W0:Y:S01]  /*0060*/  S2UR UR6, SR_CgaCtaId ;  /* 0x00000000000679c3 */ /* 0x000e220000008800 */
[----:B------:R-:W-:Y:S01]  /*0070*/  NOP ;  /* 0x0000000000007918 */ /* 0x000fe20000000000 */
[----:B------:R-:W-:Y:S02]  /*0080*/  UMOV UR4, 0x40 ;  /* 0x0000004000047882 */ /* 0x000fe40000000000 */
[----:B0-----:R-:W-:-:S09]  /*0090*/  ULEA UR4, UR6, UR4, 0x18 ;  /* 0x0000000406047291 */ /* 0x001fd2000f8ec0ff */
[----:B------:R-:W0:Y:S01]  /*00a0*/  LDS.U8 R0, [UR4] ;  /* 0x00000004ff007984 */ /* 0x000e220008000000 */
[----:B------:R-:W-:Y:S02]  /*00b0*/  UMOV UR4, 0x400 ;  /* 0x0000040000047882 */ /* 0x000fe40000000000 */
[----:B------:R-:W-:Y:S01]  /*00c0*/  ULEA UR4, UR6, UR4, 0x18 ;  /* 0x0000000406047291 */ /* 0x000fe2000f8ec0ff */
[----:B0-----:R-:W-:-:S13]  /*00d0*/  ISETP.NE.AND P0, PT, R0, RZ, PT ;  /* 0x000000ff0000720c */ /* 0x001fda0003f05270 */
[----:B------:R-:W-:Y:S05]  /*00e0*/  @P0 BRA `(.L_x_1) ;  /* 0x00000000007c0947 */ /* 0x000fea0003800000 */
[----:B------:R-:W-:-:S13]  /*00f0*/  ELECT P0, URZ, PT ;  /* 0x0000000000ff782f */ /* 0x000fda0003800000 */
[----:B------:R-:W-:Y:S05]  /*0100*/  @!P0 BRA `(.L_x_2) ;  /* 0x0000000000848947 */ /* 0x000fea0003800000 */
[----:B------:R-:W-:Y:S01]  /*0110*/  UMOV UR5, 0x4 ;  /* 0x0000000400057882 */ /* 0x000fe20000000000 */
[----:B------:R-:W-:Y:S02]  /*0120*/  IMAD.MOV.U32 R4, RZ, RZ, 0x1 ;  /* 0x00000001ff047424 */ /* 0x000fe400078e00ff */
[----:B------:R-:W-:Y:S02]  /*0130*/  IMAD.MOV.U32 R5, RZ, RZ, 0xf ;  /* 0x0000000fff057424 */ /* 0x000fe400078e00ff */
[----:B------:R-:W-:Y:S04]  /*0140*/  DEPBAR.LE SB0, 0x36 ;  /* 0x00008d800000791a */ /* 0x000fe80000000000 */
[----:B------:R-:W0:Y:S02]  /*0150*/  UTCATOMSWS.FIND_AND_SET.ALIGN UP1, UR5, UR5 ;  /* 0x00000005000575e3 */ /* 0x000e240008020800 */
[----:B0-----:R-:W-:-:S04]  /*0160*/  PLOP3.LUT P0, PT, PT, PT, UP1, 0x80, 0x8 ;  /* 0x000000000008781c */ /* 0x001fc80003f0f018 */
[----:B------:R-:W-:-:S04]  /*0170*/  SEL R0, RZ, 0xffffffff, !P0 ;  /* 0xffffffffff007807 */ /* 0x000fc80004000000 */
[----:B------:R-:W-:Y:S01]  /*0180*/  ISETP.NE.AND P0, PT, R0, RZ, PT ;  /* 0x000000ff0000720c */ /* 0x000fe20003f05270 */
[----:B------:R-:W-:-:S12]  /*0190*/  IMAD.U32 R0, RZ, RZ, UR5 ;  /* 0x00000005ff007e24 */ /* 0x000fd8000f8e00ff */
[----:B------:R-:W-:Y:S05]  /*01a0*/  @P0 BRA `(.L_x_3) ;  /* 0x0000000000240947 */ /* 0x000fea0003800000 */
.L_x_4:
[----:B------:R-:W-:Y:S05]  /*01b0*/  NANOSLEEP 0x64 ;  /* 0x000000640000795d */ /* 0x000fea0003800000 */
[----:B------:R-:W-:-:S05]  /*01c0*/  UMOV UR5, 0x4 ;  /* 0x0000000400057882 */ /* 0x000fca0000000000 */
[----:B------:R-:W-:Y:S04]  /*01d0*/  DEPBAR.LE SB0, 0x36 ;  /* 0x00008d800000791a */ /* 0x000fe80000000000 */
[----:B------:R-:W0:Y:S02]  /*01e0*/  UTCATOMSWS.FIND_AND_SET.ALIGN UP1, UR5, UR5 ;  /* 0x00000005000575e3 */ /* 0x000e240008020800 */
[----:B0-----:R-:W-:-:S04]  /*01f0*/  PLOP3.LUT P0, PT, PT, PT, UP1, 0x80, 0x8 ;  /* 0x000000000008781c */ /* 0x001fc80003f0f018 */
[----:B------:R-:W-:-:S04]  /*0200*/  SEL R0, RZ, 0xffffffff, !P0 ;  /* 0xffffffffff007807 */ /* 0x000fc80004000000 */
[----:B------:R-:W-:Y:S01]  /*0210*/  ISETP.NE.AND P0, PT, R0, RZ, PT ;  /* 0x000000ff0000720c */ /* 0x000fe20003f05270 */
[----:B------:R-:W-:-:S12]  /*0220*/  IMAD.U32 R0, RZ, RZ, UR5 ;  /* 0x00000005ff007e24 */ /* 0x000fd8000f8e00ff */
[----:B------:R-:W-:Y:S05]  /*0230*/  @!P0 BRA `(.L_x_4) ;  /* 0xfffffffc00dc8947 */ /* 0x000fea000383ffff */
.L_x_3:
[C---:B------:R-:W-:Y:S01]  /*0240*/  VIADD R3, R0.reuse, 0x10 ;  /* 0x0000001000037836 */ /* 0x040fe20000000000 */
[----:B------:R-:W-:Y:S01]  /*0250*/  UMOV UR5, 0x50 ;  /* 0x0000005000057882 */ /* 0x000fe20000000000 */
[----:B------:R-:W-:Y:S01]  /*0260*/  SHF.L.U32 R2, R5, R0, RZ ;  /* 0x0000000005027219 */ /* 0x000fe200000006ff */
[----:B------:R-:W-:Y:S01]  /*0270*/  ULEA UR5, UR6, UR5, 0x18 ;  /* 0x0000000506057291 */ /* 0x000fe2000f8ec0ff */
[----:B------:R-:W-:Y:S01]  /*0280*/  IMAD.SHL.U32 R0, R0, 0x20, RZ ;  /* 0x0000002000007824 */ /* 0x000fe200078e00ff */
[----:B------:R-:W-:-:S04]  /*0290*/  SHF.L.U32 R3, R4, R3, RZ ;  /* 0x0000000304037219 */ /* 0x000fc800000006ff */
[----:B------:R-:W-:-:S05]  /*02a0*/  LOP3.LUT R2, R3, R2, RZ, 0xfc, !PT ;  /* 0x0000000203027212 */ /* 0x000fca00078efcff */
[----:B------:R0:W-:Y:S04]  /*02b0*/  ATOMS.OR RZ, [UR5], R2 ;  /* 0x00000002ffff798c */ /* 0x0001e8000b000005 */
[----:B------:R0:W-:Y:S01]  /*02c0*/  STS [UR4], R0 ;  /* 0x00000000ff007988 */ /* 0x0001e20008000804 */
[----:B------:R-:W-:Y:S05]  /*02d0*/  BRA `(.L_x_2) ;  /* 0x0000000000107947 */ /* 0x000fea0003800000 */
.L_x_1:
[----:B------:R-:W-:Y:S01]  /*02e0*/  IMAD.MOV.U32 R0, RZ, RZ, -0x1 ;  /* 0xffffffffff007424 */ /* 0x000fe200078e00ff */
[----:B------:R-:W-:-:S04]  /*02f0*/  MOV R2, 0x320 ;  /* 0x0000032000027802 */ /* 0x000fc80000000f00 */
[----:B------:R0:W-:Y:S03]  /*0300*/  STS [UR4], R0 ;  /* 0x00000000ff007988 */ /* 0x0001e60008000804 */
[----:B0-----:R-:W-:Y:S05]  /*0310*/  CALL.REL.NOINC `($__internal_1_$__cuda_sm10x_tcgen05_guardrail_trap_phase_invalid_during_alloc) ;  /* 0x000001f400f87944 */ /* 0x001fea0003c00000 */
.L_x_2:
[----:B------:R-:W-:Y:S05]  /*0320*/  WARPSYNC.ALL ;  /* 0x0000000000007948 */ /* 0x000fea0003800000 */
[----:B------:R-:W-:Y:S01]  /*0330*/  NOP ;  /* 0x0000000000007918 */ /* 0x000fe20000000000 */
.L_x_0:
[----:B------:R-:W1:Y:S01]  /*0340*/  LDC.64 R6, c[0x0][0x398] ;  /* 0x0000e600ff067b82 */ /* 0x000e620000000a00 */
[----:B------:R-:W2:Y:S01]  /*0350*/  S2R R5, SR_CTAID.X ;  /* 0x0000000000057919 */ /* 0x000ea20000002500 */
[----:B------:R-:W-:Y:S01]  /*0360*/  UMOV UR10, 0x400 ;  /* 0x00000400000a7882 */ /* 0x000fe20000000000 */
[----:B------:R-:W3:Y:S01]  /*0370*/  LDCU UR15, c[0x0][0x3a0] ;  /* 0x00007400ff0f77ac */ /* 0x000ee20008000800 */
[----:B------:R-:W-:Y:S01]  /*0380*/  PRMT R14, RZ, 0x7610, R14 ;  /* 0x00007610ff0e7816 */ /* 0x000fe2000000000e */
[----:B------:R-:W4:Y:S01]  /*0390*/  S2R R49, SR_TID.X ;  /* 0x0000000000317919 */ /* 0x000f220000002100 */
[----:B------:R-:W-:Y:S01]  /*03a0*/  PRMT R18, RZ, 0x7610, R18 ;  /* 0x00007610ff127816 */ /* 0x000fe20000000012 */
[----:B------:R-:W5:Y:S01]  /*03b0*/  LDCU.64 UR12, c[0x0][0x3a8] ;  /* 0x00007500ff0c77ac */ /* 0x000f620008000a00 */
[----:B------:R-:W0:Y:S01]  /*03c0*/  S2UR UR5, SR_CgaCtaId ;  /* 0x00000000000579c3 */ /* 0x000e220000008800 */
[----:B------:R-:W0:Y:S01]  /*03d0*/  LDCU UR14, c[0x0][0x3a4] ;  /* 0x00007480ff0e77ac */ /* 0x000e220008000800 */
[----:B------:R-:W-:Y:S01]  /*03e0*/  UMOV UR6, 0x1 ;  /* 0x0000000100067882 */ /* 0x000fe20000000000 */
[----:B------:R-:W0:Y:S01]  /*03f0*/  LDCU.64 UR22, c[0x0][0x358] ;  /* 0x00006b00ff1677ac */ /* 0x000e220008000a00 */
[----:B------:R-:W0:Y:S02]  /*0400*/  LDCU.128 UR16, c[0x0][0x380] ;  /* 0x00007000ff1077ac */ /* 0x000e240008000c00 */
[----:B01----:R-:W-:Y:S01]  /*0410*/  VIADD R0, R7, 0x7f ;  /* 0x0000007f07007836 */ /* 0x003fe20000000000 */
[----:B---3--:R-:W-:Y:S01]  /*0420*/  UIADD3 UR25, UPT, UPT, UR15, 0x7f, URZ ;  /* 0x0000007f0f197890 */ /* 0x008fe2000fffe0ff */
[----:B-----5:R-:W-:-:S02]  /*0430*/  IMAD.U32 R32, RZ, RZ, UR12 ;  /* 0x0000000cff207e24 */ /* 0x020fc4000f8e00ff */
[----:B------:R-:W-:Y:S01]  /*0440*/  IMAD.U32 R23, RZ, RZ, UR12 ;  /* 0x0000000cff177e24 */ /* 0x000fe2000f8e00ff */
[----:B------:R-:W-:Y:S01]  /*0450*/  SHF.R.S32.HI R3, RZ, 0x1f, R0 ;  /* 0x0000001fff037819 */ /* 0x000fe20000011400 */
[----:B------:R-:W-:Y:S01]  /*0460*/  UISETP.GT.AND UP1, UPT, UR25, 0x7f, UPT ;  /* 0x0000007f1900788c */ /* 0x000fe2000bf24270 */
[----:B------:R-:W-:Y:S01]  /*0470*/  IMAD.U32 R40, RZ, RZ, UR12 ;  /* 0x0000000cff287e24 */ /* 0x000fe2000f8e00ff */
[----:B------:R-:W-:Y:S01]  /*0480*/  ULEA UR10, UR5, UR10, 0x18 ;  /* 0x0000000a050a7291 */ /* 0x000fe2000f8ec0ff */
[----:B------:R-:W-:Y:S02]  /*0490*/  LEA.HI R3, R3, R0, RZ, 0x7 ;  /* 0x0000000003037211 */ /* 0x000fe400078f38ff */
[----:B--2---:R-:W-:Y:S01]  /*04a0*/  IABS R10, R5 ;  /* 0x00000005000a7213 */ /* 0x004fe20000000000 */
[----:B------:R-:W-:Y:S01]  /*04b0*/  UIADD3 UR8, UPT, UPT, UR10, 0xc000, URZ ;  /* 0x0000c0000a087890 */ /* 0x000fe2000fffe0ff */
[----:B------:R-:W-:-:S05]  /*04c0*/  SHF.R.S32.HI R3, RZ, 0x7, R3 ;  /* 0x00000007ff037819 */ /* 0x000fca0000011403 */
[----:B------:R-:W-:-:S05]  /*04d0*/  IMAD.SHL.U32 R4, R3, 0x8, RZ ;  /* 0x0000000803047824 */ /* 0x000fca00078e00ff */
[-C--:B------:R-:W-:Y:S02]  /*04e0*/  IABS R9, R4.reuse ;  /* 0x0000000400097213 */ /* 0x080fe40000000000 */
[----:B------:R-:W-:Y:S02]  /*04f0*/  IABS R12, R4 ;  /* 0x00000004000c7213 */ /* 0x000fe40000000000 */
[----:B------:R-:W0:Y:S08]  /*0500*/  I2F.RP R0, R9 ;  /* 0x0000000900007306 */ /* 0x000e300000209400 */
[----:B0-----:R-:W0:Y:S02]  /*0510*/  MUFU.RCP R0, R0 ;  /* 0x0000000000007308 */ /* 0x001e240000001000 */
[----:B0-----:R-:W-:-:S02]  /*0520*/  VIADD R2, R0, 0xffffffe ;  /* 0x0ffffffe00027836 */ /* 0x001fc40000000000 */
[----:B------:R-:W-:-:S04]  /*0530*/  IMAD.MOV R0, RZ, RZ, -R12 ;  /* 0x000000ffff007224 */ /* 0x000fc800078e0a0c */
[----:B------:R0:W1:Y:S02]  /*0540*/  F2I.FTZ.U32.TRUNC.NTZ R3, R2 ;  /* 0x0000000200037305 */ /* 0x000064000021f000 */
[----:B0-----:R-:W-:Y:S02]  /*0550*/  IMAD.MOV.U32 R2, RZ, RZ, RZ ;  /* 0x000000ffff027224 */ /* 0x001fe400078e00ff */
[----:B-1----:R-:W-:-:S04]  /*0560*/  IMAD.MOV R8, RZ, RZ, -R3 ;  /* 0x000000ffff087224 */ /* 0x002fc800078e0a03 */
[----:B------:R-:W-:Y:S02]  /*0570*/  IMAD R11, R8, R9, RZ ;  /* 0x00000009080b7224 */ /* 0x000fe400078e02ff */
[----:B------:R-:W-:Y:S02]  /*0580*/  IMAD.MOV.U32 R8, RZ, RZ, R10 ;  /* 0x000000ffff087224 */ /* 0x000fe400078e000a */
[----:B------:R-:W-:-:S06]  /*0590*/  IMAD.HI.U32 R3, R3, R11, R2 ;  /* 0x0000000b03037227 */ /* 0x000fcc00078e0002 */
[----:B------:R-:W-:-:S04]  /*05a0*/  IMAD.HI.U32 R3, R3, R8, RZ ;  /* 0x0000000803037227 */ /* 0x000fc800078e00ff */
[----:B------:R-:W-:Y:S01]  /*05b0*/  IMAD R0, R3, R0, R8 ;  /* 0x0000000003007224 */ /* 0x000fe200078e0208 */
[----:B------:R-:W-:Y:S04]  /*05c0*/  BAR.SYNC.DEFER_BLOCKING 0x0 ;  /* 0x0000000000007b1d */ /* 0x000fe80000010000 */
[----:B------:R-:W-:-:S13]  /*05d0*/  ISETP.GT.U32.AND P1, PT, R9, R0, PT ;  /* 0x000000000900720c */ /* 0x000fda0003f24070 */
[----:B------:R-:W-:Y:S02]  /*05e0*/  @!P1 IMAD.IADD R0, R0, 0x1, -R9 ;  /* 0x0000000100009824 */ /* 0x000fe400078e0a09 */
[----:B------:R-:W-:Y:S01]  /*05f0*/  @!P1 VIADD R3, R3, 0x1 ;  /* 0x0000000103039836 */ /* 0x000fe20000000000 */
[----:B------:R-:W-:Y:S02]  /*0600*/  ISETP.NE.AND P1, PT, R4, RZ, PT ;  /* 0x000000ff0400720c */ /* 0x000fe40003f25270 */
[----:B------:R-:W-:Y:S02]  /*0610*/  ISETP.GE.U32.AND P0, PT, R0, R9, PT ;  /* 0x000000090000720c */ /* 0x000fe40003f06070 */
[----:B------:R-:W-:-:S04]  /*0620*/  LOP3.LUT R0, R5, R4, RZ, 0x3c, !PT ;  /* 0x0000000405007212 */ /* 0x000fc800078e3cff */
[----:B------:R-:W-:Y:S01]  /*0630*/  ISETP.GE.AND P2, PT, R0, RZ, PT ;  /* 0x000000ff0000720c */ /* 0x000fe20003f46270 */
[----:B------:R-:W-:-:S06]  /*0640*/  VIADD R0, R6, 0x3f ;  /* 0x0000003f06007836 */ /* 0x000fcc0000000000 */
[----:B------:R-:W-:-:S04]  /*0650*/  @P0 VIADD R3, R3, 0x1 ;  /* 0x0000000103030836 */ /* 0x000fc80000000000 */
[----:B------:R-:W-:Y:S01]  /*0660*/  IMAD.MOV.U32 R2, RZ, RZ, R3 ;  /* 0x000000ffff027224 */ /* 0x000fe200078e0003 */
[----:B------:R-:W-:-:S03]  /*0670*/  SHF.R.S32.HI R3, RZ, 0x1f, R0 ;  /* 0x0000001fff037819 */ /* 0x000fc60000011400 */
[----:B------:R-:W-:Y:S01]  /*0680*/  @!P2 IMAD.MOV R2, RZ, RZ, -R2 ;  /* 0x000000ffff02a224 */ /* 0x000fe200078e0a02 */
[----:B------:R-:W-:Y:S02]  /*0690*/  @!P1 LOP3.LUT R2, RZ, R4, RZ, 0x33, !PT ;  /* 0x00000004ff029212 */ /* 0x000fe400078e33ff */
[----:B------:R-:W-:-:S03]  /*06a0*/  LEA.HI R3, R3, R0, RZ, 0x6 ;  /* 0x0000000003037211 */ /* 0x000fc600078f30ff */
[----:B------:R-:W-:Y:S02]  /*06b0*/  IMAD.SHL.U32 R10, R2, 0x8, RZ ;  /* 0x00000008020a7824 */ /* 0x000fe400078e00ff */
[----:B------:R-:W-:-:S03]  /*06c0*/  IMAD.MOV R2, RZ, RZ, -R2 ;  /* 0x000000ffff027224 */ /* 0x000fc600078e0a02 */
[----:B------:R-:W-:Y:S01]  /*06d0*/  LEA.HI.SX32 R3, R3, -R10, 0x1a ;  /* 0x8000000a03037211 */ /* 0x000fe200078fd2ff */
[----:B------:R-:W-:-:S03]  /*06e0*/  IMAD R12, R4, R2, R5 ;  /* 0x00000002040c7224 */ /* 0x000fc600078e0205 */
[----:B------:R-:W-:Y:S02]  /*06f0*/  VIMNMX R13, PT, PT, R3, 0x8, PT ;  /* 0x00000008030d7848 */ /* 0x000fe40003fe0100 */
[----:B------:R-:W-:Y:S02]  /*0700*/  IABS R11, R12 ;  /* 0x0000000c000b7213 */ /* 0x000fe40000000000 */
[-C--:B------:R-:W-:Y:S02]  /*0710*/  IABS R9, R13.reuse ;  /* 0x0000000d00097213 */ /* 0x080fe40000000000 */
[----:B------:R-:W-:Y:S02]  /*0720*/  IABS R4, R13 ;  /* 0x0000000d00047213 */ /* 0x000fe40000000000 */
[----:B------:R-:W0:Y:S08]  /*0730*/  I2F.RP R0, R9 ;  /* 0x0000000900007306 */ /* 0x000e300000209400 */
[----:B0-----:R-:W0:Y:S02]  /*0740*/  MUFU.RCP R0, R0 ;  /* 0x0000000000007308 */ /* 0x001e240000001000 */
[----:B0-----:R-:W-:-:S02]  /*0750*/  VIADD R3, R0, 0xffffffe ;  /* 0x0ffffffe00037836 */ /* 0x001fc40000000000 */
[----:B------:R-:W-:-:S04]  /*0760*/  IMAD.MOV R0, RZ, RZ, -R4 ;  /* 0x000000ffff007224 */ /* 0x000fc800078e0a04 */
[----:B------:R-:W0:Y:S02]  /*0770*/  F2I.FTZ.U32.TRUNC.NTZ R3, R3 ;  /* 0x0000000300037305 */ /* 0x000e24000021f000 */
[----:B0-----:R-:W-:-:S04]  /*0780*/  IMAD.MOV R8, RZ, RZ, -R3 ;  /* 0x000000ffff087224 */ /* 0x001fc800078e0a03 */
[----:B------:R-:W-:-:S04]  /*0790*/  IMAD.MOV.U32 R2, RZ, RZ, R8 ;  /* 0x000000ffff027224 */ /* 0x000fc800078e0008 */
[----:B------:R-:W-:Y:S02]  /*07a0*/  IMAD R5, R2, R9, RZ ;  /* 0x0000000902057224 */ /* 0x000fe400078e02ff */
[----:B------:R-:W-:-:S04]  /*07b0*/  IMAD.MOV.U32 R2, RZ, RZ, RZ ;  /* 0x000000ffff027224 */ /* 0x000fc800078e00ff */
[----:B------:R-:W-:Y:S01]  /*07c0*/  IMAD.HI.U32 R2, R3, R5, R2 ;  /* 0x0000000503027227 */ /* 0x000fe200078e0002 */
[----:B------:R-:W-:Y:S02]  /*07d0*/  IABS R3, R6 ;  /* 0x0000000600037213 */ /* 0x000fe40000000000 */
[----:B----4-:R-:W-:-:S03]  /*07e0*/  LOP3.LUT R5, R49, 0x3f, RZ, 0xc0, !PT ;  /* 0x0000003f31057812 */ /* 0x010fc600078ec0ff */
[----:B------:R-:W-:-:S04]  /*07f0*/  IMAD.HI.U32 R2, R2, R11, RZ ;  /* 0x0000000b02027227 */ /* 0x000fc800078e00ff */
[----:B------:R-:W-:Y:S02]  /*0800*/  IMAD R0, R2, R0, R11 ;  /* 0x0000000002007224 */ /* 0x000fe400078e020b */
[----:B------:R-:W-:-:S03]  /*0810*/  IMAD.MOV.U32 R11, RZ, RZ, R3 ;  /* 0x000000ffff0b7224 */ /* 0x000fc600078e0003 */
[----:B------:R-:W-:Y:S01]  /*0820*/  ISETP.GT.U32.AND P1, PT, R9, R0, PT ;  /* 0x000000000900720c */ /* 0x000fe20003f24070 */
[----:B------:R-:W0:-:S12]  /*0830*/  I2F.RP R4, R11 ;  /* 0x0000000b00047306 */ /* 0x000e180000209400 */
[----:B------:R-:W-:Y:S02]  /*0840*/  @!P1 IMAD.IADD R0, R0, 0x1, -R9 ;  /* 0x0000000100009824 */ /* 0x000fe400078e0a09 */
[----:B------:R-:W-:Y:S01]  /*0850*/  @!P1 VIADD R2, R2, 0x1 ;  /* 0x0000000102029836 */ /* 0x000fe20000000000 */
[----:B0-----:R-:W0:Y:S01]  /*0860*/  MUFU.RCP R4, R4 ;  /* 0x0000000400047308 */ /* 0x001e220000001000 */
[----:B------:R-:W-:Y:S02]  /*0870*/  ISETP.NE.AND P1, PT, R13, RZ, PT ;  /* 0x000000ff0d00720c */ /* 0x000fe40003f25270 */
[----:B------:R-:W-:Y:S02]  /*0880*/  ISETP.GE.U32.AND P0, PT, R0, R9, PT ;  /* 0x000000090000720c */ /* 0x000fe40003f06070 */
[----:B------:R-:W-:-:S04]  /*0890*/  LOP3.LUT R0, R12, R13, RZ, 0x3c, !PT ;  /* 0x0000000d0c007212 */ /* 0x000fc800078e3cff */
[----:B------:R-:W-:-:S07]  /*08a0*/  ISETP.GE.AND P2, PT, R0, RZ, PT ;  /* 0x000000ff0000720c */ /* 0x000fce0003f46270 */
[----:B------:R-:W-:-:S04]  /*08b0*/  @P0 VIADD R2, R2, 0x1 ;  /* 0x0000000102020836 */ /* 0x000fc80000000000 */
[----:B------:R-:W-:Y:S02]  /*08c0*/  IMAD.MOV.U32 R9, RZ, RZ, R2 ;  /* 0x000000ffff097224 */ /* 0x000fe400078e0002 */
[----:B0-----:R-:W-:Y:S01]  /*08d0*/  VIADD R2, R4, 0xffffffe ;  /* 0x0ffffffe04027836 */ /* 0x001fe20000000000 */
[----:B------:R-:W-:Y:S01]  /*08e0*/  IABS R4, R7 ;  /* 0x0000000700047213 */ /* 0x000fe20000000000 */
[----:B------:R-:W-:Y:S01]  /*08f0*/  @!P2 IMAD.MOV R9, RZ, RZ, -R9 ;  /* 0x000000ffff09a224 */ /* 0x000fe200078e0a09 */
[----:B------:R-:W-:Y:S01]  /*0900*/  @!P1 LOP3.LUT R9, RZ, R13, RZ, 0x33, !PT ;  /* 0x0000000dff099212 */ /* 0x000fe200078e33ff */
[----:B------:R0:W1:Y:S01]  /*0910*/  F2I.FTZ.U32.TRUNC.NTZ R3, R2 ;  /* 0x0000000200037305 */ /* 0x000062000021f000 */
[----:B------:R-:W-:-:S03]  /*0920*/  ISETP.NE.AND P1, PT, R6, RZ, PT ;  /* 0x000000ff0600720c */ /* 0x000fc60003f25270 */
[----:B------:R-:W-:-:S04]  /*0930*/  IMAD.MOV R0, RZ, RZ, -R9 ;  /* 0x000000ffff007224 */ /* 0x000fc800078e0a09 */
[----:B------:R-:W2:Y:S01]  /*0940*/  I2F.RP R8, R4 ;  /* 0x0000000400087306 */ /* 0x000ea20000209400 */
[----:B------:R-:W-:Y:S02]  /*0950*/  IMAD R0, R13, R0, R12 ;  /* 0x000000000d007224 */ /* 0x000fe400078e020c */
[----:B0-----:R-:W-:Y:S01]  /*0960*/  IMAD.MOV.U32 R2, RZ, RZ, RZ ;  /* 0x000000ffff027224 */ /* 0x001fe200078e00ff */
[----:B------:R-:W0:Y:S01]  /*0970*/  LDS R13, [UR10] ;  /* 0x0000000aff0d7984 */ /* 0x000e220008000800 */
[----:B------:R-:W-:Y:S02]  /*0980*/  IMAD.IADD R0, R10, 0x1, R0 ;  /* 0x000000010a007824 */ /* 0x000fe400078e0200 */
[----:B-1----:R-:W-:Y:S02]  /*0990*/  IMAD.MOV R12, RZ, RZ, -R3 ;  /* 0x000000ffff0c7224 */ /* 0x002fe400078e0a03 */
[----:B------:R-:W-:Y:S02]  /*09a0*/  IMAD R15, R0, 0x40, R5 ;  /* 0x00000040000f7824 */ /* 0x000fe400078e0205 */
[----:B------:R-:W-:-:S03]  /*09b0*/  IMAD.MOV.U32 R10, RZ, RZ, R12 ;  /* 0x000000ffff0a7224 */ /* 0x000fc600078e000c */
[----:B------:R-:W-:Y:S01]  /*09c0*/  IABS R0, R15 ;  /* 0x0000000f00007213 */ /* 0x000fe20000000000 */
[----:B--2---:R-:W1:Y:S01]  /*09d0*/  MUFU.RCP R8, R8 ;  /* 0x0000000800087308 */ /* 0x004e620000001000 */
[----:B------:R-:W-:Y:S01]  /*09e0*/  IMAD R5, R10, R11, RZ ;  /* 0x0000000b0a057224 */ /* 0x000fe200078e02ff */
[----:B------:R2:W-:Y:S01]  /*09f0*/  STL [R1+0x718], R15 ;  /* 0x0007180f01007387 */ /* 0x0005e20000100800 */
[----:B------:R-:W-:Y:S02]  /*0a00*/  BAR.SYNC.DEFER_BLOCKING 0x0 ;  /* 0x0000000000007b1d */ /* 0x000fe40000010000 */
[----:B------:R-:W-:Y:S01]  /*0a10*/  IMAD.HI.U32 R2, R3, R5, R2 ;  /* 0x0000000503027227 */ /* 0x000fe200078e0002 */
[----:B------:R-:W-:Y:S02]  /*0a20*/  ISETP.GE.AND P3, PT, R15, RZ, PT ;  /* 0x000000ff0f00720c */ /* 0x000fe40003f66270 */
[----:B--2---:R-:W-:-:S03]  /*0a30*/  LOP3.LUT R15, R49, 0x7f, RZ, 0xc0, !PT ;  /* 0x0000007f310f7812 */ /* 0x004fc600078ec0ff */
[----:B------:R-:W-:Y:S01]  /*0a40*/  IMAD.HI.U32 R2, R2, R0, RZ ;  /* 0x0000000002027227 */ /* 0x000fe200078e00ff */
[----:B------:R2:W-:Y:S03]  /*0a50*/  STL.S16 [R1+0x1d8], R14 ;  /* 0x0001d80e01007387 */ /* 0x0005e60000100600 */
[----:B------:R-:W-:Y:S01]  /*0a60*/  IMAD.MOV R3, RZ, RZ, -R2 ;  /* 0x000000ffff037224 */ /* 0x000fe200078e0a02 */
[----:B------:R2:W-:Y:S01]  /*0a70*/  STL.S16 [R1+0x1e0], R18 ;  /* 0x0001e01201007387 */ /* 0x0005e20000100600 */
[----:B-1----:R-:W-:Y:S02]  /*0a80*/  VIADD R2, R8, 0xffffffe ;  /* 0x0ffffffe08027836 */ /* 0x002fe40000000000 */
[----:B------:R-:W-:Y:S01]  /*0a90*/  IMAD R8, R11, R3, R0 ;  /* 0x000000030b087224 */ /* 0x000fe200078e0200 */
[----:B------:R-:W-:Y:S01]  /*0aa0*/  SHF.R.U32.HI R0, RZ, 0x5, R49 ;  /* 0x00000005ff007819 */ /* 0x000fe20000011631 */
[----:B------:R1:W3:Y:S03]  /*0ab0*/  F2I.FTZ.U32.TRUNC.NTZ R3, R2 ;  /* 0x0000000200037305 */ /* 0x0002e6000021f000 */
[----:B------:R-:W-:Y:S01]  /*0ac0*/  R2UR UR9, R0 ;  /* 0x00000000000972ca */ /* 0x000fe200000e0000 */
[----:B------:R-:W-:Y:S01]  /*0ad0*/  IMAD.SHL.U32 R0, R9, 0x80, RZ ;  /* 0x0000008009007824 */ /* 0x000fe200078e00ff */
[----:B------:R-:W-:-:S02]  /*0ae0*/  ISETP.GT.U32.AND P0, PT, R11, R8, PT ;  /* 0x000000080b00720c */ /* 0x000fc40003f04070 */
[----:B------:R-:W-:Y:S01]  /*0af0*/  SHF.R.U32.HI R9, RZ, 0x6, R49 ;  /* 0x00000006ff097819 */ /* 0x000fe20000011631 */
[----:B------:R-:W-:Y:S01]  /*0b00*/  VIADD R12, R0, 0x7f ;  /* 0x0000007f000c7836 */ /* 0x000fe20000000000 */
[----:B0-----:R-:W-:Y:S01]  /*0b10*/  R2UR UR7, R13 ;  /* 0x000000000d0772ca */ /* 0x001fe200000e0000 */
[----:B-1----:R-:W-:Y:S01]  /*0b20*/  IMAD.MOV.U32 R2, RZ, RZ, RZ ;  /* 0x000000ffff027224 */ /* 0x002fe200078e00ff */
[----:B------:R-:W-:Y:S01]  /*0b30*/  SGXT.U32 R9, R9, 0x1 ;  /* 0x000000010909781a */ /* 0x000fe20000000000 */
[----:B------:R-:W-:Y:S01]  /*0b40*/  IMAD.U32 R13, RZ, RZ, UR12 ;  /* 0x0000000cff0d7e24 */ /* 0x000fe2000f8e00ff */
[----:B------:R-:W-:Y:S01]  /*0b50*/  IABS R10, R12 ;  /* 0x0000000c000a7213 */ /* 0x000fe20000000000 */
[----:B---3--:R-:W-:Y:S02]  /*0b60*/  IMAD.MOV R5, RZ, RZ, -R3 ;  /* 0x000000ffff057224 */ /* 0x008fe400078e0a03 */
[----:B------:R-:W-:Y:S02]  /*0b70*/  USHF.L.U32 UR4, UR9, 0x15, URZ ;  /* 0x0000001509047899 */ /* 0x000fe400080006ff */
[----:B------:R-:W-:Y:S01]  /*0b80*/  @!P0 IMAD.IADD R8, R8, 0x1, -R11 ;  /* 0x0000000108088824 */ /* 0x000fe200078e0a0b */
[----:B------:R-:W-:Y:S01]  /*0b90*/  PLOP3.LUT P0, PT, PT, PT, UP1, 0x80, 0x8 ;  /* 0x000000000008781c */ /* 0x000fe20003f0f018 */
[----:B------:R-:W-:Y:S01]  /*0ba0*/  IMAD R5, R5, R4, RZ ;  /* 0x0000000405057224 */ /* 0x000fe200078e02ff */
[----:B------:R-:W-:-:S02]  /*0bb0*/  ULOP3.LUT UR4, UR4, 0x600000, URZ, 0xc0, !UPT ;  /* 0x0060000004047892 */ /* 0x000fc4000f8ec0ff */
[----:B------:R-:W-:Y:S01]  /*0bc0*/  ISETP.GT.U32.AND P2, PT, R11, R8, PT ;  /* 0x000000080b00720c */ /* 0x000fe20003f44070 */
[----:B------:R-:W-:Y:S01]  /*0bd0*/  IMAD.HI.U32 R5, R3, R5, R2 ;  /* 0x0000000503057227 */ /* 0x000fe200078e0002 */
[----:B------:R-:W-:Y:S01]  /*0be0*/  ISETP.LT.AND P0, PT, R9, UR15, P0 ;  /* 0x0000000f09007c0c */ /* 0x000fe20008701270 */
[----:B------:R-:W-:Y:S02]  /*0bf0*/  UIADD3 UR11, UPT, UPT, UR7, UR4, URZ ;  /* 0x00000004070b7290 */ /* 0x000fe4000fffe0ff */
[----:B------:R-:W-:Y:S02]  /*0c00*/  IMAD.MOV.U32 R3, RZ, RZ, R10 ;  /* 0x000000ffff037224 */ /* 0x000fe400078e000a */
[----:B------:R-:W-:Y:S02]  /*0c10*/  IMAD.U32 R10, RZ, RZ, UR12 ;  /* 0x0000000cff0a7e24 */ /* 0x000fe4000f8e00ff */
[----:B------:R-:W-:-:S04]  /*0c20*/  IMAD.HI.U32 R2, R5, R3, RZ ;  /* 0x0000000305027227 */ /* 0x000fc800078e00ff */
[----:B------:R-:W-:Y:S02]  /*0c30*/  IMAD.MOV R2, RZ, RZ, -R2 ;  /* 0x000000ffff027224 */ /* 0x000fe400078e0a02 */
[----:B------:R-:W-:Y:S01]  /*0c40*/  @!P2 IMAD.IADD R8, R8, 0x1, -R11 ;  /* 0x000000010808a824 */ /* 0x000fe200078e0a0b */
[----:B------:R-:W-:Y:S01]  /*0c50*/  ISETP.NE.U32.AND P2, PT, R15, RZ, PT ;  /* 0x000000ff0f00720c */ /* 0x000fe20003f45070 */
[----:B------:R-:W-:Y:S01]  /*0c60*/  IMAD R3, R4, R2, R3 ;  /* 0x0000000204037224 */ /* 0x000fe200078e0203 */
[----:B------:R-:W-:Y:S01]  /*0c70*/  SHF.R.U32.HI R2, RZ, 0x6, R49 ;  /* 0x00000006ff027819 */ /* 0x000fe20000011631 */
[----:B------:R-:W-:Y:S01]  /*0c80*/  @!P3 IMAD.MOV R8, RZ, RZ, -R8 ;  /* 0x000000ffff08b224 */ /* 0x000fe200078e0a08 */
[----:B------:R-:W-:Y:S01]  /*0c90*/  @!P1 LOP3.LUT R8, RZ, R6, RZ, 0x33, !PT ;  /* 0x00000006ff089212 */ /* 0x000fe200078e33ff */
[----:B------:R-:W-:Y:S01]  /*0ca0*/  IMAD.U32 R6, RZ, RZ, UR12 ;  /* 0x0000000cff067e24 */ /* 0x000fe2000f8e00ff */
[----:B------:R-:W-:Y:S01]  /*0cb0*/  SGXT.U32 R2, R2, 0x1 ;  /* 0x000000010202781a */ /* 0x000fe20000000000 */
[----:B------:R-:W-:Y:S01]  /*0cc0*/  IMAD.U32 R15, RZ, RZ, UR12 ;  /* 0x0000000cff0f7e24 */ /* 0x000fe2000f8e00ff */
[----:B------:R-:W-:Y:S01]  /*0cd0*/  ISETP.GE.AND P3, PT, R12, RZ, PT ;  /* 0x000000ff0c00720c */ /* 0x000fe20003f66270 */
[----:B------:R-:W-:Y:S01]  /*0ce0*/  IMAD.U32 R12, RZ, RZ, UR12 ;  /* 0x0000000cff0c7e24 */ /* 0x000fe2000f8e00ff */
[----:B------:R-:W-:Y:S01]  /*0cf0*/  PLOP3.LUT P1, PT, PT, PT, UP1, 0x80, 0x8 ;  /* 0x000000000008781c */ /* 0x000fe20003f2f018 */
[C---:B------:R-:W-:Y:S01]  /*0d00*/  IMAD R9, R2.reuse, UR12, RZ ;  /* 0x0000000c02097c24 */ /* 0x040fe2000f8e02ff */
[----:B------:R-:W-:-:S03]  /*0d10*/  LOP3.LUT R11, R2, 0x8, RZ, 0xfc, !PT ;  /* 0x00000008020b7812 */ /* 0x000fc600078efcff */
[----:B------:R-:W-:-:S04]  /*0d20*/  IMAD R32, R32, 0x2, R9 ;  /* 0x0000000220207824 */ /* 0x000fc800078e0209 */
[----:B------:R-:W-:-:S04]  /*0d30*/  IMAD R23, R23, 0x2, R32 ;  /* 0x0000000217177824 */ /* 0x000fc800078e0220 */
[----:B------:R-:W-:Y:S01]  /*0d40*/  IMAD R41, R6, 0x2, R23 ;  /* 0x0000000206297824 */ /* 0x000fe200078e0217 */
[----:B--2---:R-:W-:Y:S06]  /*0d50*/  BRA.U UP0, `(.L_x_5) ;  /* 0x0000000100187547 */ /* 0x004fec000b800000 */
[----:B------:R-:W-:Y:S01]  /*0d60*/  ELECT P4, URZ, PT ;  /* 0x0000000000ff782f */ /* 0x000fe20003880000 */
[----:B------:R-:W-:Y:S01]  /*0d70*/  IMAD.MOV.U32 R6, RZ, RZ, 0x1 ;  /* 0x00000001ff067424 */ /* 0x000fe200078e00ff */
[----:B------:R-:W-:Y:S01]  /*0d80*/  UMOV UR4, 0x40 ;  /* 0x0000004000047882 */ /* 0x000fe20000000000 */
[----:B------:R-:W-:Y:S01]  /*0d90*/  UVIRTCOUNT.DEALLOC.SMPOOL 0x80 ;  /* 0x000000800000784c */ /* 0x000fe20000000000 */
[----:B------:R-:W-:-:S09]  /*0da0*/  ULEA UR4, UR5, UR4, 0x18 ;  /* 0x0000000405047291 */ /* 0x000fd2000f8ec0ff */
[----:B------:R0:W-:Y:S03]  /*0db0*/  @P4 STS.U8 [UR4], R6 ;  /* 0x00000006ff004988 */ /* 0x0001e60008000004 */
.L_x_5:
[----:B------:R-:W-:Y:S01]  /*0dc0*/  STTM.16dp32bit_t0_t15.x64 tmem[UR11], RZ ;  /* 0x000000ff000079ed */ /* 0x000fe20008b0000b */
[----:B------:R-:W-:Y:S01]  /*0dd0*/  STTM.16dp32bit_t16_t31.x64 tmem[UR11+0x40], RZ ;  /* 0x000040ff000079ed */ /* 0x000fe20008b2000b */
[----:B------:R-:W1:Y:S02]  /*0de0*/  FENCE.VIEW.ASYNC.T ;  /* 0x00000000000073c6 */ /* 0x000e640000000200 */
[----:B-1----:R-:W-:Y:S01]  /*0df0*/  VOTEU.ALL UP2, P2 ;  /* 0x0000000000ff7886 */ /* 0x002fe20001040000 */
[----:B------:R-:W-:Y:S01]  /*0e00*/  VOTEU.ALL UP3, P2 ;  /* 0x0000000000ff7886 */ /* 0x000fe20001060000 */
[----:B0-----:R-:W-:Y:S01]  /*0e10*/  IMAD R6, R8, UR14, RZ ;  /* 0x0000000e08067c24 */ /* 0x001fe2000f8e02ff */
[----:B------:R-:W-:Y:S01]  /*0e20*/  ISETP.LT.AND P1, PT, R11, UR15, P1 ;  /* 0x0000000f0b007c0c */ /* 0x000fe20008f21270 */
[----:B------:R-:W-:Y:S01]  /*0e30*/  IMAD R11, R10, 0x2, R41 ;  /* 0x000000020a0b7824 */ /* 0x000fe200078e0229 */
[----:B------:R-:W-:-:S04]  /*0e40*/  @!UP2 UIADD3 UR4, UPT, UPT, -UR6, 0x100000, URZ ;  /* 0x001000000604a890 */ /* 0x000fc8000fffe1ff */
[----:B------:R-:W-:Y:S02]  /*0e50*/  @!UP2 USHF.L.U32 UR5, UR4, 0xb, URZ ;  /* 0x0000000b0405a899 */ /* 0x000fe400080006ff */
[----:B------:R-:W-:Y:S01]  /*0e60*/  @!UP2 USHF.L.U32 UR4, UR4, 0x1, URZ ;  /* 0x000000010404a899 */ /* 0x000fe200080006ff */
[----:B------:R-:W-:Y:S01]  /*0e70*/  BAR.SYNC.DEFER_BLOCKING 0x0 ;  /* 0x0000000000007b1d */ /* 0x000fe20000010000 */
[----:B------:R-:W-:Y:S01]  /*0e80*/  IADD3 R10, P4, PT, R6, UR16, RZ ;  /* 0x00000010060a7c10 */ /* 0x000fe2000ff9e0ff */
[----:B------:R-:W-:-:S03]  /*0e90*/  IMAD R40, R40, 0x2, R11 ;  /* 0x0000000228287824 */ /* 0x000fc600078e020b */
[----:B------:R-:W-:Y:S01]  /*0ea0*/  LEA.HI.X.SX32 R6, R6, UR17, 0x1, P4 ;  /* 0x0000001106067c11 */ /* 0x000fe2000a0f0eff */
[----:B------:R-:W-:Y:S01]  /*0eb0*/  IMAD R20, R13, 0x2, R40 ;  /* 0x000000020d147824 */ /* 0x000fe200078e0228 */
[-C--:B------:R-:W-:Y:S01]  /*0ec0*/  IADD3 R8, P4, PT, R9, R10.reuse, RZ ;  /* 0x0000000a09087210 */ /* 0x080fe20007f9e0ff */
[----:B------:R-:W-:Y:S01]  /*0ed0*/  IMAD.U32 R42, RZ, RZ, UR12 ;  /* 0x0000000cff2a7e24 */ /* 0x000fe2000f8e00ff */
[----:B------:R-:W-:Y:S01]  /*0ee0*/  IADD3 R19, P5, PT, R11, R10, RZ ;  /* 0x0000000a0b137210 */ /* 0x000fe20007fbe0ff */
[----:B------:R-:W-:Y:S01]  /*0ef0*/  IMAD R13, R15, 0x4, R20 ;  /* 0x000000040f0d7824 */ /* 0x000fe200078e0214 */
[-C--:B------:R-:W-:Y:S01]  /*0f00*/  LEA.HI.X.SX32 R28, R9, R6.reuse, 0x1, P4 ;  /* 0x00000006091c7211 */ /* 0x080fe200020f0eff */
[----:B------:R0:W-:Y:S01]  /*0f10*/  STL [R1+0x24], R8 ;  /* 0x0000240801007387 */ /* 0x0001e20000100800 */
[----:B------:R-:W-:Y:S01]  /*0f20*/  LEA.HI.X.SX32 R27, R11, R6, 0x1, P5 ;  /* 0x000000060b1b7211 */ /* 0x000fe200028f0eff */
[----:B------:R-:W-:Y:S01]  /*0f30*/  IMAD.U32 R38, RZ, RZ, UR12 ;  /* 0x0000000cff267e24 */ /* 0x000fe2000f8e00ff */
[----:B------:R-:W-:Y:S01]  /*0f40*/  PRMT R29, RZ, 0x7610, R29 ;  /* 0x00007610ff1d7816 */ /* 0x000fe2000000001d */
[----:B------:R-:W-:Y:S01]  /*0f50*/  @P0 IMAD.MOV.U32 R9, RZ, RZ, R28 ;  /* 0x000000ffff090224 */ /* 0x000fe200078e001c */
[----:B------:R-:W-:Y:S01]  /*0f60*/  STL [R1+0x44], R19 ;  /* 0x0000441301007387 */ /* 0x000fe20000100800 */
[----:B------:R-:W-:Y:S01]  /*0f70*/  PRMT R17, RZ, 0x7610, R17 ;  /* 0x00007610ff117816 */ /* 0x000fe20000000011 */
[----:B------:R-:W-:Y:S01]  /*0f80*/  IMAD.U32 R36, RZ, RZ, UR12 ;  /* 0x0000000cff247e24 */ /* 0x000fe2000f8e00ff */
[----:B------:R-:W-:Y:S01]  /*0f90*/  PRMT R16, RZ, 0x7610, R16 ;  /* 0x00007610ff107816 */ /* 0x000fe20000000010 */
[----:B------:R-:W-:Y:S01]  /*0fa0*/  STL [R1+0x20], R28 ;  /* 0x0000201c01007387 */ /* 0x000fe20000100800 */
[----:B------:R-:W-:Y:S01]  /*0fb0*/  PRMT R21, RZ, 0x7610, R21 ;  /* 0x00007610ff157816 */ /* 0x000fe20000000015 */
[----:B------:R-:W-:-:S02]  /*0fc0*/  IMAD.U32 R46, RZ, RZ, UR12 ;  /* 0x0000000cff2e7e24 */ /* 0x000fc4000f8e00ff */
[----:B------:R-:W1:Y:S02]  /*0fd0*/  FENCE.VIEW.ASYNC.S ;  /* 0x00000000000073c6 */ /* 0x000e640000000000 */
[----:B-1----:R1:W2:Y:S02]  /*0fe0*/  @!UP3 SYNCS.EXCH.64 URZ, [UR8], UR4 ;  /* 0x0000000408ffb5b2 */ /* 0x0022a40008000100 */
[----:B--2---:R-:W-:Y:S01]  /*0ff0*/  BAR.SYNC.DEFER_BLOCKING 0x0 ;  /* 0x0000000000007b1d */ /* 0x004fe20000010000 */
[----:B------:R-:W-:Y:S01]  /*1000*/  IMAD.U32 R34, RZ, RZ, UR12 ;  /* 0x0000000cff227e24 */ /* 0x000fe2000f8e00ff */
[----:B------:R-:W-:Y:S02]  /*1010*/  PRMT R22, RZ, 0x7610, R22 ;  /* 0x00007610ff167816 */ /* 0x000fe40000000016 */
[----:B------:R-:W-:Y:S01]  /*1020*/  PRMT R25, RZ, 0x7610, R25 ;  /* 0x00007610ff197816 */ /* 0x000fe20000000019 */
[----:B------:R-:W-:Y:S01]  /*1030*/  IMAD.U32 R48, RZ, RZ, UR12 ;  /* 0x0000000cff307e24 */ /* 0x000fe2000f8e00ff */
[----:B------:R-:W-:Y:S01]  /*1040*/  PRMT R24, RZ, 0x7610, R24 ;  /* 0x00007610ff187816 */ /* 0x000fe20000000018 */
[----:B------:R-:W-:Y:S01]  /*1050*/  IMAD.U32 R30, RZ, RZ, UR12 ;  /* 0x0000000cff1e7e24 */ /* 0x000fe2000f8e00ff */
[----:B------:R-:W-:Y:S01]  /*1060*/  PRMT R26, RZ, 0x7610, R26 ;  /* 0x00007610ff1a7816 */ /* 0x000fe2000000001a */
[----:B------:R-:W2:Y:S01]  /*1070*/  LDCU UR14, c[0x0][0x3b0] ;  /* 0x00007600ff0e77ac */ /* 0x000ea20008000800 */
[----:B------:R0:W3:Y:S01]  /*1080*/  @P0 LDG.E.U8 R14, desc[UR22][R8.64] ;  /* 0x00000016080e0981 */ /* 0x0000e2000c1e1100 */
[----:B------:R-:W-:-:S02]  /*1090*/  IMAD R39, R12, 0x2, R13 ;  /* 0x000000020c277824 */ /* 0x000fc400078e020d */
[----:B0-----:R-:W-:Y:S02]  /*10a0*/  @P1 IMAD.MOV.U32 R8, RZ, RZ, R19 ;  /* 0x000000ffff081224 */ /* 0x001fe400078e0013 */
[----:B------:R-:W-:-:S05]  /*10b0*/  @P1 IMAD.MOV.U32 R9, RZ, RZ, R27 ;  /* 0x000000ffff091224 */ /* 0x000fca00078e001b */
[----:B------:R0:W4:Y:S01]  /*10c0*/  @P1 LDG.E.U8 R18, desc[UR22][R8.64] ;  /* 0x0000001608121981 */ /* 0x000122000c1e1100 */
[C---:B------:R-:W-:Y:S01]  /*10d0*/  LOP3.LUT R15, R2.reuse, 0x10, RZ, 0xfc, !PT ;  /* 0x00000010020f7812 */ /* 0x040fe200078efcff */
[----:B------:R-:W-:Y:S01]  /*10e0*/  IMAD.U32 R11, RZ, RZ, UR12 ;  /* 0x0000000cff0b7e24 */ /* 0x000fe2000f8e00ff */
[----:B------:R-:W-:Y:S02]  /*10f0*/  LOP3.LUT R12, R2, 0x18, RZ, 0xfc, !PT ;  /* 0x00000018020c7812 */ /* 0x000fe400078efcff */
[----:B0-----:R-:W-:Y:S01]  /*1100*/  IADD3 R8, P4, PT, R13, R10, RZ ;  /* 0x0000000a0d087210 */ /* 0x001fe20007f9e0ff */
[----:B------:R-:W-:Y:S01]  /*1110*/  IMAD.U32 R9, RZ, RZ, UR12 ;  /* 0x0000000cff097e24 */ /* 0x000fe2000f8e00ff */
[----:B---3--:R0:W-:Y:S01]  /*1120*/  @P0 STL [R1+0x1d8], R14 ;  /* 0x0001d80e01000387 */ /* 0x0081e20000100800 */
[----:B------:R-:W-:-:S03]  /*1130*/  PLOP3.LUT P0, PT, PT, PT, UP1, 0x80, 0x8 ;  /* 0x000000000008781c */ /* 0x000fc60003f0f018 */
[----:B------:R3:W-:Y:S01]  /*1140*/  STL [R1+0x40], R27 ;  /* 0x0000401b01007387 */ /* 0x0007e20000100800 */
[----:B0-----:R-:W-:-:S04]  /*1150*/  IMAD.U32 R14, RZ, RZ, UR12 ;  /* 0x0000000cff0e7e24 */ /* 0x001fc8000f8e00ff */
[----:B------:R-:W-:Y:S01]  /*1160*/  IMAD R19, R14, 0x2, R39 ;  /* 0x000000020e137824 */ /* 0x000fe200078e0227 */
[----:B------:R-:W-:Y:S01]  /*1170*/  ISETP.LT.AND P0, PT, R15, UR15, P0 ;  /* 0x0000000f0f007c0c */ /* 0x000fe20008701270 */
[----:B----4-:R0:W-:Y:S02]  /*1180*/  @P1 STL [R1+0x1e0], R18 ;  /* 0x0001e01201001387 */ /* 0x0101e40000100800 */
[----:B------:R-:W-:Y:S01]  /*1190*/  IMAD R42, R42, 0x2, R19 ;  /* 0x000000022a2a7824 */ /* 0x000fe200078e0213 */
[----:B------:R-:W-:-:S03]  /*11a0*/  PLOP3.LUT P1, PT, PT, PT, UP1, 0x80, 0x8 ;  /* 0x000000000008781c */ /* 0x000fc60003f2f018 */
[----:B------:R-:W-:Y:S01]  /*11b0*/  IMAD R11, R11, 0x2, R42 ;  /* 0x000000020b0b7824 */ /* 0x000fe200078e022a */
[----:B------:R-:W-:Y:S02]  /*11c0*/  ISETP.LT.AND P1, PT, R12, UR15, P1 ;  /* 0x0000000f0c007c0c */ /* 0x000fe40008f21270 */
[----:B------:R-:W-:Y:S01]  /*11d0*/  LEA.HI.X.SX32 R14, R13, R6, 0x1, P4 ;  /* 0x000000060d0e7211 */ /* 0x000fe200020f0eff */
[----:B------:R-:W-:Y:S01]  /*11e0*/  IMAD R38, R38, 0x2, R11 ;  /* 0x0000000226267824 */ /* 0x000fe200078e020b */
[----:B---3--:R-:W-:-:S03]  /*11f0*/  IADD3 R27, P5, PT, R11, R10, RZ ;  /* 0x0000000a0b1b7210 */ /* 0x008fc60007fbe0ff */
[----:B0-----:R-:W-:Y:S01]  /*1200*/  IMAD R18, R9, 0x2, R38 ;  /* 0x0000000209127824 */ /* 0x001fe200078e0226 */
[----:B------:R-:W-:Y:S01]  /*1210*/  LEA.HI.X.SX32 R28, R11, R6, 0x1, P5 ;  /* 0x000000060b1c7211 */ /* 0x000fe200028f0eff */
[----:B------:R-:W-:Y:S01]  /*1220*/  @P0 IMAD.MOV.U32 R9, RZ, RZ, R14 ;  /* 0x000000ffff090224 */ /* 0x000fe200078e000e */
[----:B------:R0:W-:Y:S04]  /*1230*/  STL [R1+0x64], R8 ;  /* 0x0000640801007387 */ /* 0x0001e80000100800 */
[----:B------:R0:W3:Y:S02]  /*1240*/  @P0 LDG.E.U8 R29, desc[UR22][R8.64] ;  /* 0x00000016081d0981 */ /* 0x0000e4000c1e1100 */
[----:B0-----:R-:W-:Y:S02]  /*1250*/  @P1 IMAD.MOV.U32 R8, RZ, RZ, R27 ;  /* 0x000000ffff081224 */ /* 0x001fe400078e001b */
[----:B------:R-:W-:-:S05]  /*1260*/  @P1 IMAD.MOV.U32 R9, RZ, RZ, R28 ;  /* 0x000000ffff091224 */ /* 0x000fca00078e001c */
[----:B------:R0:W4:Y:S01]  /*1270*/  @P1 LDG.E.U8 R17, desc[UR22][R8.64] ;  /* 0x0000001608111981 */ /* 0x000122000c1e1100 */
[----:B------:R-:W-:Y:S02]  /*1280*/  IMAD.U32 R15, RZ, RZ, UR12 ;  /* 0x0000000cff0f7e24 */ /* 0x000fe4000f8e00ff */
[----:B------:R-:W-:Y:S02]  /*1290*/  IMAD.U32 R12, RZ, RZ, UR12 ;  /* 0x0000000cff0c7e24 */ /* 0x000fe4000f8e00ff */
[----:B------:R-:W-:Y:S01]  /*12a0*/  IMAD R13, R15, 0x4, R18 ;  /* 0x000000040f0d7824 */ /* 0x000fe200078e0212 */
[----:B------:R0:W-:Y:S03]  /*12b0*/  STL [R1+0x84], R27 ;  /* 0x0000841b01007387 */ /* 0x0001e60000100800 */
[----:B------:R-:W-:Y:S01]  /*12c0*/  IMAD R37, R12, 0x2, R13 ;  /* 0x000000020c257824 */ /* 0x000fe200078e020d */
[----:B------:R1:W-:Y:S01]  /*12d0*/  STL [R1+0x60], R14 ;  /* 0x0000600e01007387 */ /* 0x0003e20000100800 */
[----:B------:R-:W-:-:S02]  /*12e0*/  PLOP3.LUT P0, PT, PT, PT, UP1, 0x80, 0x8 ;  /* 0x000000000008781c */ /* 0x000fc40003f0f018 */
[----:B0-----:R-:W-:Y:S01]  /*12f0*/  LOP3.LUT R27, R2, 0x20, RZ, 0xfc, !PT ;  /* 0x00000020021b7812 */ /* 0x001fe200078efcff */
[----:B-1----:R-:W-:-:S04]  /*1300*/  IMAD.U32 R14, RZ, RZ, UR12 ;  /* 0x0000000cff0e7e24 */ /* 0x002fc8000f8e00ff */
[----:B------:R-:W-:Y:S01]  /*1310*/  IMAD R15, R14, 0x2, R37 ;  /* 0x000000020e0f7824 */ /* 0x000fe200078e0225 */
[----:B------:R0:W-:Y:S01]  /*1320*/  STL [R1+0x80], R28 ;  /* 0x0000801c01007387 */ /* 0x0001e20000100800 */
[----:B------:R-:W-:Y:S02]  /*1330*/  ISETP.LT.AND P0, PT, R27, UR15, P0 ;  /* 0x0000000f1b007c0c */ /* 0x000fe40008701270 */
[----:B------:R-:W-:Y:S01]  /*1340*/  IMAD R43, R12, 0x2, R15 ;  /* 0x000000020c2b7824 */ /* 0x000fe200078e020f */
[----:B------:R-:W-:Y:S02]  /*1350*/  IADD3 R8, P4, PT, R13, R10, RZ ;  /* 0x0000000a0d087210 */ /* 0x000fe40007f9e0ff */
[----:B------:R-:W-:Y:S01]  /*1360*/  PLOP3.LUT P1, PT, PT, PT, UP1, 0x80, 0x8 ;  /* 0x000000000008781c */ /* 0x000fe20003f2f018 */
[----:B------:R-:W-:Y:S02]  /*1370*/  IMAD R11, R14, 0x2, R43 ;  /* 0x000000020e0b7824 */ /* 0x000fe400078e022b */
[----:B------:R-:W-:-:S02]  /*1380*/  IMAD.U32 R9, RZ, RZ, UR12 ;  /* 0x0000000cff097e24 */ /* 0x000fc4000f8e00ff */
[----:B------:R-:W-:Y:S01]  /*1390*/  IMAD R36, R36, 0x2, R11 ;  /* 0x0000000224247824 */ /* 0x000fe200078e020b */
[----:B------:R-:W-:-:S03]  /*13a0*/  IADD3 R27, P5, PT, R11, R10, RZ ;  /* 0x0000000a0b1b7210 */ /* 0x000fc60007fbe0ff */
[----:B------:R-:W-:Y:S01]  /*13b0*/  IMAD R14, R9, 0x2, R36 ;  /* 0x00000002090e7824 */ /* 0x000fe200078e0224 */
[----:B0-----:R-:W-:Y:S01]  /*13c0*/  LEA.HI.X.SX32 R28, R11, R6, 0x1, P5 ;  /* 0x000000060b1c7211 */ /* 0x001fe200028f0eff */
[----:B----4-:R0:W-:Y:S04]  /*13d0*/  STL [R1+0x21c], R17 ;  /* 0x00021c1101007387 */ /* 0x0101e80000100800 */
[----:B------:R-:W-:Y:S01]  /*13e0*/  STL [R1+0xa4], R8 ;  /* 0x0000a40801007387 */ /* 0x000fe20000100800 */
[----:B0-----:R-:W-:-:S03]  /*13f0*/  LOP3.LUT R17, R2, 0x28, RZ, 0xfc, !PT ;  /* 0x0000002802117812 */ /* 0x001fc600078efcff */
[----:B---3--:R0:W-:Y:S01]  /*1400*/  STL [R1+0x1dc], R29 ;  /* 0x0001dc1d01007387 */ /* 0x0081e20000100800 */
[----:B------:R-:W-:Y:S02]  /*1410*/  ISETP.LT.AND P1, PT, R17, UR15, P1 ;  /* 0x0000000f11007c0c */ /* 0x000fe40008f21270 */
[----:B0-----:R-:W-:-:S05]  /*1420*/  LEA.HI.X.SX32 R29, R13, R6, 0x1, P4 ;  /* 0x000000060d1d7211 */ /* 0x001fca00020f0eff */
[----:B------:R-:W-:-:S05]  /*1430*/  @P0 IMAD.MOV.U32 R9, RZ, RZ, R29 ;  /* 0x000000ffff090224 */ /* 0x000fca00078e001d */
[----:B------:R0:W3:Y:S02]  /*1440*/  @P0 LDG.E.U8 R16, desc[UR22][R8.64] ;  /* 0x0000001608100981 */ /* 0x0000e4000c1e1100 */
[----:B0-----:R-:W-:Y:S02]  /*1450*/  @P1 IMAD.MOV.U32 R8, RZ, RZ, R27 ;  /* 0x000000ffff081224 */ /* 0x001fe400078e001b */
[----:B------:R-:W-:-:S05]  /*1460*/  @P1 IMAD.MOV.U32 R9, RZ, RZ, R28 ;  /* 0x000000ffff091224 */ /* 0x000fca00078e001c */
[----:B------:R0:W4:Y:S01]  /*1470*/  @P1 LDG.E.U8 R21, desc[UR22][R8.64] ;  /* 0x0000001608151981 */ /* 0x000122000c1e1100 */
[----:B------:R-:W-:-:S03]  /*1480*/  IMAD.U32 R17, RZ, RZ, UR12 ;  /* 0x0000000cff117e24 */ /* 0x000fc6000f8e00ff */
[----:B------:R-:W-:Y:S01]  /*1490*/  STL [R1+0x4c4], R27 ;  /* 0x0004c41b01007387 */ /* 0x000fe20000100800 */
[----:B------:R-:W-:-:S03]  /*14a0*/  IMAD R17, R17, 0x4, R14 ;  /* 0x0000000411117824 */ /* 0x000fc600078e020e */
[----:B------:R1:W-:Y:S01]  /*14b0*/  STL [R1+0xa0], R29 ;  /* 0x0000a01d01007387 */ /* 0x0003e20000100800 */
[----:B------:R-:W-:Y:S01]  /*14c0*/  IMAD R35, R12, 0x2, R17 ;  /* 0x000000020c237824 */ /* 0x000fe200078e0211 */
[----:B------:R-:W-:Y:S01]  /*14d0*/  PLOP3.LUT P0, PT, PT, PT, UP1, 0x80, 0x8 ;  /* 0x000000000008781c */ /* 0x000fe20003f0f018 */
[----:B------:R-:W-:Y:S01]  /*14e0*/  IMAD.U32 R11, RZ, RZ, UR12 ;  /* 0x0000000cff0b7e24 */ /* 0x000fe2000f8e00ff */
[----:B------:R-:W-:Y:S02]  /*14f0*/  LOP3.LUT R12, R2, 0x38, RZ, 0xfc, !PT ;  /* 0x00000038020c7812 */ /* 0x000fe400078efcff */
[----:B------:R-:W-:Y:S02]  /*1500*/  PLOP3.LUT P1, PT, PT, PT, UP1, 0x80, 0x8 ;  /* 0x000000000008781c */ /* 0x000fe40003f2f018 */
[C---:B0-----:R-:W-:Y:S02]  /*1510*/  IADD3 R8, P4, PT, R17.reuse, R10, RZ ;  /* 0x0000000a11087210 */ /* 0x041fe40007f9e0ff */
[----:B------:R-:W-:Y:S01]  /*1520*/  ISETP.LT.AND P1, PT, R12, UR15, P1 ;  /* 0x0000000f0c007c0c */ /* 0x000fe20008f21270 */
[----:B------:R-:W-:Y:S01]  /*1530*/  IMAD.U32 R9, RZ, RZ, UR12 ;  /* 0x0000000cff097e24 */ /* 0x000fe2000f8e00ff */
[----:B-1----:R-:W-:Y:S01]  /*1540*/  LEA.HI.X.SX32 R29, R17, R6, 0x1, P4 ;  /* 0x00000006111d7211 */ /* 0x002fe200020f0eff */
[----:B---3--:R0:W-:Y:S04]  /*1550*/  STL [R1+0x218], R16 ;  /* 0x0002181001007387 */ /* 0x0081e80000100800 */
[----:B------:R-:W-:Y:S01]  /*1560*/  STL [R1+0x4c0], R28 ;  /* 0x0004c01c01007387 */ /* 0x000fe20000100800 */
[----:B0-----:R-:W-:-:S04]  /*1570*/  IMAD.U32 R16, RZ, RZ, UR12 ;  /* 0x0000000cff107e24 */ /* 0x001fc8000f8e00ff */
[----:B------:R-:W-:Y:S01]  /*1580*/  IMAD R13, R16, 0x2, R35 ;  /* 0x00000002100d7824 */ /* 0x000fe200078e0223 */
[----:B----4-:R0:W-:Y:S03]  /*1590*/  STL [R1+0x29c], R21 ;  /* 0x00029c1501007387 */ /* 0x0101e60000100800 */
[----:B------:R-:W-:Y:S01]  /*15a0*/  IMAD R46, R46, 0x2, R13 ;  /* 0x000000022e2e7824 */ /* 0x000fe200078e020d */
[----:B0-----:R-:W-:-:S04]  /*15b0*/  LOP3.LUT R21, R2, 0x30, RZ, 0xfc, !PT ;  /* 0x0000003002157812 */ /* 0x001fc800078efcff */
[----:B------:R-:W-:Y:S01]  /*15c0*/  ISETP.LT.AND P0, PT, R21, UR15, P0 ;  /* 0x0000000f15007c0c */ /* 0x000fe20008701270 */
[----:B------:R-:W-:-:S04]  /*15d0*/  IMAD R11, R11, 0x2, R46 ;  /* 0x000000020b0b7824 */ /* 0x000fc800078e022e */
[----:B------:R-:W-:Y:S01]  /*15e0*/  IMAD R34, R34, 0x2, R11 ;  /* 0x0000000222227824 */ /* 0x000fe200078e020b */
[----:B------:R-:W-:-:S03]  /*15f0*/  IADD3 R27, P5, PT, R11, R10, RZ ;  /* 0x0000000a0b1b7210 */ /* 0x000fc60007fbe0ff */
[----:B------:R-:W-:Y:S01]  /*1600*/  IMAD R12, R9, 0x2, R34 ;  /* 0x00000002090c7824 */ /* 0x000fe200078e0222 */
[----:B------:R-:W-:-:S03]  /*1610*/  LEA.HI.X.SX32 R28, R11, R6, 0x1, P5 ;  /* 0x000000060b1c7211 */ /* 0x000fc600028f0eff */
[----:B------:R-:W-:Y:S01]  /*1620*/  @P0 IMAD.MOV.U32 R9, RZ, RZ, R29 ;  /* 0x000000ffff090224 */ /* 0x000fe200078e001d */
[----:B------:R0:W-:Y:S04]  /*1630*/  STL [R1+0x4e4], R8 ;  /* 0x0004e40801007387 */ /* 0x0001e80000100800 */
[----:B------:R0:W3:Y:S02]  /*1640*/  @P0 LDG.E.U8 R22, desc[UR22][R8.64] ;  /* 0x0000001608160981 */ /* 0x0000e4000c1e1100 */
[----:B0-----:R-:W-:Y:S02]  /*1650*/  @P1 IMAD.MOV.U32 R8, RZ, RZ, R27 ;  /* 0x000000ffff081224 */ /* 0x001fe400078e001b */
[----:B------:R-:W-:-:S05]  /*1660*/  @P1 IMAD.MOV.U32 R9, RZ, RZ, R28 ;  /* 0x000000ffff091224 */ /* 0x000fca00078e001c */
[----:B------:R-:W4:Y:S01]  /*1670*/  @P1 LDG.E.U8 R25, desc[UR22][R8.64] ;  /* 0x0000001608191981 */ /* 0x000f22000c1e1100 */
[----:B------:R-:W-:-:S03]  /*1680*/  IMAD.U32 R21, RZ, RZ, UR12 ;  /* 0x0000000cff157e24 */ /* 0x000fc6000f8e00ff */
[----:B------:R-:W-:Y:S01]  /*1690*/  STL [R1+0x504], R27 ;  /* 0x0005041b01007387 */ /* 0x000fe20000100800 */
[----:B------:R-:W-:-:S03]  /*16a0*/  IMAD R17, R21, 0x4, R12 ;  /* 0x0000000415117824 */ /* 0x000fc600078e020c */
[----:B------:R0:W-:Y:S01]  /*16b0*/  STL [R1+0x4e0], R29 ;  /* 0x0004e01d01007387 */ /* 0x0001e20000100800 */
[----:B------:R-:W-:Y:S01]  /*16c0*/  PLOP3.LUT P0, PT, PT, PT, UP1, 0x80, 0x8 ;  /* 0x000000000008781c */ /* 0x000fe20003f0f018 */
[----:B------:R-:W-:Y:S01]  /*16d0*/  IMAD R31, R16, 0x2, R17 ;  /* 0x00000002101f7824 */ /* 0x000fe200078e0211 */
[----:B------:R-:W-:Y:S02]  /*16e0*/  LOP3.LUT R16, R2, 0x48, RZ, 0xfc, !PT ;  /* 0x0000004802107812 */ /* 0x000fe400078efcff */
[----:B------:R-:W-:-:S04]  /*16f0*/  PLOP3.LUT P1, PT, PT, PT, UP1, 0x80, 0x8 ;  /* 0x000000000008781c */ /* 0x000fc80003f2f018 */
[----:B------:R-:W-:Y:S02]  /*1700*/  ISETP.LT.AND P1, PT, R16, UR15, P1 ;  /* 0x0000000f10007c0c */ /* 0x000fe40008f21270 */
[----:B------:R-:W-:-:S04]  /*1710*/  IADD3 R16, P4, PT, R17, R10, RZ ;  /* 0x0000000a11107210 */ /* 0x000fc80007f9e0ff */
[----:B0-----:R-:W-:Y:S01]  /*1720*/  LEA.HI.X.SX32 R29, R17, R6, 0x1, P4 ;  /* 0x00000006111d7211 */ /* 0x001fe200020f0eff */
[----:B---3--:R0:W-:Y:S04]  /*1730*/  STL [R1+0x258], R22 ;  /* 0x0002581601007387 */ /* 0x0081e80000100800 */
[----:B------:R-:W-:Y:S01]  /*1740*/  STL [R1+0x500], R28 ;  /* 0x0005001c01007387 */ /* 0x000fe20000100800 */
[----:B0-----:R-:W-:-:S03]  /*1750*/  IMAD.U32 R22, RZ, RZ, UR12 ;  /* 0x0000000cff167e24 */ /* 0x001fc6000f8e00ff */
[----:B----4-:R0:W-:Y:S02]  /*1760*/  STL [R1+0x2dc], R25 ;  /* 0x0002dc1901007387 */ /* 0x0101e40000100800 */
[----:B0-----:R-:W-:-:S04]  /*1770*/  LOP3.LUT R25, R2, 0x40, RZ, 0xfc, !PT ;  /* 0x0000004002197812 */ /* 0x001fc800078efcff */
[----:B------:R-:W-:Y:S01]  /*1780*/  ISETP.LT.AND P0, PT, R25, UR15, P0 ;  /* 0x0000000f19007c0c */ /* 0x000fe20008701270 */
[----:B------:R-:W-:-:S04]  /*1790*/  IMAD R11, R22, 0x2, R31 ;  /* 0x00000002160b7824 */ /* 0x000fc800078e021f */
[----:B------:R-:W-:-:S04]  /*17a0*/  IMAD R48, R48, 0x2, R11 ;  /* 0x0000000230307824 */ /* 0x000fc800078e020b */
[----:B------:R-:W-:-:S04]  /*17b0*/  IMAD R21, R21, 0x2, R48 ;  /* 0x0000000215157824 */ /* 0x000fc800078e0230 */
[----:B------:R-:W-:Y:S01]  /*17c0*/  @P0 IMAD.MOV.U32 R17, RZ, RZ, R29 ;  /* 0x000000ffff110224 */ /* 0x000fe200078e001d */
[----:B------:R-:W-:-:S04]  /*17d0*/  IADD3 R27, P5, PT, R21, R10, RZ ;  /* 0x0000000a151b7210 */ /* 0x000fc80007fbe0ff */
[----:B------:R0:W3:Y:S01]  /*17e0*/  @P0 LDG.E.U8 R24, desc[UR22][R16.64] ;  /* 0x0000001610180981 */ /* 0x0000e2000c1e1100 */
[----:B------:R-:W-:-:S03]  /*17f0*/  LEA.HI.X.SX32 R28, R21, R6, 0x1, P5 ;  /* 0x00000006151c7211 */ /* 0x000fc600028f0eff */
[----:B------:R1:W-:Y:S02]  /*1800*/  STL [R1+0x524], R16 ;  /* 0x0005241001007387 */ /* 0x0003e40000100800 */
[----:B0-----:R-:W-:Y:S02]  /*1810*/  @P1 IMAD.MOV.U32 R17, RZ, RZ, R28 ;  /* 0x000000ffff111224 */ /* 0x001fe400078e001c */
[----:B-1----:R-:W-:-:S05]  /*1820*/  @P1 IMAD.MOV.U32 R16, RZ, RZ, R27 ;  /* 0x000000ffff101224 */ /* 0x002fca00078e001b */
[----:B------:R0:W4:Y:S01]  /*1830*/  @P1 LDG.E.U8 R26, desc[UR22][R16.64] ;  /* 0x00000016101a1981 */ /* 0x000122000c1e1100 */
[----:B------:R-:W-:Y:S02]  /*1840*/  IMAD.U32 R9, RZ, RZ, UR12 ;  /* 0x0000000cff097e24 */ /* 0x000fe4000f8e00ff */
[----:B------:R-:W-:Y:S02]  /*1850*/  IMAD R30, R30, 0x2, R21 ;  /* 0x000000021e1e7824 */ /* 0x000fe400078e0215 */
[----:B------:R-:W-:Y:S02]  /*1860*/  IMAD.U32 R25, RZ, RZ, UR12 ;  /* 0x0000000cff197e24 */ /* 0x000fe4000f8e00ff */
[----:B------:R-:W-:Y:S01]  /*1870*/  IMAD R8, R9, 0x2, R30 ;  /* 0x0000000209087824 */ /* 0x000fe200078e021e */
[----:B------:R-:W-:Y:S03]  /*1880*/  STL [R1+0x544], R27 ;  /* 0x0005441b01007387 */ /* 0x000fe60000100800 */
[----:B------:R-:W-:Y:S01]  /*1890*/  IMAD R25, R25, 0x4, R8 ;  /* 0x0000000419197824 */ /* 0x000fe200078e0208 */
[----:B------:R1:W-:Y:S01]  /*18a0*/  STL [R1+0x520], R29 ;  /* 0x0005201d01007387 */ /* 0x0003e20000100800 */
[----:B------:R-:W-:-:S02]  /*18b0*/  LOP3.LUT R21, R2, 0x50, RZ, 0xfc, !PT ;  /* 0x0000005002157812 */ /* 0x000fc400078efcff */
[----:B-1----:R-:W-:Y:S01]  /*18c0*/  IMAD R29, R22, 0x2, R25 ;  /* 0x00000002161d7824 */ /* 0x002fe200078e0219 */
[----:B------:R-:W-:-:S04]  /*18d0*/  PLOP3.LUT P0, PT, PT, PT, UP1, 0x80, 0x8 ;  /* 0x000000000008781c */ /* 0x000fc80003f0f018 */
[----:B------:R-:W-:Y:S01]  /*18e0*/  ISETP.LT.AND P0, PT, R21, UR15, P0 ;  /* 0x0000000f15007c0c */ /* 0x000fe20008701270 */
[----:B------:R-:W-:Y:S01]  /*18f0*/  IMAD.U32 R21, RZ, RZ, UR12 ;  /* 0x0000000cff157e24 */ /* 0x000fe2000f8e00ff */
[----:B------:R-:W-:Y:S02]  /*1900*/  PLOP3.LUT P1, PT, PT, PT, UP1, 0x80, 0x8 ;  /* 0x000000000008781c */ /* 0x000fe40003f2f018 */
[----:B0-----:R-:W-:Y:S01]  /*1910*/  IADD3 R17, P4, PT, R25, R10, RZ ;  /* 0x0000000a19117210 */ /* 0x001fe20007f9e0ff */
[----:B------:R-:W-:Y:S01]  /*1920*/  IMAD.U32 R16, RZ, RZ, UR12 ;  /* 0x0000000cff107e24 */ /* 0x000fe2000f8e00ff */
[----:B------:R-:W-:Y:S01]  /*1930*/  PRMT R67, RZ, 0x7610, R67 ;  /* 0x00007610ff437816 */ /* 0x000fe20000000043 */
[----:B---3--:R0:W-:Y:S02]  /*1940*/  STL [R1+0x25c], R24 ;  /* 0x00025c1801007387 */ /* 0x0081e40000100800 */
[----:B0-----:R-:W-:-:S04]  /*1950*/  IMAD.U32 R24, RZ, RZ, UR12 ;  /* 0x0000000cff187e24 */ /* 0x001fc8000f8e00ff */
[----:B------:R-:W-:Y:S01]  /*1960*/  IMAD R9, R24, 0x2, R29 ;  /* 0x0000000218097824 */ /* 0x000fe200078e021d */
[----:B------:R0:W-:Y:S03]  /*1970*/  STL [R1+0x540], R28 ;  /* 0x0005401c01007387 */ /* 0x0001e60000100800 */
[----:B------:R-:W-:Y:S01]  /*1980*/  IMAD R47, R22, 0x2, R9 ;  /* 0x00000002162f7824 */ /* 0x000fe200078e0209 */
[----:B----4-:R1:W-:Y:S03]  /*1990*/  STL [R1+0x31c], R26 ;  /* 0x00031c1a01007387 */ /* 0x0103e60000100800 */
[----:B------:R-:W-:Y:S02]  /*19a0*/  IMAD R27, R24, 0x2, R47 ;  /* 0x00000002181b7824 */ /* 0x000fe400078e022f */
[----:B0-----:R-:W-:Y:S01]  /*19b0*/  IMAD.U32 R28, RZ, RZ, UR12 ;  /* 0x0000000cff1c7e24 */ /* 0x001fe2000f8e00ff */
[----:B-1----:R-:W-:-:S03]  /*19c0*/  LOP3.LUT R26, R2, 0x58, RZ, 0xfc, !PT ;  /* 0x00000058021a7812 */ /* 0x002fc600078efcff */
[----:B------:R-:W-:Y:S01]  /*19d0*/  IMAD R28, R28, 0x2, R27 ;  /* 0x000000021c1c7824 */ /* 0x000fe200078e021b */
[----:B------:R-:W-:Y:S02]  /*19e0*/  LEA.HI.X.SX32 R22, R25, R6, 0x1, P4 ;  /* 0x0000000619167211 */ /* 0x000fe400020f0eff */
[----:B------:R-:W-:Y:S01]  /*19f0*/  ISETP.LT.AND P1, PT, R26, UR15, P1 ;  /* 0x0000000f1a007c0c */ /* 0x000fe20008f21270 */
[----:B------:R-:W-:Y:S01]  /*1a00*/  IMAD R21, R21, 0x2, R28 ;  /* 0x0000000215157824 */ /* 0x000fe200078e021c */
[C---:B------:R-:W-:Y:S01]  /*1a10*/  IADD3 R33, P5, PT, R27.reuse, R10, RZ ;  /* 0x0000000a1b217210 */ /* 0x040fe20007fbe0ff */
[----:B------:R0:W-:Y:S02]  /*1a20*/  STL [R1+0x564], R17 ;  /* 0x0005641101007387 */ /* 0x0001e40000100800 */
[----:B------:R-:W-:Y:S02]  /*1a30*/  IMAD R25, R16, 0x4, R21 ;  /* 0x0000000410197824 */ /* 0x000fe400078e0215 */
[----:B------:R-:W-:Y:S01]  /*1a40*/  @P0 IMAD.MOV.U32 R16, RZ, RZ, R17 ;  /* 0x000000ffff100224 */ /* 0x000fe200078e0011 */
[----:B------:R-:W-:Y:S01]  /*1a50*/  LEA.HI.X.SX32 R45, R27, R6, 0x1, P5 ;  /* 0x000000061b2d7211 */ /* 0x000fe200028f0eff */
[----:B0-----:R-:W-:Y:S01]  /*1a60*/  @P0 IMAD.MOV.U32 R17, RZ, RZ, R22 ;  /* 0x000000ffff110224 */ /* 0x001fe200078e0016 */
[----:B------:R-:W-:-:S04]  /*1a70*/  PRMT R24, RZ, 0x7610, R24 ;  /* 0x00007610ff187816 */ /* 0x000fc80000000018 */
[----:B------:R0:W3:Y:S02]  /*1a80*/  @P0 LDG.E.U8 R67, desc[UR22][R16.64] ;  /* 0x0000001610430981 */ /* 0x0000e4000c1e1100 */
[----:B0-----:R-:W-:Y:S02]  /*1a90*/  @P1 IMAD.MOV.U32 R16, RZ, RZ, R33 ;  /* 0x000000ffff101224 */ /* 0x001fe400078e0021 */
[----:B------:R-:W-:-:S05]  /*1aa0*/  @P1 IMAD.MOV.U32 R17, RZ, RZ, R45 ;  /* 0x000000ffff111224 */ /* 0x000fca00078e002d */
[----:B------:R0:W4:Y:S01]  /*1ab0*/  @P1 LDG.E.U8 R24, desc[UR22][R16.64] ;  /* 0x0000001610181981 */ /* 0x000122000c1e1100 */
[----:B------:R-:W-:-:S03]  /*1ac0*/  IMAD.U32 R26, RZ, RZ, UR12 ;  /* 0x0000000cff1a7e24 */ /* 0x000fc6000f8e00ff */
[----:B------:R-:W-:Y:S01]  /*1ad0*/  STL [R1+0x58c], R33 ;  /* 0x00058c2101007387 */ /* 0x000fe20000100800 */
[----:B------:R-:W-:-:S03]  /*1ae0*/  IMAD R26, R26, 0x2, R25 ;  /* 0x000000021a1a7824 */ /* 0x000fc600078e0219 */
[----:B------:R1:W-:Y:S04]  /*1af0*/  STL [R1+0x560], R22 ;  /* 0x0005601601007387 */ /* 0x0003e80000100800 */
[----:B------:R0:W-:Y:S01]  /*1b00*/  STL [R1+0x588], R45 ;  /* 0x0005882d01007387 */ /* 0x0001e20000100800 */
[----:B-1----:R-:W-:Y:S02]  /*1b10*/  IMAD.U32 R22, RZ, RZ, UR12 ;  /* 0x0000000cff167e24 */ /* 0x002fe4000f8e00ff */
[----:B0-----:R-:W-:Y:S02]  /*1b20*/  IMAD.U32 R45, RZ, RZ, UR12 ;  /* 0x0000000cff2d7e24 */ /* 0x001fe4000f8e00ff */
[----:B------:R-:W-:Y:S02]  /*1b30*/  IMAD R22, R22, 0x2, R26 ;  /* 0x0000000216167824 */ /* 0x000fe400078e021a */
[----:B------:R-:W-:-:S02]  /*1b40*/  IMAD.U32 R33, RZ, RZ, UR12 ;  /* 0x0000000cff217e24 */ /* 0x000fc4000f8e00ff */
[----:B------:R-:W-:Y:S02]  /*1b50*/  IMAD R45, R45, 0x2, R22 ;  /* 0x000000022d2d7824 */ /* 0x000fe400078e0216 */
[----:B------:R-:W-:Y:S02]  /*1b60*/  IMAD.U32 R27, RZ, RZ, UR12 ;  /* 0x0000000cff1b7e24 */ /* 0x000fe4000f8e00ff */
[----:B------:R-:W-:Y:S01]  /*1b70*/  IMAD R33, R33, 0x2, R45 ;  /* 0x0000000221217824 */ /* 0x000fe200078e022d */
[----:B------:R-:W-:Y:S02]  /*1b80*/  LOP3.LUT R72, R2, 0x60, RZ, 0xfc, !PT ;  /* 0x0000006002487812 */ /* 0x000fe400078efcff */
[----:B------:R-:W-:Y:S01]  /*1b90*/  PLOP3.LUT P0, PT, PT, PT, UP1, 0x80, 0x8 ;  /* 0x000000000008781c */ /* 0x000fe20003f0f018 */
[----:B------:R-:W-:Y:S02]  /*1ba0*/  IMAD R27, R27, 0x2, R33 ;  /* 0x000000021b1b7824 */ /* 0x000fe400078e0221 */
[----:B------:R-:W-:Y:S01]  /*1bb0*/  IMAD.U32 R16, RZ, RZ, UR12 ;  /* 0x0000000cff107e24 */ /* 0x000fe2000f8e00ff */
[----:B------:R-:W-:-:S02]  /*1bc0*/  ISETP.LT.AND P0, PT, R72, UR15, P0 ;  /* 0x0000000f48007c0c */ /* 0x000fc40008701270 */
[----:B------:R-:W-:Y:S02]  /*1bd0*/  LOP3.LUT R68, R2, 0x68, RZ, 0xfc, !PT ;  /* 0x0000006802447812 */ /* 0x000fe400078efcff */
[----:B------:R-:W-:Y:S02]  /*1be0*/  PLOP3.LUT P1, PT, PT, PT, UP1, 0x80, 0x8 ;  /* 0x000000000008781c */ /* 0x000fe40003f2f018 */
[----:B------:R-:W-:Y:S02]  /*1bf0*/  PLOP3.LUT P4, PT, PT, PT, UP1, 0x80, 0x8 ;  /* 0x000000000008781c */ /* 0x000fe40003f8f018 */
[C---:B------:R-:W-:Y:S02]  /*1c00*/  IADD3 R75, P6, PT, R25.reuse, R10, RZ ;  /* 0x0000000a194b7210 */ /* 0x040fe40007fde0ff */
[----:B------:R-:W-:Y:S01]  /*1c10*/  ISETP.LT.AND P1, PT, R68, UR15, P1 ;  /* 0x0000000f44007c0c */ /* 0x000fe20008f21270 */
[----:B------:R-:W-:Y:S01]  /*1c20*/  IMAD.U32 R17, RZ, RZ, UR12 ;  /* 0x0000000cff117e24 */ /* 0x000fe2000f8e00ff */
[----:B------:R-:W-:-:S02]  /*1c30*/  LEA.HI.X.SX32 R76, R25, R6, 0x1, P6 ;  /* 0x00000006194c7211 */ /* 0x000fc400030f0eff */
[C---:B------:R-:W-:Y:S02]  /*1c40*/  IADD3 R72, P5, PT, R33.reuse, R10, RZ ;  /* 0x0000000a21487210 */ /* 0x040fe40007fbe0ff */
[----:B------:R-:W-:Y:S02]  /*1c50*/  PRMT R74, RZ, 0x7610, R74 ;  /* 0x00007610ff4a7816 */ /* 0x000fe4000000004a */
[----:B------:R-:W-:Y:S02]  /*1c60*/  LEA.HI.X.SX32 R73, R33, R6, 0x1, P5 ;  /* 0x0000000621497211 */ /* 0x000fe400028f0eff */
[----:B------:R-:W-:Y:S02]  /*1c70*/  PRMT R70, RZ, 0x7610, R70 ;  /* 0x00007610ff467816 */ /* 0x000fe40000000046 */
[----:B------:R-:W-:Y:S01]  /*1c80*/  PRMT R44, RZ, 0x7610, R44 ;  /* 0x00007610ff2c7816 */ /* 0x000fe2000000002c */
[----:B----4-:R0:W-:Y:S02]  /*1c90*/  STL [R1+0x374], R24 ;  /* 0x0003741801007387 */ /* 0x0101e40000100800 */
[----:B0-----:R-:W-:-:S02]  /*1ca0*/  IMAD.U32 R24, RZ, RZ, UR12 ;  /* 0x0000000cff187e24 */ /* 0x001fc4000f8e00ff */
[----:B---3--:R0:W-:Y:S02]  /*1cb0*/  STL [R1+0x298], R67 ;  /* 0x0002984301007387 */ /* 0x0081e40000100800 */
[----:B------:R-:W-:-:S04]  /*1cc0*/  IMAD R24, R24, 0x2, R27 ;  /* 0x0000000218187824 */ /* 0x000fc800078e021b */
[----:B------:R-:W-:Y:S01]  /*1cd0*/  IMAD R16, R16, 0x4, R24 ;  /* 0x0000000410107824 */ /* 0x000fe200078e0218 */
[----:B0-----:R-:W-:-:S04]  /*1ce0*/  LOP3.LUT R67, R2, 0x70, RZ, 0xfc, !PT ;  /* 0x0000007002437812 */ /* 0x001fc800078efcff */
[----:B------:R-:W-:Y:S02]  /*1cf0*/  ISETP.LT.AND P4, PT, R67, UR15, P4 ;  /* 0x0000000f43007c0c */ /* 0x000fe4000a781270 */
[C---:B------:R-:W-:Y:S01]  /*1d00*/  IADD3 R67, P6, PT, R16.reuse, R10, RZ ;  /* 0x0000000a10437210 */ /* 0x040fe20007fde0ff */
[----:B------:R-:W-:Y:S02]  /*1d10*/  IMAD R25, R17, 0x2, R16 ;  /* 0x0000000211197824 */ /* 0x000fe400078e0210 */
[----:B------:R-:W-:Y:S01]  /*1d20*/  @P0 IMAD.MOV.U32 R17, RZ, RZ, R76 ;  /* 0x000000ffff110224 */ /* 0x000fe200078e004c */
[----:B------:R-:W-:Y:S01]  /*1d30*/  LEA.HI.X.SX32 R68, R16, R6, 0x1, P6 ;  /* 0x0000000610447211 */ /* 0x000fe200030f0eff */
[----:B------:R-:W-:-:S05]  /*1d40*/  @P0 IMAD.MOV.U32 R16, RZ, RZ, R75 ;  /* 0x000000ffff100224 */ /* 0x000fca00078e004b */
[----:B------:R0:W3:Y:S02]  /*1d50*/  @P0 LDG.E.U8 R74, desc[UR22][R16.64] ;  /* 0x00000016104a0981 */ /* 0x0000e4000c1e1100 */
[----:B0-----:R-:W-:Y:S02]  /*1d60*/  @P1 IMAD.MOV.U32 R16, RZ, RZ, R72 ;  /* 0x000000ffff101224 */ /* 0x001fe400078e0048 */
[----:B------:R-:W-:-:S05]  /*1d70*/  @P1 IMAD.MOV.U32 R17, RZ, RZ, R73 ;  /* 0x000000ffff111224 */ /* 0x000fca00078e0049 */
[----:B------:R0:W4:Y:S02]  /*1d80*/  @P1 LDG.E.U8 R70, desc[UR22][R16.64] ;  /* 0x0000001610461981 */ /* 0x000124000c1e1100 */
[----:B0-----:R-:W-:Y:S02]  /*1d90*/  @P4 IMAD.MOV.U32 R16, RZ, RZ, R67 ;  /* 0x000000ffff104224 */ /* 0x001fe400078e0043 */
[----:B------:R-:W-:-:S05]  /*1da0*/  @P4 IMAD.MOV.U32 R17, RZ, RZ, R68 ;  /* 0x000000ffff114224 */ /* 0x000fca00078e0044 */
[----:B------:R0:W2:Y:S04]  /*1db0*/  @P4 LDG.E.U8 R44, desc[UR22][R16.64] ;  /* 0x00000016102c4981 */ /* 0x0000a8000c1e1100 */
[----:B------:R-:W-:Y:S04]  /*1dc0*/  STL [R1+0x5bc], R75 ;  /* 0x0005bc4b01007387 */ /* 0x000fe80000100800 */
[----:B------:R-:W-:Y:S01]  /*1dd0*/  STL [R1+0x5dc], R72 ;  /* 0x0005dc4801007387 */ /* 0x000fe20000100800 */
[----:B0-----:R-:W-:-:S03]  /*1de0*/  IMAD.U32 R16, RZ, RZ, UR12 ;  /* 0x0000000cff107e24 */ /* 0x001fc6000f8e00ff */
[----:B------:R-:W-:Y:S04]  /*1df0*/  STL [R1+0x5a8], R76 ;  /* 0x0005a84c01007387 */ /* 0x000fe80000100800 */
[----:B------:R-:W-:Y:S01]  /*1e00*/  STL [R1+0x5f4], R67 ;  /* 0x0005f44301007387 */ /* 0x000fe20000100800 */
[----:B------:R-:W-:-:S03]  /*1e10*/  IMAD R16, R16, 0x2, R25 ;  /* 0x0000000210107824 */ /* 0x000fc600078e0219 */
[----:B------:R-:W-:Y:S04]  /*1e20*/  STL [R1+0x5d8], R73 ;  /* 0x0005d84901007387 */ /* 0x000fe80000100800 */
[----:B------:R0:W-:Y:S01]  /*1e30*/  STL [R1+0x5f0], R68 ;  /* 0x0005f04401007387 */ /* 0x0001e20000100800 */
[----:B------:R-:W-:Y:S01]  /*1e40*/  IMAD.U32 R33, RZ, RZ, UR12 ;  /* 0x0000000cff217e24 */ /* 0x000fe2000f8e00ff */
[----:B------:R-:W-:Y:S02]  /*1e50*/  PLOP3.LUT P4, PT, PT, PT, UP1, 0x80, 0x8 ;  /* 0x000000000008781c */ /* 0x000fe40003f8f018 */
[----:B0-----:R-:W-:-:S04]  /*1e60*/  LOP3.LUT R68, R2, 0x78, RZ, 0xfc, !PT ;  /* 0x0000007802447812 */ /* 0x001fc800078efcff */
[----:B------:R-:W-:Y:S02]  /*1e70*/  ISETP.LT.AND P4, PT, R68, UR15, P4 ;  /* 0x0000000f44007c0c */ /* 0x000fe4000a781270 */
[C---:B------:R-:W-:Y:S02]  /*1e80*/  LOP3.LUT R67, R2.reuse, 0x2, RZ, 0xfc, !PT ;  /* 0x0000000202437812 */ /* 0x040fe400078efcff */
[----:B------:R-:W-:Y:S01]  /*1e90*/  PLOP3.LUT P0, PT, PT, PT, UP1, 0x80, 0x8 ;  /* 0x000000000008781c */ /* 0x000fe20003f0f018 */
[----:B------:R-:W-:Y:S01]  /*1ea0*/  IMAD.U32 R17, RZ, RZ, UR12 ;  /* 0x0000000cff117e24 */ /* 0x000fe2000f8e00ff */
[----:B------:R-:W-:Y:S02]  /*1eb0*/  LOP3.LUT R68, R2, 0xa, RZ, 0xfc, !PT ;  /* 0x0000000a02447812 */ /* 0x000fe400078efcff */
[----:B------:R-:W-:Y:S02]  /*1ec0*/  ISETP.LT.AND P0, PT, R67, UR15, P0 ;  /* 0x0000000f43007c0c */ /* 0x000fe40008701270 */
[----:B------:R-:W-:-:S02]  /*1ed0*/  PLOP3.LUT P1, PT, PT, PT, UP1, 0x80, 0x8 ;  /* 0x000000000008781c */ /* 0x000fc40003f2f018 */
[----:B------:R-:W-:Y:S02]  /*1ee0*/  IADD3 R67, P6, PT, R32, R10, RZ ;  /* 0x0000000a20437210 */ /* 0x000fe40007fde0ff */
[----:B------:R-:W-:Y:S02]  /*1ef0*/  ISETP.LT.AND P1, PT, R68, UR15, P1 ;  /* 0x0000000f44007c0c */ /* 0x000fe40008f21270 */
[----:B------:R-:W-:Y:S02]  /*1f00*/  PRMT R71, RZ, 0x7610, R71 ;  /* 0x00007610ff477816 */ /* 0x000fe40000000047 */
[----:B------:R-:W-:Y:S02]  /*1f10*/  LEA.HI.X.SX32 R68, R32, R6, 0x1, P6 ;  /* 0x0000000620447211 */ /* 0x000fe400030f0eff */
[----:B------:R-:W-:Y:S01]  /*1f20*/  PRMT R62, RZ, 0x7610, R62 ;  /* 0x00007610ff3e7816 */ /* 0x000fe2000000003e */
[----:B--2---:R0:W-:Y:S02]  /*1f30*/  STL [R1+0x318], R44 ;  /* 0x0003182c01007387 */ /* 0x0041e40000100800 */
[----:B0-----:R-:W-:-:S04]  /*1f40*/  IMAD.U32 R44, RZ, RZ, UR12 ;  /* 0x0000000cff2c7e24 */ /* 0x001fc8000f8e00ff */
[----:B------:R-:W-:-:S04]  /*1f50*/  IMAD R44, R44, 0x2, R16 ;  /* 0x000000022c2c7824 */ /* 0x000fc800078e0210 */
[----:B------:R-:W-:-:S05]  /*1f60*/  IMAD R33, R33, 0x2, R44 ;  /* 0x0000000221217824 */ /* 0x000fca00078e022c */
[----:B------:R-:W-:-:S04]  /*1f70*/  IADD3 R72, P5, PT, R33, R10, RZ ;  /* 0x0000000a21487210 */ /* 0x000fc80007fbe0ff */
[----:B------:R-:W-:Y:S01]  /*1f80*/  LEA.HI.X.SX32 R73, R33, R6, 0x1, P5 ;  /* 0x0000000621497211 */ /* 0x000fe200028f0eff */
[----:B------:R-:W-:Y:S02]  /*1f90*/  IMAD R17, R17, 0x2, R33 ;  /* 0x0000000211117824 */ /* 0x000fe400078e0221 */
[----:B------:R-:W-:Y:S02]  /*1fa0*/  @P4 IMAD.MOV.U32 R32, RZ, RZ, R72 ;  /* 0x000000ffff204224 */ /* 0x000fe400078e0048 */
[----:B------:R-:W-:-:S05]  /*1fb0*/  @P4 IMAD.MOV.U32 R33, RZ, RZ, R73 ;  /* 0x000000ffff214224 */ /* 0x000fca00078e0049 */
[----:B------:R0:W2:Y:S02]  /*1fc0*/  @P4 LDG.E.U8 R71, desc[UR22][R32.64] ;  /* 0x0000001620474981 */ /* 0x0000a4000c1e1100 */
[----:B0-----:R-:W-:Y:S02]  /*1fd0*/  @P0 IMAD.MOV.U32 R32, RZ, RZ, R67 ;  /* 0x000000ffff200224 */ /* 0x001fe400078e0043 */
[----:B------:R-:W-:-:S05]  /*1fe0*/  @P0 IMAD.MOV.U32 R33, RZ, RZ, R68 ;  /* 0x000000ffff210224 */ /* 0x000fca00078e0044 */
[----:B------:R0:W2:Y:S01]  /*1ff0*/  @P0 LDG.E.U8 R62, desc[UR22][R32.64] ;  /* 0x00000016203e0981 */ /* 0x0000a2000c1e1100 */
[----:B------:R-:W-:-:S03]  /*2000*/  PLOP3.LUT P5, PT, PT, PT, UP1, 0x80, 0x8 ;  /* 0x000000000008781c */ /* 0x000fc60003faf018 */
[----:B------:R-:W-:Y:S04]  /*2010*/  STL [R1+0x60c], R72 ;  /* 0x00060c4801007387 */ /* 0x000fe80000100800 */
[----:B---3--:R-:W-:Y:S04]  /*2020*/  STL [R1+0x2d8], R74 ;  /* 0x0002d84a01007387 */ /* 0x008fe80000100800 */
[----:B----4-:R1:W-:Y:S02]  /*2030*/  STL [R1+0x378], R70 ;  /* 0x0003784601007387 */ /* 0x0103e40000100800 */
[----:B-1----:R-:W-:-:S02]  /*2040*/  LOP3.LUT R70, R2, 0x12, RZ, 0xfc, !PT ;  /* 0x0000001202467812 */ /* 0x002fc400078efcff */
[----:B------:R1:W-:Y:S02]  /*2050*/  STL [R1+0x2c], R67 ;  /* 0x00002c4301007387 */ /* 0x0003e40000100800 */
[----:B------:R-:W-:Y:S02]  /*2060*/  ISETP.LT.AND P5, PT, R70, UR15, P5 ;  /* 0x0000000f46007c0c */ /* 0x000fe4000afa1270 */
[-C--:B------:R-:W-:Y:S01]  /*2070*/  IADD3 R70, P4, PT, R40, R10.reuse, RZ ;  /* 0x0000000a28467210 */ /* 0x080fe20007f9e0ff */
[----:B------:R-:W-:Y:S04]  /*2080*/  STL [R1+0x608], R73 ;  /* 0x0006084901007387 */ /* 0x000fe80000100800 */
[----:B------:R3:W-:Y:S01]  /*2090*/  STL [R1+0x28], R68 ;  /* 0x0000284401007387 */ /* 0x0007e20000100800 */
[----:B-1----:R-:W-:-:S03]  /*20a0*/  IADD3 R67, P0, PT, R39, R10, RZ ;  /* 0x0000000a27437210 */ /* 0x002fc60007f1e0ff */
[----:B------:R-:W-:Y:S01]  /*20b0*/  STL [R1+0x4c], R70 ;  /* 0x00004c4601007387 */ /* 0x000fe20000100800 */
[----:B------:R-:W-:Y:S01]  /*20c0*/  PRMT R69, RZ, 0x7610, R69 ;  /* 0x00007610ff457816 */ /* 0x000fe20000000045 */
[----:B0-----:R-:W-:Y:S01]  /*20d0*/  @P1 IMAD.MOV.U32 R32, RZ, RZ, R70 ;  /* 0x000000ffff201224 */ /* 0x001fe200078e0046 */
[-C--:B---3--:R-:W-:Y:S02]  /*20e0*/  LEA.HI.X.SX32 R68, R39, R6.reuse, 0x1, P0 ;  /* 0x0000000627447211 */ /* 0x088fe400000f0eff */
[----:B------:R-:W-:Y:S02]  /*20f0*/  PRMT R66, RZ, 0x7610, R66 ;  /* 0x00007610ff427816 */ /* 0x000fe40000000042 */
[----:B------:R-:W-:Y:S01]  /*2100*/  PRMT R65, RZ, 0x7610, R65 ;  /* 0x00007610ff417816 */ /* 0x000fe20000000041 */
[----:B--2---:R0:W-:Y:S04]  /*2110*/  STL [R1+0x358], R71 ;  /* 0x0003584701007387 */ /* 0x0041e80000100800 */
[----:B------:R-:W-:Y:S01]  /*2120*/  STL [R1+0x6c], R67 ;  /* 0x00006c4301007387 */ /* 0x000fe20000100800 */
[----:B0-----:R-:W-:-:S05]  /*2130*/  LEA.HI.X.SX32 R71, R40, R6, 0x1, P4 ;  /* 0x0000000628477211 */ /* 0x001fca00020f0eff */
[----:B------:R-:W-:Y:S01]  /*2140*/  @P1 IMAD.MOV.U32 R33, RZ, RZ, R71 ;  /* 0x000000ffff211224 */ /* 0x000fe200078e0047 */
[----:B------:R-:W-:Y:S01]  /*2150*/  STL [R1+0x48], R71 ;  /* 0x0000484701007387 */ /* 0x000fe20000100800 */
[----:B------:R-:W-:-:S03]  /*2160*/  PLOP3.LUT P4, PT, PT, PT, UP1, 0x80, 0x8 ;  /* 0x000000000008781c */ /* 0x000fc60003f8f018 */
[----:B------:R0:W-:Y:S04]  /*2170*/  STL [R1+0x35c], R62 ;  /* 0x00035c3e01007387 */ /* 0x0001e80000100800 */
[----:B------:R1:W2:Y:S01]  /*2180*/  @P1 LDG.E.U8 R69, desc[UR22][R32.64] ;  /* 0x0000001620451981 */ /* 0x0002a2000c1e1100 */
[----:B0-----:R-:W-:Y:S01]  /*2190*/  LOP3.LUT R62, R2, 0x1a, RZ, 0xfc, !PT ;  /* 0x0000001a023e7812 */ /* 0x001fe200078efcff */
[----:B-1----:R-:W-:Y:S02]  /*21a0*/  @P5 IMAD.MOV.U32 R32, RZ, RZ, R67 ;  /* 0x000000ffff205224 */ /* 0x002fe400078e0043 */
[----:B------:R-:W-:Y:S01]  /*21b0*/  @P5 IMAD.MOV.U32 R33, RZ, RZ, R68 ;  /* 0x000000ffff215224 */ /* 0x000fe200078e0044 */
[----:B------:R-:W-:-:S04]  /*21c0*/  ISETP.LT.AND P4, PT, R62, UR15, P4 ;  /* 0x0000000f3e007c0c */ /* 0x000fc8000a781270 */
[----:B------:R0:W3:Y:S02]  /*21d0*/  @P5 LDG.E.U8 R66, desc[UR22][R32.64] ;  /* 0x0000001620425981 */ /* 0x0000e4000c1e1100 */
[----:B0-----:R-:W-:-:S04]  /*21e0*/  IADD3 R32, P5, PT, R38, R10, RZ ;  /* 0x0000000a26207210 */ /* 0x001fc80007fbe0ff */
[----:B------:R-:W-:-:S05]  /*21f0*/  LEA.HI.X.SX32 R33, R38, R6, 0x1, P5 ;  /* 0x0000000626217211 */ /* 0x000fca00028f0eff */
[----:B------:R0:W4:Y:S01]  /*2200*/  @P4 LDG.E.U8 R65, desc[UR22][R32.64] ;  /* 0x0000001620414981 */ /* 0x000122000c1e1100 */
[----:B------:R-:W-:Y:S02]  /*2210*/  LOP3.LUT R67, R2, 0x22, RZ, 0xfc, !PT ;  /* 0x0000002202437812 */ /* 0x000fe400078efcff */
[----:B------:R-:W-:Y:S01]  /*2220*/  PLOP3.LUT P1, PT, PT, PT, UP1, 0x80, 0x8 ;  /* 0x000000000008781c */ /* 0x000fe20003f2f018 */
[----:B------:R-:W-:Y:S03]  /*2230*/  STL [R1+0x68], R68 ;  /* 0x0000684401007387 */ /* 0x000fe60000100800 */
[----:B------:R-:W-:Y:S02]  /*2240*/  ISETP.LT.AND P1, PT, R67, UR15, P1 ;  /* 0x0000000f43007c0c */ /* 0x000fe40008f21270 */
[C---:B------:R-:W-:Y:S02]  /*2250*/  IADD3 R67, P6, PT, R37.reuse, R10, RZ ;  /* 0x0000000a25437210 */ /* 0x040fe40007fde0ff */
[----:B------:R-:W-:Y:S01]  /*2260*/  PRMT R64, RZ, 0x7610, R64 ;  /* 0x00007610ff407816 */ /* 0x000fe20000000040 */
[----:B---3--:R-:W-:Y:S04]  /*2270*/  STL [R1+0x368], R66 ;  /* 0x0003684201007387 */ /* 0x008fe80000100800 */
[----:B------:R0:W-:Y:S04]  /*2280*/  STL [R1+0x8c], R32 ;  /* 0x00008c2001007387 */ /* 0x0001e80000100800 */
[----:B------:R1:W-:Y:S04]  /*2290*/  STL [R1+0x88], R33 ;  /* 0x0000882101007387 */ /* 0x0003e80000100800 */
[----:B------:R-:W-:Y:S01]  /*22a0*/  STL [R1+0xac], R67 ;  /* 0x0000ac4301007387 */ /* 0x000fe20000100800 */
[----:B0-----:R-:W-:-:S03]  /*22b0*/  LEA.HI.X.SX32 R32, R37, R6, 0x1, P6 ;  /* 0x0000000625207211 */ /* 0x001fc600030f0eff */
[----:B----4-:R0:W-:Y:S02]  /*22c0*/  STL [R1+0x2f4], R65 ;  /* 0x0002f44101007387 */ /* 0x0101e40000100800 */
[----:B-1----:R-:W-:Y:S02]  /*22d0*/  @P1 IMAD.MOV.U32 R33, RZ, RZ, R32 ;  /* 0x000000ffff211224 */ /* 0x002fe400078e0020 */
[----:B--2---:R-:W-:Y:S01]  /*22e0*/  STL [R1+0x2fc], R69 ;  /* 0x0002fc4501007387 */ /* 0x004fe20000100800 */
[----:B0-----:R-:W-:-:S05]  /*22f0*/  IADD3 R65, P4, PT, R36, R10, RZ ;  /* 0x0000000a24417210 */ /* 0x001fca0007f9e0ff */
[----:B------:R-:W-:Y:S04]  /*2300*/  STL [R1+0x4cc], R65 ;  /* 0x0004cc4101007387 */ /* 0x000fe80000100800 */
[----:B------:R0:W-:Y:S02]  /*2310*/  STL [R1+0xa8], R32 ;  /* 0x0000a82001007387 */ /* 0x0001e40000100800 */
[----:B0-----:R-:W-:-:S05]  /*2320*/  @P1 IMAD.MOV.U32 R32, RZ, RZ, R67 ;  /* 0x000000ffff201224 */ /* 0x001fca00078e0043 */
[----:B------:R0:W2:Y:S01]  /*2330*/  @P1 LDG.E.U8 R64, desc[UR22][R32.64] ;  /* 0x0000001620401981 */ /* 0x0000a2000c1e1100 */
[C---:B------:R-:W-:Y:S02]  /*2340*/  LOP3.LUT R66, R2.reuse, 0x2a, RZ, 0xfc, !PT ;  /* 0x0000002a02427812 */ /* 0x040fe400078efcff */
[----:B------:R-:W-:Y:S02]  /*2350*/  PLOP3.LUT P0, PT, PT, PT, UP1, 0x80, 0x8 ;  /* 0x000000000008781c */ /* 0x000fe40003f0f018 */
[----:B------:R-:W-:Y:S02]  /*2360*/  LOP3.LUT R62, R2, 0x32, RZ, 0xfc, !PT ;  /* 0x00000032023e7812 */ /* 0x000fe400078efcff */
[----:B------:R-:W-:Y:S02]  /*2370*/  ISETP.LT.AND P0, PT, R66, UR15, P0 ;  /* 0x0000000f42007c0c */ /* 0x000fe40008701270 */
[----:B------:R-:W-:Y:S02]  /*2380*/  PLOP3.LUT P5, PT, PT, PT, UP1, 0x80, 0x8 ;  /* 0x000000000008781c */ /* 0x000fe40003faf018 */
[----:B------:R-:W-:-:S02]  /*2390*/  LEA.HI.X.SX32 R66, R36, R6, 0x1, P4 ;  /* 0x0000000624427211 */ /* 0x000fc400020f0eff */
[----:B------:R-:W-:Y:S02]  /*23a0*/  ISETP.LT.AND P5, PT, R62, UR15, P5 ;  /* 0x0000000f3e007c0c */ /* 0x000fe4000afa1270 */
[----:B------:R-:W-:Y:S02]  /*23b0*/  IADD3 R62, P6, PT, R35, R10, RZ ;  /* 0x0000000a233e7210 */ /* 0x000fe40007fde0ff */
[----:B------:R-:W-:-:S03]  /*23c0*/  PRMT R60, RZ, 0x7610, R60 ;  /* 0x00007610ff3c7816 */ /* 0x000fc6000000003c */
[----:B------:R-:W-:Y:S01]  /*23d0*/  STL [R1+0x4ec], R62 ;  /* 0x0004ec3e01007387 */ /* 0x000fe20000100800 */
[----:B0-----:R-:W-:Y:S02]  /*23e0*/  @P0 IMAD.MOV.U32 R32, RZ, RZ, R65 ;  /* 0x000000ffff200224 */ /* 0x001fe400078e0041 */
[----:B------:R-:W-:Y:S01]  /*23f0*/  @P0 IMAD.MOV.U32 R33, RZ, RZ, R66 ;  /* 0x000000ffff210224 */ /* 0x000fe200078e0042 */
[----:B------:R-:W-:Y:S01]  /*2400*/  STL [R1+0x4c8], R66 ;  /* 0x0004c84201007387 */ /* 0x000fe20000100800 */
[----:B------:R-:W-:-:S03]  /*2410*/  PRMT R58, RZ, 0x7610, R58 ;  /* 0x00007610ff3a7816 */ /* 0x000fc6000000003a */
[----:B------:R0:W3:Y:S02]  /*2420*/  @P0 LDG.E.U8 R60, desc[UR22][R32.64] ;  /* 0x00000016203c0981 */ /* 0x0000e4000c1e1100 */
[----:B0-----:R-:W-:Y:S02]  /*2430*/  @P5 IMAD.MOV.U32 R32, RZ, RZ, R62 ;  /* 0x000000ffff205224 */ /* 0x001fe400078e003e */
[----:B--2---:R0:W-:Y:S02]  /*2440*/  STL [R1+0x338], R64 ;  /* 0x0003384001007387 */ /* 0x0041e40000100800 */
[----:B0-----:R-:W-:-:S05]  /*2450*/  LEA.HI.X.SX32 R64, R35, R6, 0x1, P6 ;  /* 0x0000000623407211 */ /* 0x001fca00030f0eff */
[----:B------:R-:W-:-:S05]  /*2460*/  @P5 IMAD.MOV.U32 R33, RZ, RZ, R64 ;  /* 0x000000ffff215224 */ /* 0x000fca00078e0040 */
[----:B------:R0:W2:Y:S01]  /*2470*/  @P5 LDG.E.U8 R58, desc[UR22][R32.64] ;  /* 0x00000016203a5981 */ /* 0x0000a2000c1e1100 */
[----:B------:R-:W-:Y:S02]  /*2480*/  PLOP3.LUT P1, PT, PT, PT, UP1, 0x80, 0x8 ;  /* 0x000000000008781c */ /* 0x000fe40003f2f018 */
[----:B------:R-:W-:Y:S01]  /*2490*/  PLOP3.LUT P0, PT, PT, PT, UP1, 0x80, 0x8 ;  /* 0x000000000008781c */ /* 0x000fe20003f0f018 */
[----:B---3--:R1:W-:Y:S04]  /*24a0*/  STL [R1+0x334], R60 ;  /* 0x0003343c01007387 */ /* 0x0083e80000100800 */
[----:B------:R-:W-:Y:S01]  /*24b0*/  STL [R1+0x4e8], R64 ;  /* 0x0004e84001007387 */ /* 0x000fe20000100800 */
[----:B-1----:R-:W-:-:S04]  /*24c0*/  LOP3.LUT R60, R2, 0x3a, RZ, 0xfc, !PT ;  /* 0x0000003a023c7812 */ /* 0x002fc800078efcff */
[----:B------:R-:W-:Y:S02]  /*24d0*/  ISETP.LT.AND P1, PT, R60, UR15, P1 ;  /* 0x0000000f3c007c0c */ /* 0x000fe40008f21270 */
[----:B0-----:R-:W-:Y:S02]  /*24e0*/  IADD3 R32, P4, PT, R34, R10, RZ ;  /* 0x0000000a22207210 */ /* 0x001fe40007f9e0ff */
[----:B------:R-:W-:Y:S02]  /*24f0*/  LOP3.LUT R60, R2, 0x4a, RZ, 0xfc, !PT ;  /* 0x0000004a023c7812 */ /* 0x000fe400078efcff */
[----:B------:R-:W-:Y:S02]  /*2500*/  PLOP3.LUT P5, PT, PT, PT, UP1, 0x80, 0x8 ;  /* 0x000000000008781c */ /* 0x000fe40003faf018 */
[----:B------:R-:W-:Y:S02]  /*2510*/  PRMT R63, RZ, 0x7610, R63 ;  /* 0x00007610ff3f7816 */ /* 0x000fe4000000003f */
[----:B------:R-:W-:-:S02]  /*2520*/  LEA.HI.X.SX32 R33, R34, R6, 0x1, P4 ;  /* 0x0000000622217211 */ /* 0x000fc400020f0eff */
[----:B------:R-:W-:Y:S02]  /*2530*/  ISETP.LT.AND P5, PT, R60, UR15, P5 ;  /* 0x0000000f3c007c0c */ /* 0x000fe4000afa1270 */
[----:B------:R-:W-:Y:S01]  /*2540*/  PRMT R54, RZ, 0x7610, R54 ;  /* 0x00007610ff367816 */ /* 0x000fe20000000036 */
[----:B------:R0:W3:Y:S04]  /*2550*/  @P1 LDG.E.U8 R63, desc[UR22][R32.64] ;  /* 0x00000016203f1981 */ /* 0x0000e8000c1e1100 */
[----:B--2---:R1:W-:Y:S02]  /*2560*/  STL [R1+0x364], R58 ;  /* 0x0003643a01007387 */ /* 0x0043e40000100800 */
[----:B-1----:R-:W-:-:S04]  /*2570*/  LOP3.LUT R58, R2, 0x42, RZ, 0xfc, !PT ;  /* 0x00000042023a7812 */ /* 0x002fc800078efcff */
[----:B------:R-:W-:Y:S02]  /*2580*/  ISETP.LT.AND P0, PT, R58, UR15, P0 ;  /* 0x0000000f3a007c0c */ /* 0x000fe40008701270 */
[C---:B------:R-:W-:Y:S01]  /*2590*/  IADD3 R58, P6, PT, R31.reuse, R10, RZ ;  /* 0x0000000a1f3a7210 */ /* 0x040fe20007fde0ff */
[----:B------:R0:W-:Y:S03]  /*25a0*/  STL [R1+0x50c], R32 ;  /* 0x00050c2001007387 */ /* 0x0001e60000100800 */
[----:B------:R-:W-:Y:S01]  /*25b0*/  LEA.HI.X.SX32 R60, R31, R6, 0x1, P6 ;  /* 0x000000061f3c7211 */ /* 0x000fe200030f0eff */
[----:B------:R-:W-:Y:S04]  /*25c0*/  STL [R1+0x52c], R58 ;  /* 0x00052c3a01007387 */ /* 0x000fe80000100800 */
[----:B------:R1:W-:Y:S02]  /*25d0*/  STL [R1+0x508], R33 ;  /* 0x0005082101007387 */ /* 0x0003e40000100800 */
[----:B0-----:R-:W-:-:S02]  /*25e0*/  @P0 IMAD.MOV.U32 R32, RZ, RZ, R58 ;  /* 0x000000ffff200224 */ /* 0x001fc400078e003a */
[----:B-1----:R-:W-:-:S05]  /*25f0*/  @P0 IMAD.MOV.U32 R33, RZ, RZ, R60 ;  /* 0x000000ffff210224 */ /* 0x002fca00078e003c */
[----:B------:R-:W2:Y:S01]  /*2600*/  @P0 LDG.E.U8 R54, desc[UR22][R32.64] ;  /* 0x0000001620360981 */ /* 0x000ea2000c1e1100 */
[----:B------:R-:W-:-:S03]  /*2610*/  IADD3 R31, P1, PT, R30, R10, RZ ;  /* 0x0000000a1e1f7210 */ /* 0x000fc60007f3e0ff */
[----:B------:R-:W-:Y:S01]  /*2620*/  STL [R1+0x528], R60 ;  /* 0x0005283c01007387 */ /* 0x000fe20000100800 */
[----:B------:R-:W-:-:S03]  /*2630*/  LEA.HI.X.SX32 R30, R30, R6, 0x1, P1 ;  /* 0x000000061e1e7211 */ /* 0x000fc600008f0eff */
[----:B------:R0:W-:Y:S01]  /*2640*/  STL [R1+0x54c], R31 ;  /* 0x00054c1f01007387 */ /* 0x0001e20000100800 */
[----:B------:R-:W-:Y:S02]  /*2650*/  LOP3.LUT R62, R2, 0x52, RZ, 0xfc, !PT ;  /* 0x00000052023e7812 */ /* 0x000fe400078efcff */
[----:B------:R-:W-:Y:S02]  /*2660*/  PLOP3.LUT P4, PT, PT, PT, UP1, 0x80, 0x8 ;  /* 0x000000000008781c */ /* 0x000fe40003f8f018 */
[----:B------:R-:W-:Y:S02]  /*2670*/  PLOP3.LUT P0, PT, PT, PT, UP1, 0x80, 0x8 ;  /* 0x000000000008781c */ /* 0x000fe40003f0f018 */
[----:B------:R-:W-:Y:S02]  /*2680*/  ISETP.LT.AND P4, PT, R62, UR15, P4 ;  /* 0x0000000f3e007c0c */ /* 0x000fe4000a781270 */
[----:B0-----:R-:W-:Y:S02]  /*2690*/  @P5 LOP3.LUT R31, R31, R30, RZ, 0x3c, !PT ;  /* 0x0000001e1f1f5212 */ /* 0x001fe400078e3cff */
[----:B------:R-:W-:-:S02]  /*26a0*/  LOP3.LUT R60, R2, 0x5a, RZ, 0xfc, !PT ;  /* 0x0000005a023c7812 */ /* 0x000fc400078efcff */
[----:B------:R-:W-:Y:S02]  /*26b0*/  PRMT R61, RZ, 0x7610, R61 ;  /* 0x00007610ff3d7816 */ /* 0x000fe4000000003d */
[----:B------:R-:W-:Y:S02]  /*26c0*/  ISETP.LT.AND P0, PT, R60, UR15, P0 ;  /* 0x0000000f3c007c0c */ /* 0x000fe40008701270 */
[----:B------:R-:W-:Y:S02]  /*26d0*/  PRMT R52, RZ, 0x7610, R52 ;  /* 0x00007610ff347816 */ /* 0x000fe40000000034 */
[----:B------:R-:W-:Y:S01]  /*26e0*/  PRMT R57, RZ, 0x7610, R57 ;  /* 0x00007610ff397816 */ /* 0x000fe20000000039 */
[----:B--2---:R0:W-:Y:S02]  /*26f0*/  STL [R1+0x370], R54 ;  /* 0x0003703601007387 */ /* 0x0041e40000100800 */
[----:B0-----:R-:W-:-:S05]  /*2700*/  IADD3 R54, P6, PT, R29, R10, RZ ;  /* 0x0000000a1d367210 */ /* 0x001fca0007fde0ff */
[----:B------:R-:W-:Y:S04]  /*2710*/  STL [R1+0x574], R54 ;  /* 0x0005743601007387 */ /* 0x000fe80000100800 */
[----:B------:R0:W-:Y:S01]  /*2720*/  STL [R1+0x548], R30 ;  /* 0x0005481e01007387 */ /* 0x0001e20000100800 */
[----:B------:R-:W-:Y:S02]  /*2730*/  LEA.HI.X.SX32 R58, R29, R6, 0x1, P6 ;  /* 0x000000061d3a7211 */ /* 0x000fe400030f0eff */
[----:B------:R-:W-:Y:S02]  /*2740*/  IADD3 R29, P1, PT, R28, R10, RZ ;  /* 0x0000000a1c1d7210 */ /* 0x000fe40007f3e0ff */
[----:B0-----:R-:W-:-:S04]  /*2750*/  @P5 LOP3.LUT R30, R31, R30, RZ, 0x3c, !PT ;  /* 0x0000001e1f1e5212 */ /* 0x001fc800078e3cff */
[----:B------:R-:W-:Y:S01]  /*2760*/  @P5 LOP3.LUT R31, R31, R30, RZ, 0x3c, !PT ;  /* 0x0000001e1f1f5212 */ /* 0x000fe200078e3cff */
[----:B------:R0:W-:Y:S04]  /*2770*/  STL [R1+0x568], R58 ;  /* 0x0005683a01007387 */ /* 0x0001e80000100800 */
[----:B------:R1:W2:Y:S04]  /*2780*/  @P5 LDG.E.U8 R61, desc[UR22][R30.64] ;  /* 0x000000161e3d5981 */ /* 0x0002a8000c1e1100 */
[----:B------:R4:W-:Y:S01]  /*2790*/  STL [R1+0x594], R29 ;  /* 0x0005941d01007387 */ /* 0x0009e20000100800 */
[----:B-1----:R-:W-:Y:S01]  /*27a0*/  @P4 IMAD.MOV.U32 R31, RZ, RZ, R58 ;  /* 0x000000ffff1f4224 */ /* 0x002fe200078e003a */
[----:B0-----:R-:W-:Y:S01]  /*27b0*/  LEA.HI.X.SX32 R58, R28, R6, 0x1, P1 ;  /* 0x000000061c3a7211 */ /* 0x001fe200008f0eff */
[----:B------:R-:W-:-:S02]  /*27c0*/  @P4 IMAD.MOV.U32 R30, RZ, RZ, R54 ;  /* 0x000000ffff1e4224 */ /* 0x000fc400078e0036 */
[----:B------:R-:W-:Y:S02]  /*27d0*/  @P0 IMAD.MOV.U32 R28, RZ, RZ, R29 ;  /* 0x000000ffff1c0224 */ /* 0x000fe400078e001d */
[----:B----4-:R-:W-:Y:S01]  /*27e0*/  @P0 IMAD.MOV.U32 R29, RZ, RZ, R58 ;  /* 0x000000ffff1d0224 */ /* 0x010fe200078e003a */
[----:B------:R-:W4:Y:S04]  /*27f0*/  @P4 LDG.E.U8 R52, desc[UR22][R30.64] ;  /* 0x000000161e344981 */ /* 0x000f28000c1e1100 */
[----:B------:R-:W2:Y:S01]  /*2800*/  @P0 LDG.E.U8 R57, desc[UR22][R28.64] ;  /* 0x000000161c390981 */ /* 0x000ea2000c1e1100 */
[----:B------:R-:W-:Y:S02]  /*2810*/  LOP3.LUT R60, R2, 0x62, RZ, 0xfc, !PT ;  /* 0x00000062023c7812 */ /* 0x000fe400078efcff */
[----:B------:R-:W-:-:S02]  /*2820*/  PLOP3.LUT P4, PT, PT, PT, UP1, 0x80, 0x8 ;  /* 0x000000000008781c */ /* 0x000fc40003f8f018 */
[----:B------:R-:W-:Y:S02]  /*2830*/  LOP3.LUT R54, R2, 0x6a, RZ, 0xfc, !PT ;  /* 0x0000006a02367812 */ /* 0x000fe400078efcff */
[----:B------:R-:W-:Y:S02]  /*2840*/  PLOP3.LUT P5, PT, PT, PT, UP1, 0x80, 0x8 ;  /* 0x000000000008781c */ /* 0x000fe40003faf018 */
[----:B------:R-:W-:Y:S01]  /*2850*/  ISETP.LT.AND P4, PT, R60, UR15, P4 ;  /* 0x0000000f3c007c0c */ /* 0x000fe2000a781270 */
[----:B---3--:R-:W-:Y:S01]  /*2860*/  STL [R1+0x2e8], R63 ;  /* 0x0002e83f01007387 */ /* 0x008fe20000100800 */
[----:B------:R-:W-:Y:S02]  /*2870*/  ISETP.LT.AND P0, PT, R54, UR15, P5 ;  /* 0x0000000f36007c0c */ /* 0x000fe4000af01270 */
[----:B------:R-:W-:Y:S02]  /*2880*/  IADD3 R60, P5, PT, R26, R10, RZ ;  /* 0x0000000a1a3c7210 */ /* 0x000fe40007fbe0ff */
[----:B------:R-:W-:-:S02]  /*2890*/  PLOP3.LUT P1, PT, PT, PT, UP1, 0x80, 0x8 ;  /* 0x000000000008781c */ /* 0x000fc40003f2f018 */
[----:B------:R-:W-:Y:S02]  /*28a0*/  LEA.HI.X.SX32 R26, R26, R6, 0x1, P5 ;  /* 0x000000061a1a7211 */ /* 0x000fe400028f0eff */
[----:B------:R-:W-:Y:S02]  /*28b0*/  PRMT R59, RZ, 0x7610, R59 ;  /* 0x00007610ff3b7816 */ /* 0x000fe4000000003b */
[----:B------:R-:W-:Y:S02]  /*28c0*/  PRMT R56, RZ, 0x7610, R56 ;  /* 0x00007610ff387816 */ /* 0x000fe40000000038 */
[----:B------:R-:W-:Y:S02]  /*28d0*/  PRMT R51, RZ, 0x7610, R51 ;  /* 0x00007610ff337816 */ /* 0x000fe40000000033 */
[----:B------:R-:W-:Y:S01]  /*28e0*/  PRMT R55, RZ, 0x7610, R55 ;  /* 0x00007610ff377816 */ /* 0x000fe20000000037 */
[----:B----4-:R0:W-:Y:S04]  /*28f0*/  STL [R1+0x360], R52 ;  /* 0x0003603401007387 */ /* 0x0101e80000100800 */
[----:B------:R-:W-:Y:S04]  /*2900*/  STL [R1+0x590], R58 ;  /* 0x0005903a01007387 */ /* 0x000fe80000100800 */
[----:B--2---:R1:W-:Y:S01]  /*2910*/  STL [R1+0x2a4], R57 ;  /* 0x0002a43901007387 */ /* 0x0043e20000100800 */
[----:B0-----:R-:W-:-:S03]  /*2920*/  LOP3.LUT R52, R2, 0x72, RZ, 0xfc, !PT ;  /* 0x0000007202347812 */ /* 0x001fc600078efcff */
[----:B------:R-:W-:Y:S01]  /*2930*/  STL [R1+0x5c4], R60 ;  /* 0x0005c43c01007387 */ /* 0x000fe20000100800 */
[----:B-1----:R-:W-:-:S03]  /*2940*/  IADD3 R57, P6, PT, R27, R10, RZ ;  /* 0x0000000a1b397210 */ /* 0x002fc60007fde0ff */
[----:B------:R-:W-:Y:S01]  /*2950*/  STL [R1+0x2bc], R61 ;  /* 0x0002bc3d01007387 */ /* 0x000fe20000100800 */
[----:B------:R-:W-:Y:S02]  /*2960*/  ISETP.LT.AND P1, PT, R52, UR15, P1 ;  /* 0x0000000f34007c0c */ /* 0x000fe40008f21270 */
[----:B------:R-:W-:Y:S01]  /*2970*/  LEA.HI.X.SX32 R58, R27, R6, 0x1, P6 ;  /* 0x000000061b3a7211 */ /* 0x000fe200030f0eff */
[----:B------:R-:W-:Y:S01]  /*2980*/  STL [R1+0x5e4], R57 ;  /* 0x0005e43901007387 */ /* 0x000fe20000100800 */
[----:B------:R-:W-:-:S03]  /*2990*/  @P4 IMAD.MOV.U32 R27, RZ, RZ, R26 ;  /* 0x000000ffff1b4224 */ /* 0x000fc600078e001a */
[----:B------:R0:W-:Y:S01]  /*29a0*/  STL [R1+0x5c0], R26 ;  /* 0x0005c01a01007387 */ /* 0x0001e20000100800 */
[----:B------:R-:W-:Y:S01]  /*29b0*/  IADD3 R52, P5, PT, R25, R10, RZ ;  /* 0x0000000a19347210 */ /* 0x000fe20007fbe0ff */
[----:B0-----:R-:W-:-:S03]  /*29c0*/  @P4 IMAD.MOV.U32 R26, RZ, RZ, R60 ;  /* 0x000000ffff1a4224 */ /* 0x001fc600078e003c */
[----:B------:R-:W-:Y:S02]  /*29d0*/  LEA.HI.X.SX32 R54, R25, R6, 0x1, P5 ;  /* 0x0000000619367211 */ /* 0x000fe400028f0eff */
[----:B------:R0:W2:Y:S02]  /*29e0*/  @P4 LDG.E.U8 R59, desc[UR22][R26.64] ;  /* 0x000000161a3b4981 */ /* 0x0000a4000c1e1100 */
[----:B0-----:R-:W-:Y:S02]  /*29f0*/  @P0 IMAD.MOV.U32 R26, RZ, RZ, R57 ;  /* 0x000000ffff1a0224 */ /* 0x001fe400078e0039 */
[----:B------:R-:W-:-:S05]  /*2a00*/  @P0 IMAD.MOV.U32 R27, RZ, RZ, R58 ;  /* 0x000000ffff1b0224 */ /* 0x000fca00078e003a */
[----:B------:R0:W3:Y:S01]  /*2a10*/  @P0 LDG.E.U8 R56, desc[UR22][R26.64] ;  /* 0x000000161a380981 */ /* 0x0000e2000c1e1100 */
[----:B------:R-:W-:Y:S01]  /*2a20*/  LOP3.LUT R25, R2, 0x7a, RZ, 0xfc, !PT ;  /* 0x0000007a02197812 */ /* 0x000fe200078efcff */
[----:B0-----:R-:W-:Y:S02]  /*2a30*/  @P1 IMAD.MOV.U32 R26, RZ, RZ, R52 ;  /* 0x000000ffff1a1224 */ /* 0x001fe400078e0034 */
[----:B------:R-:W-:Y:S01]  /*2a40*/  @P1 IMAD.MOV.U32 R27, RZ, RZ, R54 ;  /* 0x000000ffff1b1224 */ /* 0x000fe200078e0036 */
[----:B------:R-:W-:-:S04]  /*2a50*/  PLOP3.LUT P4, PT, PT, PT, UP1, 0x80, 0x8 ;  /* 0x000000000008781c */ /* 0x000fc80003f8f018 */
[----:B------:R0:W4:Y:S01]  /*2a60*/  @P1 LDG.E.U8 R51, desc[UR22][R26.64] ;  /* 0x000000161a331981 */ /* 0x000122000c1e1100 */
[----:B------:R-:W-:Y:S02]  /*2a70*/  ISETP.LT.AND P4, PT, R25, UR15, P4 ;  /* 0x0000000f19007c0c */ /* 0x000fe4000a781270 */
[----:B0-----:R-:W-:-:S04]  /*2a80*/  IADD3 R26, P5, PT, R17, R10, RZ ;  /* 0x0000000a111a7210 */ /* 0x001fc80007fbe0ff */
[----:B------:R-:W-:-:S07]  /*2a90*/  LEA.HI.X.SX32 R27, R17, R6, 0x1, P5 ;  /* 0x00000006111b7211 */ /* 0x000fce00028f0eff */
[----:B------:R0:W2:Y:S04]  /*2aa0*/  @P4 LDG.E.U8 R55, desc[UR22][R26.64] ;  /* 0x000000161a374981 */ /* 0x0000a8000c1e1100 */
[----:B------:R1:W-:Y:S01]  /*2ab0*/  STL [R1+0x5fc], R52 ;  /* 0x0005fc3401007387 */ /* 0x0003e20000100800 */
[----:B------:R-:W-:-:S03]  /*2ac0*/  PLOP3.LUT P0, PT, PT, PT, UP1, 0x80, 0x8 ;  /* 0x000000000008781c */ /* 0x000fc60003f0f018 */
[----:B------:R-:W-:Y:S04]  /*2ad0*/  STL [R1+0x5e0], R58 ;  /* 0x0005e03a01007387 */ /* 0x000fe80000100800 */
[----:B------:R0:W-:Y:S01]  /*2ae0*/  STL [R1+0x5f8], R54 ;  /* 0x0005f83601007387 */ /* 0x0001e20000100800 */
[----:B------:R-:W-:Y:S02]  /*2af0*/  PLOP3.LUT P1, PT, PT, PT, UP1, 0x80, 0x8 ;  /* 0x000000000008781c */ /* 0x000fe40003f2f018 */
[----:B-1----:R-:W-:Y:S02]  /*2b00*/  LOP3.LUT R52, R2, 0xc, RZ, 0xfc, !PT ;  /* 0x0000000c02347812 */ /* 0x002fe400078efcff */
[----:B------:R-:W-:Y:S02]  /*2b10*/  PLOP3.LUT P5, PT, PT, PT, UP1, 0x80, 0x8 ;  /* 0x000000000008781c */ /* 0x000fe40003faf018 */
[----:B------:R-:W-:-:S02]  /*2b20*/  ISETP.LT.AND P1, PT, R52, UR15, P1 ;  /* 0x0000000f34007c0c */ /* 0x000fc40008f21270 */
[----:B0-----:R-:W-:-:S04]  /*2b30*/  LOP3.LUT R54, R2, 0x14, RZ, 0xfc, !PT ;  /* 0x0000001402367812 */ /* 0x001fc800078efcff */
[----:B------:R-:W-:Y:S02]  /*2b40*/  ISETP.LT.AND P5, PT, R54, UR15, P5 ;  /* 0x0000000f36007c0c */ /* 0x000fe4000afa1270 */
[----:B------:R-:W-:Y:S02]  /*2b50*/  IADD3 R54, P4, PT, R20, R10, RZ ;  /* 0x0000000a14367210 */ /* 0x000fe40007f9e0ff */
[----:B------:R-:W-:Y:S02]  /*2b60*/  PRMT R37, RZ, 0x7610, R37 ;  /* 0x00007610ff257816 */ /* 0x000fe40000000025 */
[----:B------:R-:W-:Y:S02]  /*2b70*/  PRMT R53, RZ, 0x7610, R53 ;  /* 0x00007610ff357816 */ /* 0x000fe40000000035 */
[----:B------:R-:W-:Y:S01]  /*2b80*/  PRMT R40, RZ, 0x7610, R40 ;  /* 0x00007610ff287816 */ /* 0x000fe20000000028 */
[----:B----4-:R0:W-:Y:S02]  /*2b90*/  STL [R1+0x36c], R51 ;  /* 0x00036c3301007387 */ /* 0x0101e40000100800 */
[----:B0-----:R-:W-:-:S04]  /*2ba0*/  LOP3.LUT R51, R2, 0x4, RZ, 0xfc, !PT ;  /* 0x0000000402337812 */ /* 0x001fc800078efcff */
[----:B------:R-:W-:Y:S02]  /*2bb0*/  ISETP.LT.AND P0, PT, R51, UR15, P0 ;  /* 0x0000000f33007c0c */ /* 0x000fe40008701270 */
[C---:B------:R-:W-:Y:S01]  /*2bc0*/  IADD3 R51, P6, PT, R23.reuse, R10, RZ ;  /* 0x0000000a17337210 */ /* 0x040fe20007fde0ff */
[----:B------:R0:W-:Y:S03]  /*2bd0*/  STL [R1+0x614], R26 ;  /* 0x0006141a01007387 */ /* 0x0001e60000100800 */
[----:B------:R-:W-:Y:S01]  /*2be0*/  LEA.HI.X.SX32 R52, R23, R6, 0x1, P6 ;  /* 0x0000000617347211 */ /* 0x000fe200030f0eff */
[----:B------:R-:W-:Y:S04]  /*2bf0*/  STL [R1+0x34], R51 ;  /* 0x0000343301007387 */ /* 0x000fe80000100800 */
[----:B------:R1:W-:Y:S02]  /*2c00*/  STL [R1+0x610], R27 ;  /* 0x0006101b01007387 */ /* 0x0003e40000100800 */
[----:B0-----:R-:W-:-:S02]  /*2c10*/  @P0 IMAD.MOV.U32 R26, RZ, RZ, R51 ;  /* 0x000000ffff1a0224 */ /* 0x001fc400078e0033 */
[----:B--2---:R-:W-:Y:S04]  /*2c20*/  STL [R1+0x33c], R59 ;  /* 0x00033c3b01007387 */ /* 0x004fe80000100800 */
[----:B---3--:R-:W-:Y:S01]  /*2c30*/  STL [R1+0x32c], R56 ;  /* 0x00032c3801007387 */ /* 0x008fe20000100800 */
[----:B-1----:R-:W-:-:S03]  /*2c40*/  @P0 IMAD.MOV.U32 R27, RZ, RZ, R52 ;  /* 0x000000ffff1b0224 */ /* 0x002fc600078e0034 */
[----:B------:R-:W-:Y:S04]  /*2c50*/  STL [R1+0x30], R52 ;  /* 0x0000303401007387 */ /* 0x000fe80000100800 */
[----:B------:R-:W-:Y:S04]  /*2c60*/  STL [R1+0x54], R54 ;  /* 0x0000543601007387 */ /* 0x000fe80000100800 */
[----:B------:R0:W-:Y:S04]  /*2c70*/  STL [R1+0x220], R55 ;  /* 0x0002203701007387 */ /* 0x0001e80000100800 */
[----:B------:R1:W2:Y:S01]  /*2c80*/  @P0 LDG.E.U8 R37, desc[UR22][R26.64] ;  /* 0x000000161a250981 */ /* 0x0002a2000c1e1100 */
[----:B------:R-:W-:-:S02]  /*2c90*/  IADD3 R51, P0, PT, R19, R10, RZ ;  /* 0x0000000a13337210 */ /* 0x000fc40007f1e0ff */
[-C--:B0-----:R-:W-:Y:S02]  /*2ca0*/  LEA.HI.X.SX32 R55, R20, R6.reuse, 0x1, P4 ;  /* 0x0000000614377211 */ /* 0x081fe400020f0eff */
[----:B------:R-:W-:Y:S01]  /*2cb0*/  LEA.HI.X.SX32 R52, R19, R6, 0x1, P0 ;  /* 0x0000000613347211 */ /* 0x000fe200000f0eff */
[----:B-1----:R-:W-:Y:S02]  /*2cc0*/  @P1 IMAD.MOV.U32 R26, RZ, RZ, R54 ;  /* 0x000000ffff1a1224 */ /* 0x002fe400078e0036 */
[----:B------:R-:W-:-:S05]  /*2cd0*/  @P1 IMAD.MOV.U32 R27, RZ, RZ, R55 ;  /* 0x000000ffff1b1224 */ /* 0x000fca00078e0037 */
[----:B------:R0:W3:Y:S02]  /*2ce0*/  @P1 LDG.E.U8 R53, desc[UR22][R26.64] ;  /* 0x000000161a351981 */ /* 0x0000e4000c1e1100 */
[----:B0-----:R-:W-:Y:S02]  /*2cf0*/  @P5 IMAD.MOV.U32 R26, RZ, RZ, R51 ;  /* 0x000000ffff1a5224 */ /* 0x001fe400078e0033 */
[----:B------:R-:W-:-:S05]  /*2d00*/  @P5 IMAD.MOV.U32 R27, RZ, RZ, R52 ;  /* 0x000000ffff1b5224 */ /* 0x000fca00078e0034 */
[----:B------:R-:W4:Y:S01]  /*2d10*/  @P5 LDG.E.U8 R40, desc[UR22][R26.64] ;  /* 0x000000161a285981 */ /* 0x000f22000c1e1100 */
[----:B------:R-:W-:-:S03]  /*2d20*/  PLOP3.LUT P4, PT, PT, PT, UP1, 0x80, 0x8 ;  /* 0x000000000008781c */ /* 0x000fc60003f8f018 */
[----:B------:R-:W-:Y:S04]  /*2d30*/  STL [R1+0x74], R51 ;  /* 0x0000743301007387 */ /* 0x000fe80000100800 */
[----:B------:R-:W-:Y:S01]  /*2d40*/  STL [R1+0x50], R55 ;  /* 0x0000503701007387 */ /* 0x000fe20000100800 */
[----:B------:R-:W-:Y:S02]  /*2d50*/  IADD3 R19, P5, PT, R18, R10, RZ ;  /* 0x0000000a12137210 */ /* 0x000fe40007fbe0ff */
[----:B------:R-:W-:Y:S01]  /*2d60*/  PRMT R39, RZ, 0x7610, R39 ;  /* 0x00007610ff277816 */ /* 0x000fe20000000027 */
[----:B--2---:R0:W-:Y:S02]  /*2d70*/  STL [R1+0x324], R37 ;  /* 0x0003242501007387 */ /* 0x0041e40000100800 */
[----:B0-----:R-:W-:-:S04]  /*2d80*/  LOP3.LUT R37, R2, 0x1c, RZ, 0xfc, !PT ;  /* 0x0000001c02257812 */ /* 0x001fc800078efcff */
[----:B------:R-:W-:Y:S01]  /*2d90*/  ISETP.LT.AND P4, PT, R37, UR15, P4 ;  /* 0x0000000f25007c0c */ /* 0x000fe2000a781270 */
[----:B------:R-:W-:Y:S04]  /*2da0*/  STL [R1+0x70], R52 ;  /* 0x0000703401007387 */ /* 0x000fe80000100800 */
[----:B------:R-:W-:Y:S04]  /*2db0*/  STL [R1+0x94], R19 ;  /* 0x0000941301007387 */ /* 0x000fe80000100800 */
[----:B----4-:R0:W-:Y:S02]  /*2dc0*/  STL [R1+0x264], R40 ;  /* 0x0002642801007387 */ /* 0x0101e40000100800 */
[----:B0-----:R-:W-:-:S02]  /*2dd0*/  LEA.HI.X.SX32 R40, R18, R6, 0x1, P5 ;  /* 0x0000000612287211 */ /* 0x001fc400028f0eff */
[----:B------:R-:W-:-:S03]  /*2de0*/  @P4 IMAD.MOV.U32 R18, RZ, RZ, R19 ;  /* 0x000000ffff124224 */ /* 0x000fc600078e0013 */
[----:B------:R-:W-:-:S05]  /*2df0*/  @P4 IMAD.MOV.U32 R19, RZ, RZ, R40 ;  /* 0x000000ffff134224 */ /* 0x000fca00078e0028 */
[----:B------:R-:W2:Y:S01]  /*2e00*/  @P4 LDG.E.U8 R39, desc[UR22][R18.64] ;  /* 0x0000001612274981 */ /* 0x000ea2000c1e1100 */
[C---:B------:R-:W-:Y:S02]  /*2e10*/  LOP3.LUT R52, R2.reuse, 0x24, RZ, 0xfc, !PT ;  /* 0x0000002402347812 */ /* 0x040fe400078efcff */
[----:B------:R-:W-:Y:S02]  /*2e20*/  LOP3.LUT R51, R2, 0x2c, RZ, 0xfc, !PT ;  /* 0x0000002c02337812 */ /* 0x000fe400078efcff */
[----:B------:R-:W-:Y:S02]  /*2e30*/  PLOP3.LUT P1, PT, PT, PT, UP1, 0x80, 0x8 ;  /* 0x000000000008781c */ /* 0x000fe40003f2f018 */
[----:B------:R-:W-:Y:S02]  /*2e40*/  PLOP3.LUT P0, PT, PT, PT, UP1, 0x80, 0x8 ;  /* 0x000000000008781c */ /* 0x000fe40003f0f018 */
[----:B------:R-:W-:Y:S02]  /*2e50*/  ISETP.LT.AND P1, PT, R52, UR15, P1 ;  /* 0x0000000f34007c0c */ /* 0x000fe40008f21270 */
[----:B------:R-:W-:-:S02]  /*2e60*/  ISETP.LT.AND P0, PT, R51, UR15, P0 ;  /* 0x0000000f33007c0c */ /* 0x000fc40008701270 */
[C---:B------:R-:W-:Y:S01]  /*2e70*/  IADD3 R51, P6, PT, R15.reuse, R10, RZ ;  /* 0x0000000a0f337210 */ /* 0x040fe20007fde0ff */
[----:B------:R-:W-:Y:S04]  /*2e80*/  STL [R1+0x90], R40 ;  /* 0x0000902801007387 */ /* 0x000fe80000100800 */
[----:B------:R-:W-:Y:S01]  /*2e90*/  STL [R1+0xb4], R51 ;  /* 0x0000b43301007387 */ /* 0x000fe20000100800 */
[----:B------:R-:W-:Y:S02]  /*2ea0*/  PRMT R50, RZ, 0x7610, R50 ;  /* 0x00007610ff327816 */ /* 0x000fe40000000032 */
[----:B------:R-:W-:Y:S02]  /*2eb0*/  LEA.HI.X.SX32 R15, R15, R6, 0x1, P6 ;  /* 0x000000060f0f7211 */ /* 0x000fe400030f0eff */
[----:B------:R-:W-:-:S02]  /*2ec0*/  LOP3.LUT R37, R2, 0x34, RZ, 0xfc, !PT ;  /* 0x0000003402257812 */ /* 0x000fc400078efcff */
[----:B------:R-:W-:Y:S02]  /*2ed0*/  PLOP3.LUT P5, PT, PT, PT, UP1, 0x80, 0x8 ;  /* 0x000000000008781c */ /* 0x000fe40003faf018 */
[----:B------:R-:W-:Y:S02]  /*2ee0*/  PRMT R34, RZ, 0x7610, R34 ;  /* 0x00007610ff227816 */ /* 0x000fe40000000022 */
[----:B------:R-:W-:Y:S02]  /*2ef0*/  ISETP.LT.AND P5, PT, R37, UR15, P5 ;  /* 0x0000000f25007c0c */ /* 0x000fe4000afa1270 */
[----:B------:R-:W-:-:S04]  /*2f00*/  IADD3 R37, P6, PT, R13, R10, RZ ;  /* 0x0000000a0d257210 */ /* 0x000fc80007fde0ff */
[----:B------:R-:W-:Y:S02]  /*2f10*/  LEA.HI.X.SX32 R13, R13, R6, 0x1, P6 ;  /* 0x000000060d0d7211 */ /* 0x000fe400030f0eff */
[----:B------:R-:W-:Y:S01]  /*2f20*/  PRMT R35, RZ, 0x7610, R35 ;  /* 0x00007610ff237816 */ /* 0x000fe20000000023 */
[----:B--2---:R0:W-:Y:S02]  /*2f30*/  STL [R1+0x2f0], R39 ;  /* 0x0002f02701007387 */ /* 0x0041e40000100800 */
[----:B0-----:R-:W-:-:S04]  /*2f40*/  IADD3 R39, P4, PT, R14, R10, RZ ;  /* 0x0000000a0e277210 */ /* 0x001fc80007f9e0ff */
[----:B------:R-:W-:Y:S01]  /*2f50*/  LEA.HI.X.SX32 R40, R14, R6, 0x1, P4 ;  /* 0x000000060e287211 */ /* 0x000fe200020f0eff */
[----:B------:R-:W-:Y:S01]  /*2f60*/  @P1 IMAD.MOV.U32 R14, RZ, RZ, R51 ;  /* 0x000000ffff0e1224 */ /* 0x000fe200078e0033 */
[----:B---3--:R-:W-:Y:S04]  /*2f70*/  STL [R1+0x2f8], R53 ;  /* 0x0002f83501007387 */ /* 0x008fe80000100800 */
[----:B------:R-:W-:Y:S04]  /*2f80*/  STL [R1+0x4d4], R39 ;  /* 0x0004d42701007387 */ /* 0x000fe80000100800 */
[----:B------:R0:W-:Y:S04]  /*2f90*/  STL [R1+0xb0], R15 ;  /* 0x0000b00f01007387 */ /* 0x0001e80000100800 */
[----:B------:R1:W2:Y:S02]  /*2fa0*/  @P1 LDG.E.U8 R50, desc[UR22][R14.64] ;  /* 0x000000160e321981 */ /* 0x0002a4000c1e1100 */
[----:B-1----:R-:W-:-:S02]  /*2fb0*/  @P0 IMAD.MOV.U32 R14, RZ, RZ, R39 ;  /* 0x000000ffff0e0224 */ /* 0x002fc400078e0027 */
[----:B0-----:R-:W-:-:S05]  /*2fc0*/  @P0 IMAD.MOV.U32 R15, RZ, RZ, R40 ;  /* 0x000000ffff0f0224 */ /* 0x001fca00078e0028 */
[----:B------:R0:W3:Y:S02]  /*2fd0*/  @P0 LDG.E.U8 R34, desc[UR22][R14.64] ;  /* 0x000000160e220981 */ /* 0x0000e4000c1e1100 */
[----:B0-----:R-:W-:Y:S02]  /*2fe0*/  @P5 IMAD.MOV.U32 R14, RZ, RZ, R37 ;  /* 0x000000ffff0e5224 */ /* 0x001fe400078e0025 */
[----:B------:R-:W-:-:S05]  /*2ff0*/  @P5 IMAD.MOV.U32 R15, RZ, RZ, R13 ;  /* 0x000000ffff0f5224 */ /* 0x000fca00078e000d */
[----:B------:R-:W4:Y:S01]  /*3000*/  @P5 LDG.E.U8 R35, desc[UR22][R14.64] ;  /* 0x000000160e235981 */ /* 0x000f22000c1e1100 */
[----:B------:R-:W-:-:S03]  /*3010*/  PLOP3.LUT P1, PT, PT, PT, UP1, 0x80, 0x8 ;  /* 0x000000000008781c */ /* 0x000fc60003f2f018 */
[----:B------:R-:W-:Y:S04]  /*3020*/  STL [R1+0x4f4], R37 ;  /* 0x0004f42501007387 */ /* 0x000fe80000100800 */
[----:B------:R-:W-:Y:S01]  /*3030*/  STL [R1+0x4d0], R40 ;  /* 0x0004d02801007387 */ /* 0x000fe20000100800 */
[----:B------:R-:W-:Y:S02]  /*3040*/  PLOP3.LUT P0, PT, PT, PT, UP1, 0x80, 0x8 ;  /* 0x000000000008781c */ /* 0x000fe40003f0f018 */
[----:B------:R-:W-:Y:S02]  /*3050*/  PLOP3.LUT P5, PT, PT, PT, UP1, 0x80, 0x8 ;  /* 0x000000000008781c */ /* 0x000fe40003faf018 */
[----:B------:R-:W-:Y:S02]  /*3060*/  PRMT R38, RZ, 0x7610, R38 ;  /* 0x00007610ff267816 */ /* 0x000fe40000000026 */
[----:B------:R-:W-:Y:S01]  /*3070*/  PRMT R30, RZ, 0x7610, R30 ;  /* 0x00007610ff1e7816 */ /* 0x000fe2000000001e */
[----:B---3--:R0:W-:Y:S04]  /*3080*/  STL [R1+0x330], R34 ;  /* 0x0003302201007387 */ /* 0x0081e80000100800 */
[----:B------:R1:W-:Y:S01]  /*3090*/  STL [R1+0x4f0], R13 ;  /* 0x0004f00d01007387 */ /* 0x0003e20000100800 */
[----:B0-----:R-:W-:-:S02]  /*30a0*/  LOP3.LUT R34, R2, 0x3c, RZ, 0xfc, !PT ;  /* 0x0000003c02227812 */ /* 0x001fc400078efcff */
[----:B-1----:R-:W-:Y:S02]  /*30b0*/  LOP3.LUT R13, R2, 0x44, RZ, 0xfc, !PT ;  /* 0x00000044020d7812 */ /* 0x002fe400078efcff */
[----:B------:R-:W-:Y:S02]  /*30c0*/  ISETP.LT.AND P1, PT, R34, UR15, P1 ;  /* 0x0000000f22007c0c */ /* 0x000fe40008f21270 */
[----:B------:R-:W-:Y:S02]  /*30d0*/  ISETP.LT.AND P0, PT, R13, UR15, P0 ;  /* 0x0000000f0d007c0c */ /* 0x000fe40008701270 */
[CC--:B------:R-:W-:Y:S01]  /*30e0*/  IADD3 R13, P4, PT, R12.reuse, R10.reuse, RZ ;  /* 0x0000000a0c0d7210 */ /* 0x0c0fe20007f9e0ff */
[----:B----4-:R0:W-:Y:S01]  /*30f0*/  STL [R1+0x224], R35 ;  /* 0x0002242301007387 */ /* 0x0101e20000100800 */
[----:B------:R-:W-:Y:S02]  /*3100*/  IADD3 R34, P6, PT, R11, R10, RZ ;  /* 0x0000000a0b227210 */ /* 0x000fe40007fde0ff */
[----:B------:R-:W-:Y:S01]  /*3110*/  LEA.HI.X.SX32 R39, R12, R6, 0x1, P4 ;  /* 0x000000060c277211 */ /* 0x000fe200020f0eff */
[----:B------:R1:W-:Y:S01]  /*3120*/  STL [R1+0x514], R13 ;  /* 0x0005140d01007387 */ /* 0x0003e20000100800 */
[----:B0-----:R-:W-:-:S03]  /*3130*/  LOP3.LUT R35, R2, 0x4c, RZ, 0xfc, !PT ;  /* 0x0000004c02237812 */ /* 0x001fc600078efcff */
[----:B------:R-:W-:Y:S01]  /*3140*/  @P1 IMAD.MOV.U32 R12, RZ, RZ, R13 ;  /* 0x000000ffff0c1224 */ /* 0x000fe200078e000d */
[----:B------:R-:W-:Y:S01]  /*3150*/  ISETP.LT.AND P5, PT, R35, UR15, P5 ;  /* 0x0000000f23007c0c */ /* 0x000fe2000afa1270 */
[----:B-1----:R-:W-:Y:S01]  /*3160*/  @P1 IMAD.MOV.U32 R13, RZ, RZ, R39 ;  /* 0x000000ffff0d1224 */ /* 0x002fe200078e0027 */
[----:B------:R-:W-:-:S04]  /*3170*/  LEA.HI.X.SX32 R35, R11, R6, 0x1, P6 ;  /* 0x000000060b237211 */ /* 0x000fc800030f0eff */
[----:B------:R0:W3:Y:S02]  /*3180*/  @P1 LDG.E.U8 R38, desc[UR22][R12.64] ;  /* 0x000000160c261981 */ /* 0x0000e4000c1e1100 */
[----:B0-----:R-:W-:Y:S02]  /*3190*/  @P0 IMAD.MOV.U32 R12, RZ, RZ, R34 ;  /* 0x000000ffff0c0224 */ /* 0x001fe400078e0022 */
[----:B------:R-:W-:-:S05]  /*31a0*/  @P0 IMAD.MOV.U32 R13, RZ, RZ, R35 ;  /* 0x000000ffff0d0224 */ /* 0x000fca00078e0023 */
[----:B------:R-:W4:Y:S01]  /*31b0*/  @P0 LDG.E.U8 R30, desc[UR22][R12.64] ;  /* 0x000000160c1e0981 */ /* 0x000f22000c1e1100 */
[----:B------:R-:W-:Y:S02]  /*31c0*/  LOP3.LUT R37, R2, 0x54, RZ, 0xfc, !PT ;  /* 0x0000005402257812 */ /* 0x000fe400078efcff */
[----:B------:R-:W-:Y:S01]  /*31d0*/  PLOP3.LUT P4, PT, PT, PT, UP1, 0x80, 0x8 ;  /* 0x000000000008781c */ /* 0x000fe20003f8f018 */
[----:B------:R0:W-:Y:S03]  /*31e0*/  STL [R1+0x534], R34 ;  /* 0x0005342201007387 */ /* 0x0001e60000100800 */
[----:B------:R-:W-:Y:S02]  /*31f0*/  ISETP.LT.AND P4, PT, R37, UR15, P4 ;  /* 0x0000000f25007c0c */ /* 0x000fe4000a781270 */
[C---:B------:R-:W-:Y:S01]  /*3200*/  IADD3 R37, P1, PT, R8.reuse, R10, RZ ;  /* 0x0000000a08257210 */ /* 0x040fe20007f3e0ff */
[----:B--2---:R-:W-:Y:S03]  /*3210*/  STL [R1+0x1e4], R50 ;  /* 0x0001e43201007387 */ /* 0x004fe60000100800 */
[----:B------:R-:W-:-:S02]  /*3220*/  LEA.HI.X.SX32 R8, R8, R6, 0x1, P1 ;  /* 0x0000000608087211 */ /* 0x000fc400008f0eff */
[----:B0-----:R-:W-:Y:S01]  /*3230*/  IADD3 R34, P0, PT, R9, R10, RZ ;  /* 0x0000000a09227210 */ /* 0x001fe20007f1e0ff */
[----:B------:R-:W-:Y:S01]  /*3240*/  STL [R1+0x510], R39 ;  /* 0x0005102701007387 */ /* 0x000fe20000100800 */
[----:B------:R-:W-:-:S03]  /*3250*/  PRMT R36, RZ, 0x7610, R36 ;  /* 0x00007610ff247816 */ /* 0x000fc60000000024 */
[----:B------:R0:W-:Y:S04]  /*3260*/  STL [R1+0x530], R35 ;  /* 0x0005302301007387 */ /* 0x0001e80000100800 */
[----:B------:R-:W-:Y:S04]  /*3270*/  STL [R1+0x554], R37 ;  /* 0x0005542501007387 */ /* 0x000fe80000100800 */
[----:B------:R-:W-:Y:S01]  /*3280*/  STL [R1+0x57c], R34 ;  /* 0x00057c2201007387 */ /* 0x000fe20000100800 */
[----:B0-----:R-:W-:Y:S01]  /*3290*/  LEA.HI.X.SX32 R35, R9, R6, 0x1, P0 ;  /* 0x0000000609237211 */ /* 0x001fe200000f0eff */
[----:B------:R-:W-:-:S02]  /*32a0*/  @P5 IMAD.MOV.U32 R9, RZ, RZ, R8 ;  /* 0x000000ffff095224 */ /* 0x000fc400078e0008 */
[----:B------:R0:W-:Y:S01]  /*32b0*/  STL [R1+0x550], R8 ;  /* 0x0005500801007387 */ /* 0x0001e20000100800 */
[----:B------:R-:W-:Y:S01]  /*32c0*/  PRMT R33, RZ, 0x7610, R33 ;  /* 0x00007610ff217816 */ /* 0x000fe20000000021 */
[----:B0-----:R-:W-:Y:S01]  /*32d0*/  @P5 IMAD.MOV.U32 R8, RZ, RZ, R37 ;  /* 0x000000ffff085224 */ /* 0x001fe200078e0025 */
[----:B------:R-:W-:-:S04]  /*32e0*/  PLOP3.LUT P0, PT, PT, PT, UP1, 0x80, 0x8 ;  /* 0x000000000008781c */ /* 0x000fc80003f0f018 */
[----:B------:R0:W2:Y:S02]  /*32f0*/  @P5 LDG.E.U8 R36, desc[UR22][R8.64] ;  /* 0x0000001608245981 */ /* 0x0000a4000c1e1100 */
[----:B0-----:R-:W-:Y:S02]  /*3300*/  @P4 IMAD.MOV.U32 R8, RZ, RZ, R34 ;  /* 0x000000ffff084224 */ /* 0x001fe400078e0022 */
[----:B------:R-:W-:-:S05]  /*3310*/  @P4 IMAD.MOV.U32 R9, RZ, RZ, R35 ;  /* 0x000000ffff094224 */ /* 0x000fca00078e0023 */
[----:B------:R0:W2:Y:S01]  /*3320*/  @P4 LDG.E.U8 R33, desc[UR22][R8.64] ;  /* 0x0000001608214981 */ /* 0x0000a2000c1e1100 */
[----:B------:R-:W-:Y:S02]  /*3330*/  PRMT R32, RZ, 0x7610, R32 ;  /* 0x00007610ff207816 */ /* 0x000fe40000000020 */
[----:B0-----:R-:W-:-:S04]  /*3340*/  IADD3 R8, P5, PT, R21, R10, RZ ;  /* 0x0000000a15087210 */ /* 0x001fc80007fbe0ff */
[----:B------:R-:W-:Y:S01]  /*3350*/  LEA.HI.X.SX32 R9, R21, R6, 0x1, P5 ;  /* 0x0000000615097211 */ /* 0x000fe200028f0eff */
[----:B----4-:R0:W-:Y:S02]  /*3360*/  STL [R1+0x2e0], R30 ;  /* 0x0002e01e01007387 */ /* 0x0101e40000100800 */
[----:B0-----:R-:W-:-:S04]  /*3370*/  LOP3.LUT R30, R2, 0x5c, RZ, 0xfc, !PT ;  /* 0x0000005c021e7812 */ /* 0x001fc800078efcff */
[----:B------:R-:W-:-:S13]  /*3380*/  ISETP.LT.AND P4, PT, R30, UR15, P0 ;  /* 0x0000000f1e007c0c */ /* 0x000fda0008781270 */
[----:B------:R0:W4:Y:S01]  /*3390*/  @P4 LDG.E.U8 R32, desc[UR22][R8.64] ;  /* 0x0000001608204981 */ /* 0x000122000c1e1100 */
[----:B------:R-:W-:Y:S02]  /*33a0*/  LOP3.LUT R34, R2, 0x64, RZ, 0xfc, !PT ;  /* 0x0000006402227812 */ /* 0x000fe400078efcff */
[----:B------:R-:W-:Y:S01]  /*33b0*/  PLOP3.LUT P1, PT, PT, PT, UP1, 0x80, 0x8 ;  /* 0x000000000008781c */ /* 0x000fe20003f2f018 */
[----:B------:R-:W-:Y:S03]  /*33c0*/  STL [R1+0x578], R35 ;  /* 0x0005782301007387 */ /* 0x000fe60000100800 */
[----:B------:R-:W-:Y:S02]  /*33d0*/  ISETP.LT.AND P1, PT, R34, UR15, P1 ;  /* 0x0000000f22007c0c */ /* 0x000fe40008f21270 */
[C---:B------:R-:W-:Y:S02]  /*33e0*/  IADD3 R34, P6, PT, R22.reuse, R10, RZ ;  /* 0x0000000a16227210 */ /* 0x040fe40007fde0ff */
[----:B------:R-:W-:Y:S01]  /*33f0*/  PRMT R31, RZ, 0x7610, R31 ;  /* 0x00007610ff1f7816 */ /* 0x000fe2000000001f */
[----:B--2---:R-:W-:Y:S04]  /*3400*/  STL [R1+0x260], R33 ;  /* 0x0002602101007387 */ /* 0x004fe80000100800 */
[----:B---3--:R-:W-:Y:S04]  /*3410*/  STL [R1+0x2e4], R38 ;  /* 0x0002e42601007387 */ /* 0x008fe80000100800 */
[----:B------:R0:W-:Y:S04]  /*3420*/  STL [R1+0x59c], R8 ;  /* 0x00059c0801007387 */ /* 0x0001e80000100800 */
[----:B------:R1:W-:Y:S04]  /*3430*/  STL [R1+0x598], R9 ;  /* 0x0005980901007387 */ /* 0x0003e80000100800 */
[----:B------:R-:W-:Y:S01]  /*3440*/  STL [R1+0x5cc], R34 ;  /* 0x0005cc2201007387 */ /* 0x000fe20000100800 */
[----:B0-----:R-:W-:-:S05]  /*3450*/  LEA.HI.X.SX32 R8, R22, R6, 0x1, P6 ;  /* 0x0000000616087211 */ /* 0x001fca00030f0eff */
[----:B-1----:R-:W-:Y:S01]  /*3460*/  @P1 IMAD.MOV.U32 R9, RZ, RZ, R8 ;  /* 0x000000ffff091224 */ /* 0x002fe200078e0008 */
[----:B----4-:R0:W-:Y:S04]  /*3470*/  STL [R1+0x2a0], R32 ;  /* 0x0002a02001007387 */ /* 0x0101e80000100800 */
[----:B------:R-:W-:Y:S01]  /*3480*/  STL [R1+0x2b8], R36 ;  /* 0x0002b82401007387 */ /* 0x000fe20000100800 */
        /* <DEDUP_REMOVED lines=25> */
[----:B------:R-:W-:Y:S01]  /*3620*/  IMAD.U32 R25, RZ, RZ, UR12 ;  /* 0x0000000cff197e24 */ /* 0x000fe2000f8e00ff */
[----:B------:R-:W-:Y:S02]  /*3630*/  PLOP3.LUT P4, PT, PT, PT, UP1, 0x80, 0x8 ;  /* 0x000000000008781c */ /* 0x000fe40003f8f018 */
[----:B---3--:R1:W-:Y:S01]  /*3640*/  STL [R1+0x328], R28 ;  /* 0x0003281c01007387 */ /* 0x0083e20000100800 */
[----:B------:R-:W-:Y:S01]  /*3650*/  IMAD R25, R25, 0x2, R17 ;  /* 0x0000000219197824 */ /* 0x000fe200078e0211 */
[----:B------:R-:W-:Y:S02]  /*3660*/  PLOP3.LUT P0, PT, PT, PT, UP1, 0x80, 0x8 ;  /* 0x000000000008781c */ /* 0x000fe40003f0f018 */
[----:B------:R-:W-:Y:S01]  /*3670*/  STL [R1+0x600], R31 ;  /* 0x0006001f01007387 */ /* 0x000fe20000100800 */
[----:B-1----:R-:W-:-:S04]  /*3680*/  LOP3.LUT R28, R2, 0x7c, RZ, 0xfc, !PT ;  /* 0x0000007c021c7812 */ /* 0x002fc800078efcff */
[----:B------:R-:W-:Y:S02]  /*3690*/  ISETP.LT.AND P4, PT, R28, UR15, P4 ;  /* 0x0000000f1c007c0c */ /* 0x000fe4000a781270 */
[C---:B0-----:R-:W-:Y:S02]  /*36a0*/  IADD3 R8, P5, PT, R25.reuse, R10, RZ ;  /* 0x0000000a19087210 */ /* 0x041fe40007fbe0ff */
[----:B------:R-:W-:Y:S02]  /*36b0*/  PRMT R29, RZ, 0x7610, R29 ;  /* 0x00007610ff1d7816 */ /* 0x000fe4000000001d */
[----:B------:R-:W-:Y:S02]  /*36c0*/  LEA.HI.X.SX32 R9, R25, R6, 0x1, P5 ;  /* 0x0000000619097211 */ /* 0x000fe400028f0eff */
[----:B------:R-:W-:-:S05]  /*36d0*/  PRMT R20, RZ, 0x7610, R20 ;  /* 0x00007610ff147816 */ /* 0x000fca0000000014 */
        /* <DEDUP_REMOVED lines=11> */
[----:B------:R0:W2:Y:S01]  /*3790*/  @P0 LDG.E.U8 R20, desc[UR22][R8.64] ;  /* 0x0000001608140981 */ /* 0x0000a2000c1e1100 */
[C---:B------:R-:W-:Y:S02]  /*37a0*/  LOP3.LUT R30, R2.reuse, 0x16, RZ, 0xfc, !PT ;  /* 0x00000016021e7812 */ /* 0x040fe400078efcff */
[----:B------:R-:W-:Y:S02]  /*37b0*/  PLOP3.LUT P1, PT, PT, PT, UP1, 0x80, 0x8 ;  /* 0x000000000008781c */ /* 0x000fe40003f2f018 */
[----:B------:R-:W-:Y:S02]  /*37c0*/  LOP3.LUT R28, R2, 0x26, RZ, 0xfc, !PT ;  /* 0x00000026021c7812 */ /* 0x000fe400078efcff */
[----:B------:R-:W-:Y:S02]  /*37d0*/  PLOP3.LUT P5, PT, PT, PT, UP1, 0x80, 0x8 ;  /* 0x000000000008781c */ /* 0x000fe40003faf018 */
[----:B------:R-:W-:Y:S02]  /*37e0*/  ISETP.LT.AND P1, PT, R30, UR15, P1 ;  /* 0x0000000f1e007c0c */ /* 0x000fe40008f21270 */
[----:B------:R-:W-:-:S02]  /*37f0*/  ISETP.LT.AND P5, PT, R28, UR15, P5 ;  /* 0x0000000f1c007c0c */ /* 0x000fc4000afa1270 */
[-C--:B------:R-:W-:Y:S01]  /*3800*/  IADD3 R28, P4, PT, R42, R10.reuse, RZ ;  /* 0x0000000a2a1c7210 */ /* 0x080fe20007f9e0ff */
[----:B------:R1:W-:Y:S04]  /*3810*/  STL [R1+0x38], R25 ;  /* 0x0000381901007387 */ /* 0x0003e80000100800 */
[----:B------:R-:W-:Y:S04]  /*3820*/  STL [R1+0x7c], R28 ;  /* 0x00007c1c01007387 */ /* 0x000fe80000100800 */
[----:B---3--:R3:W-:Y:S01]  /*3830*/  STL [R1+0x2a8], R29 ;  /* 0x0002a81d01007387 */ /* 0x0087e20000100800 */
[----:B-1----:R-:W-:Y:S01]  /*3840*/  IADD3 R25, P0, PT, R43, R10, RZ ;  /* 0x0000000a2b197210 */ /* 0x002fe20007f1e0ff */
[----:B0-----:R-:W-:Y:S01]  /*3850*/  @P1 IMAD.MOV.U32 R8, RZ, RZ, R28 ;  /* 0x000000ffff081224 */ /* 0x001fe200078e001c */
[----:B------:R-:W-:-:S02]  /*3860*/  PRMT R27, RZ, 0x7610, R27 ;  /* 0x00007610ff1b7816 */ /* 0x000fc4000000001b */
[-C--:B---3--:R-:W-:Y:S01]  /*3870*/  LEA.HI.X.SX32 R29, R42, R6.reuse, 0x1, P4 ;  /* 0x000000062a1d7211 */ /* 0x088fe200020f0eff */
[----:B------:R-:W-:Y:S01]  /*3880*/  STL [R1+0xbc], R25 ;  /* 0x0000bc1901007387 */ /* 0x000fe20000100800 */
[----:B------:R-:W-:-:S03]  /*3890*/  LEA.HI.X.SX32 R26, R43, R6, 0x1, P0 ;  /* 0x000000062b1a7211 */ /* 0x000fc600000f0eff */
[----:B------:R-:W-:Y:S01]  /*38a0*/  @P1 IMAD.MOV.U32 R9, RZ, RZ, R29 ;  /* 0x000000ffff091224 */ /* 0x000fe200078e001d */
[----:B------:R-:W-:Y:S01]  /*38b0*/  STL [R1+0x78], R29 ;  /* 0x0000781d01007387 */ /* 0x000fe20000100800 */
[----:B------:R-:W-:Y:S02]  /*38c0*/  PLOP3.LUT P4, PT, PT, PT, UP1, 0x80, 0x8 ;  /* 0x000000000008781c */ /* 0x000fe40003f8f018 */
[----:B------:R-:W-:Y:S01]  /*38d0*/  PRMT R24, RZ, 0x7610, R24 ;  /* 0x00007610ff187816 */ /* 0x000fe20000000018 */
[----:B------:R0:W3:Y:S01]  /*38e0*/  @P1 LDG.E.U8 R27, desc[UR22][R8.64] ;  /* 0x00000016081b1981 */ /* 0x0000e2000c1e1100 */
[----:B------:R-:W-:Y:S01]  /*38f0*/  PRMT R23, RZ, 0x7610, R23 ;  /* 0x00007610ff177816 */ /* 0x000fe20000000017 */
[----:B0-----:R-:W-:Y:S02]  /*3900*/  @P5 IMAD.MOV.U32 R8, RZ, RZ, R25 ;  /* 0x000000ffff085224 */ /* 0x001fe400078e0019 */
[----:B------:R-:W-:-:S05]  /*3910*/  @P5 IMAD.MOV.U32 R9, RZ, RZ, R26 ;  /* 0x000000ffff095224 */ /* 0x000fca00078e001a */
[----:B------:R0:W4:Y:S02]  /*3920*/  @P5 LDG.E.U8 R24, desc[UR22][R8.64] ;  /* 0x0000001608185981 */ /* 0x000124000c1e1100 */
[----:B0-----:R-:W-:-:S04]  /*3930*/  IADD3 R8, P1, PT, R46, R10, RZ ;  /* 0x0000000a2e087210 */ /* 0x001fc80007f3e0ff */
[----:B------:R-:W-:Y:S01]  /*3940*/  LEA.HI.X.SX32 R9, R46, R6, 0x1, P1 ;  /* 0x000000062e097211 */ /* 0x000fe200008f0eff */
[----:B--2---:R0:W-:Y:S02]  /*3950*/  STL [R1+0x320], R20 ;  /* 0x0003201401007387 */ /* 0x0041e40000100800 */
[----:B0-----:R-:W-:-:S04]  /*3960*/  LOP3.LUT R20, R2, 0x36, RZ, 0xfc, !PT ;  /* 0x0000003602147812 */ /* 0x001fc800078efcff */
[----:B------:R-:W-:-:S13]  /*3970*/  ISETP.LT.AND P4, PT, R20, UR15, P4 ;  /* 0x0000000f14007c0c */ /* 0x000fda000a781270 */
[----:B------:R0:W2:Y:S01]  /*3980*/  @P4 LDG.E.U8 R23, desc[UR22][R8.64] ;  /* 0x0000001608174981 */ /* 0x0000a2000c1e1100 */
[----:B------:R-:W-:Y:S02]  /*3990*/  LOP3.LUT R25, R2, 0x46, RZ, 0xfc, !PT ;  /* 0x0000004602197812 */ /* 0x000fe400078efcff */
[----:B------:R-:W-:Y:S01]  /*39a0*/  PLOP3.LUT P0, PT, PT, PT, UP1, 0x80, 0x8 ;  /* 0x000000000008781c */ /* 0x000fe20003f0f018 */
[----:B------:R-:W-:Y:S03]  /*39b0*/  STL [R1+0xb8], R26 ;  /* 0x0000b81a01007387 */ /* 0x000fe60000100800 */
[----:B------:R-:W-:Y:S02]  /*39c0*/  ISETP.LT.AND P0, PT, R25, UR15, P0 ;  /* 0x0000000f19007c0c */ /* 0x000fe40008701270 */
[C---:B------:R-:W-:Y:S02]  /*39d0*/  IADD3 R25, P6, PT, R48.reuse, R10, RZ ;  /* 0x0000000a30197210 */ /* 0x040fe40007fde0ff */
[----:B------:R-:W-:Y:S01]  /*39e0*/  PRMT R21, RZ, 0x7610, R21 ;  /* 0x00007610ff157816 */ /* 0x000fe20000000015 */
[----:B----4-:R-:W-:Y:S04]  /*39f0*/  STL [R1+0x2ec], R24 ;  /* 0x0002ec1801007387 */ /* 0x010fe80000100800 */
[----:B------:R0:W-:Y:S04]  /*3a00*/  STL [R1+0x4fc], R8 ;  /* 0x0004fc0801007387 */ /* 0x0001e80000100800 */
[----:B------:R1:W-:Y:S04]  /*3a10*/  STL [R1+0x4f8], R9 ;  /* 0x0004f80901007387 */ /* 0x0003e80000100800 */
[----:B------:R-:W-:Y:S01]  /*3a20*/  STL [R1+0x53c], R25 ;  /* 0x00053c1901007387 */ /* 0x000fe20000100800 */
[----:B0-----:R-:W-:-:S05]  /*3a30*/  LEA.HI.X.SX32 R8, R48, R6, 0x1, P6 ;  /* 0x0000000630087211 */ /* 0x001fca00030f0eff */
[----:B-1----:R-:W-:Y:S01]  /*3a40*/  @P0 IMAD.MOV.U32 R9, RZ, RZ, R8 ;  /* 0x000000ffff090224 */ /* 0x002fe200078e0008 */
[----:B--2---:R0:W-:Y:S04]  /*3a50*/  STL [R1+0x23c], R23 ;  /* 0x00023c1701007387 */ /* 0x0041e80000100800 */
[----:B---3--:R-:W-:Y:S01]  /*3a60*/  STL [R1+0x268], R27 ;  /* 0x0002681b01007387 */ /* 0x008fe20000100800 */
        /* <DEDUP_REMOVED lines=25> */
[----:B------:R-:W-:Y:S02]  /*3c00*/  LOP3.LUT R20, R2, 0x76, RZ, 0xfc, !PT ;  /* 0x0000007602147812 */ /* 0x000fe400078efcff */
[----:B------:R-:W-:Y:S01]  /*3c10*/  PLOP3.LUT P0, PT, PT, PT, UP1, 0x80, 0x8 ;  /* 0x000000000008781c */ /* 0x000fe20003f0f018 */
[----:B------:R-:W-:Y:S04]  /*3c20*/  STL [R1+0x5d0], R21 ;  /* 0x0005d01501007387 */ /* 0x000fe80000100800 */
[----:B---3--:R1:W-:Y:S01]  /*3c30*/  STL [R1+0x270], R13 ;  /* 0x0002700d01007387 */ /* 0x0083e20000100800 */
[----:B------:R-:W-:Y:S02]  /*3c40*/  ISETP.LT.AND P0, PT, R20, UR15, P0 ;  /* 0x0000000f14007c0c */ /* 0x000fe40008701270 */
[----:B------:R-:W-:-:S02]  /*3c50*/  PLOP3.LUT P4, PT, PT, PT, UP1, 0x80, 0x8 ;  /* 0x000000000008781c */ /* 0x000fc40003f8f018 */
[----:B------:R-:W-:Y:S02]  /*3c60*/  PLOP3.LUT P1, PT, PT, PT, UP1, 0x80, 0x8 ;  /* 0x000000000008781c */ /* 0x000fe40003f2f018 */
[C---:B0-----:R-:W-:Y:S02]  /*3c70*/  IADD3 R9, P5, PT, R44.reuse, R10, RZ ;  /* 0x0000000a2c097210 */ /* 0x041fe40007fbe0ff */
[----:B-1----:R-:W-:Y:S02]  /*3c80*/  LEA.HI R13, R49, 0xe, RZ, 0x1a ;  /* 0x0000000e310d7811 */ /* 0x002fe400078fd0ff */
[----:B------:R-:W-:Y:S02]  /*3c90*/  LEA.HI.X.SX32 R23, R44, R6, 0x1, P5 ;  /* 0x000000062c177211 */ /* 0x000fe400028f0eff */
[C---:B------:R-:W-:Y:S01]  /*3ca0*/  ISETP.LT.AND P4, PT, R13.reuse, UR15, P4 ;  /* 0x0000000f0d007c0c */ /* 0x040fe2000a781270 */
[----:B------:R-:W-:Y:S01]  /*3cb0*/  IMAD R2, R13, UR12, RZ ;  /* 0x0000000c0d027c24 */ /* 0x000fe2000f8e02ff */
[----:B------:R-:W-:-:S04]  /*3cc0*/  PRMT R22, RZ, 0x7610, R22 ;  /* 0x00007610ff167816 */ /* 0x000fc80000000016 */
[----:B------:R-:W-:-:S04]  /*3cd0*/  IADD3 R20, P6, PT, R2, R10, RZ ;  /* 0x0000000a02147210 */ /* 0x000fc80007fde0ff */
[----:B------:R-:W-:Y:S02]  /*3ce0*/  LEA.HI.X.SX32 R21, R2, R6, 0x1, P6 ;  /* 0x0000000602157211 */ /* 0x000fe400030f0eff */
[----:B------:R-:W-:Y:S02]  /*3cf0*/  PRMT R16, RZ, 0x7610, R16 ;  /* 0x00007610ff107816 */ /* 0x000fe40000000010 */
[----:B------:R-:W-:Y:S01]  /*3d00*/  PRMT R11, RZ, 0x7610, R11 ;  /* 0x00007610ff0b7816 */ /* 0x000fe2000000000b */
[----:B--2---:R0:W-:Y:S02]  /*3d10*/  STL [R1+0x2b0], R12 ;  /* 0x0002b00c01007387 */ /* 0x0041e40000100800 */
[----:B0-----:R-:W-:-:S05]  /*3d20*/  LEA.HI R12, R49, 0x1e, RZ, 0x1a ;  /* 0x0000001e310c7811 */ /* 0x001fca00078fd0ff */
[C---:B------:R-:W-:Y:S01]  /*3d30*/  IMAD R8, R12.reuse, UR12, RZ ;  /* 0x0000000c0c087c24 */ /* 0x040fe2000f8e02ff */
[----:B------:R-:W-:-:S04]  /*3d40*/  ISETP.LT.AND P1, PT, R12, UR15, P1 ;  /* 0x0000000f0c007c0c */ /* 0x000fc80008f21270 */
[C---:B------:R-:W-:Y:S01]  /*3d50*/  IADD3 R12, P5, PT, R8.reuse, R10, RZ ;  /* 0x0000000a080c7210 */ /* 0x040fe20007fbe0ff */
[----:B------:R0:W-:Y:S03]  /*3d60*/  STL [R1+0x5b8], R9 ;  /* 0x0005b80901007387 */ /* 0x0001e60000100800 */
[----:B------:R-:W-:Y:S01]  /*3d70*/  LEA.HI.X.SX32 R13, R8, R6, 0x1, P5 ;  /* 0x00000006080d7211 */ /* 0x000fe200028f0eff */
[----:B------:R-:W-:Y:S02]  /*3d80*/  @P0 IMAD.MOV.U32 R8, RZ, RZ, R9 ;  /* 0x000000ffff080224 */ /* 0x000fe400078e0009 */
[----:B0-----:R-:W-:-:S05]  /*3d90*/  @P0 IMAD.MOV.U32 R9, RZ, RZ, R23 ;  /* 0x000000ffff090224 */ /* 0x001fca00078e0017 */
[----:B------:R0:W2:Y:S02]  /*3da0*/  @P0 LDG.E.U8 R22, desc[UR22][R8.64] ;  /* 0x0000001608160981 */ /* 0x0000a4000c1e1100 */
[----:B0-----:R-:W-:Y:S02]  /*3db0*/  @P4 IMAD.MOV.U32 R8, RZ, RZ, R20 ;  /* 0x000000ffff084224 */ /* 0x001fe400078e0014 */
[----:B------:R-:W-:-:S05]  /*3dc0*/  @P4 IMAD.MOV.U32 R9, RZ, RZ, R21 ;  /* 0x000000ffff094224 */ /* 0x000fca00078e0015 */
[----:B------:R0:W3:Y:S02]  /*3dd0*/  @P4 LDG.E.U8 R16, desc[UR22][R8.64] ;  /* 0x0000001608104981 */ /* 0x0000e4000c1e1100 */
[----:B0-----:R-:W-:Y:S02]  /*3de0*/  @P1 IMAD.MOV.U32 R8, RZ, RZ, R12 ;  /* 0x000000ffff081224 */ /* 0x001fe400078e000c */
[----:B------:R-:W-:-:S05]  /*3df0*/  @P1 IMAD.MOV.U32 R9, RZ, RZ, R13 ;  /* 0x000000ffff091224 */ /* 0x000fca00078e000d */
[----:B------:R0:W4:Y:S01]  /*3e00*/  @P1 LDG.E.U8 R11, desc[UR22][R8.64] ;  /* 0x00000016080b1981 */ /* 0x000122000c1e1100 */
[----:B------:R-:W-:-:S03]  /*3e10*/  PLOP3.LUT P0, PT, PT, PT, UP1, 0x80, 0x8 ;  /* 0x000000000008781c */ /* 0x000fc60003f0f018 */
[----:B------:R-:W-:Y:S01]  /*3e20*/  STL [R1+0x5c], R20 ;  /* 0x00005c1401007387 */ /* 0x000fe20000100800 */
[----:B------:R-:W-:-:S03]  /*3e30*/  VIADD R2, R0, 0x1 ;  /* 0x0000000100027836 */ /* 0x000fc60000000000 */
[----:B------:R-:W-:Y:S04]  /*3e40*/  STL [R1+0x5b4], R23 ;  /* 0x0005b41701007387 */ /* 0x000fe80000100800 */
[----:B------:R1:W-:Y:S01]  /*3e50*/  STL [R1+0x9c], R12 ;  /* 0x00009c0c01007387 */ /* 0x0003e20000100800 */
[----:B------:R-:W-:Y:S02]  /*3e60*/  ISETP.GE.AND P5, PT, R2, RZ, PT ;  /* 0x000000ff0200720c */ /* 0x000fe40003fa6270 */
[----:B------:R-:W-:Y:S02]  /*3e70*/  IABS R2, R2 ;  /* 0x0000000200027213 */ /* 0x000fe40000000000 */
[----:B-1----:R-:W-:Y:S01]  /*3e80*/  LEA.HI R12, R49, 0x2e, RZ, 0x1a ;  /* 0x0000002e310c7811 */ /* 0x002fe200078fd0ff */
[----:B------:R-:W-:Y:S03]  /*3e90*/  STL [R1+0x58], R21 ;  /* 0x0000581501007387 */ /* 0x000fe60000100800 */
[C---:B------:R-:W-:Y:S01]  /*3ea0*/  ISETP.LT.AND P0, PT, R12.reuse, UR15, P0 ;  /* 0x0000000f0c007c0c */ /* 0x040fe20008701270 */
[----:B0-----:R-:W-:Y:S01]  /*3eb0*/  IMAD R9, R12, UR12, RZ ;  /* 0x0000000c0c097c24 */ /* 0x001fe2000f8e02ff */
[----:B------:R0:W-:Y:S01]  /*3ec0*/  STL [R1+0x98], R13 ;  /* 0x0000980d01007387 */ /* 0x0001e20000100800 */
[----:B------:R-:W-:Y:S01]  /*3ed0*/  PLOP3.LUT P1, PT, PT, PT, UP1, 0x80, 0x8 ;  /* 0x000000000008781c */ /* 0x000fe20003f2f018 */
[----:B------:R-:W-:Y:S01]  /*3ee0*/  IMAD.HI.U32 R8, R5, R2, RZ ;  /* 0x0000000205087227 */ /* 0x000fe200078e00ff */
[----:B------:R-:W-:-:S02]  /*3ef0*/  PLOP3.LUT P4, PT, PT, PT, UP1, 0x80, 0x8 ;  /* 0x000000000008781c */ /* 0x000fc40003f8f018 */
[----:B0-----:R-:W-:Y:S02]  /*3f00*/  LEA.HI R13, R49, 0x3e, RZ, 0x1a ;  /* 0x0000003e310d7811 */ /* 0x001fe400078fd0ff */
[----:B------:R-:W-:Y:S02]  /*3f10*/  PRMT R15, RZ, 0x7610, R15 ;  /* 0x00007610ff0f7816 */ /* 0x000fe4000000000f */
[C---:B------:R-:W-:Y:S01]  /*3f20*/  ISETP.LT.AND P1, PT, R13.reuse, UR15, P1 ;  /* 0x0000000f0d007c0c */ /* 0x040fe20008f21270 */
[----:B------:R-:W-:Y:S01]  /*3f30*/  IMAD R12, R13, UR12, RZ ;  /* 0x0000000c0d0c7c24 */ /* 0x000fe2000f8e02ff */
[----:B----4-:R0:W-:Y:S04]  /*3f40*/  STL [R1+0x27c], R11 ;  /* 0x00027c0b01007387 */ /* 0x0101e80000100800 */
[----:B---3--:R1:W-:Y:S01]  /*3f50*/  STL [R1+0x2b4], R16 ;  /* 0x0002b41001007387 */ /* 0x0083e20000100800 */
[----:B0-----:R-:W-:-:S02]  /*3f60*/  LEA.HI R11, R49, 0x4e, RZ, 0x1a ;  /* 0x0000004e310b7811 */ /* 0x001fc400078fd0ff */
[----:B-1----:R-:W-:-:S03]  /*3f70*/  IADD3 R16, P6, PT, R9, R10, RZ ;  /* 0x0000000a09107210 */ /* 0x002fc60007fde0ff */
[C---:B------:R-:W-:Y:S01]  /*3f80*/  IMAD R13, R11.reuse, UR12, RZ ;  /* 0x0000000c0b0d7c24 */ /* 0x040fe2000f8e02ff */
[----:B------:R-:W-:Y:S01]  /*3f90*/  ISETP.LT.AND P4, PT, R11, UR15, P4 ;  /* 0x0000000f0b007c0c */ /* 0x000fe2000a781270 */
[----:B------:R-:W-:Y:S01]  /*3fa0*/  IMAD.MOV R11, RZ, RZ, -R8 ;  /* 0x000000ffff0b7224 */ /* 0x000fe200078e0a08 */
[----:B------:R-:W-:Y:S01]  /*3fb0*/  LEA.HI.X.SX32 R9, R9, R6, 0x1, P6 ;  /* 0x0000000609097211 */ /* 0x000fe200030f0eff */
[----:B------:R-:W-:-:S05]  /*3fc0*/  @P0 IMAD.MOV.U32 R8, RZ, RZ, R16 ;  /* 0x000000ffff080224 */ /* 0x000fca00078e0010 */
[----:B------:R0:W3:Y:S01]  /*3fd0*/  @P0 LDG.E.U8 R15, desc[UR22][R8.64] ;  /* 0x00000016080f0981 */ /* 0x0000e2000c1e1100 */
[----:B------:R-:W-:-:S03]  /*3fe0*/  IADD3 R20, P6, PT, R12, R10, RZ ;  /* 0x0000000a0c147210 */ /* 0x000fc60007fde0ff */
[----:B------:R-:W-:Y:S01]  /*3ff0*/  STL [R1+0x4dc], R16 ;  /* 0x0004dc1001007387 */ /* 0x000fe20000100800 */
[----:B------:R-:W-:-:S03]  /*4000*/  LEA.HI.X.SX32 R12, R12, R6, 0x1, P6 ;  /* 0x000000060c0c7211 */ /* 0x000fc600030f0eff */
[----:B------:R1:W-:Y:S04]  /*4010*/  STL [R1+0x4d8], R9 ;  /* 0x0004d80901007387 */ /* 0x0003e80000100800 */
[----:B--2---:R-:W-:Y:S01]  /*4020*/  STL [R1+0x238], R22 ;  /* 0x0002381601007387 */ /* 0x004fe20000100800 */
[----:B------:R-:W-:Y:S01]  /*4030*/  PRMT R18, RZ, 0x7610, R18 ;  /* 0x00007610ff127816 */ /* 0x000fe20000000012 */
[----:B0-----:R-:W-:Y:S01]  /*4040*/  @P1 IMAD.MOV.U32 R8, RZ, RZ, R20 ;  /* 0x000000ffff081224 */ /* 0x001fe200078e0014 */
[----:B------:R-:W-:Y:S01]  /*4050*/  ISETP.GT.U32.AND P6, PT, R4, R3, PT ;  /* 0x000000030400720c */ /* 0x000fe20003fc4070 */
[----:B-1----:R-:W-:Y:S01]  /*4060*/  @P1 IMAD.MOV.U32 R9, RZ, RZ, R12 ;  /* 0x000000ffff091224 */ /* 0x002fe200078e000c */
[----:B------:R-:W-:-:S04]  /*4070*/  PRMT R14, RZ, 0x7610, R14 ;  /* 0x00007610ff0e7816 */ /* 0x000fc8000000000e */
[----:B------:R0:W2:Y:S01]  /*4080*/  @P1 LDG.E.U8 R18, desc[UR22][R8.64] ;  /* 0x0000001608121981 */ /* 0x0000a2000c1e1100 */
[----:B------:R-:W-:-:S06]  /*4090*/  IMAD R2, R4, R11, R2 ;  /* 0x0000000b04027224 */ /* 0x000fcc00078e0202 */
[----:B------:R-:W-:Y:S01]  /*40a0*/  @!P6 IMAD.IADD R3, R3, 0x1, -R4 ;  /* 0x000000010303e824 */ /* 0x000fe200078e0a04 */
[----:B------:R-:W-:Y:S01]  /*40b0*/  PRMT R17, RZ, 0x7610, R17 ;  /* 0x00007610ff117816 */ /* 0x000fe20000000011 */
[----:B---3--:R1:W-:Y:S04]  /*40c0*/  STL [R1+0x278], R15 ;  /* 0x0002780f01007387 */ /* 0x0083e80000100800 */
[----:B------:R-:W-:Y:S01]  /*40d0*/  STL [R1+0x51c], R20 ;  /* 0x00051c1401007387 */ /* 0x000fe20000100800 */
[----:B-1----:R-:W-:-:S04]  /*40e0*/  IADD3 R15, P0, PT, R13, R10, RZ ;  /* 0x0000000a0d0f7210 */ /* 0x002fc80007f1e0ff */
[----:B------:R-:W-:Y:S01]  /*40f0*/  LEA.HI.X.SX32 R16, R13, R6, 0x1, P0 ;  /* 0x000000060d107211 */ /* 0x000fe200000f0eff */
[----:B------:R-:W-:Y:S01]  /*4100*/  STL [R1+0x55c], R15 ;  /* 0x00055c0f01007387 */ /* 0x000fe20000100800 */
[----:B0-----:R-:W-:-:S03]  /*4110*/  @P4 IMAD.MOV.U32 R8, RZ, RZ, R15 ;  /* 0x000000ffff084224 */ /* 0x001fc600078e000f */
[----:B------:R0:W-:Y:S01]  /*4120*/  STL [R1+0x518], R12 ;  /* 0x0005180c01007387 */ /* 0x0001e20000100800 */
[----:B------:R-:W-:Y:S01]  /*4130*/  @P4 IMAD.MOV.U32 R9, RZ, RZ, R16 ;  /* 0x000000ffff094224 */ /* 0x000fe200078e0010 */
[----:B------:R-:W-:-:S04]  /*4140*/  PLOP3.LUT P0, PT, PT, PT, UP1, 0x80, 0x8 ;  /* 0x000000000008781c */ /* 0x000fc80003f0f018 */
[----:B------:R1:W3:Y:S01]  /*4150*/  @P4 LDG.E.U8 R14, desc[UR22][R8.64] ;  /* 0x00000016080e4981 */ /* 0x0002e2000c1e1100 */
[----:B0-----:R-:W-:-:S04]  /*4160*/  LEA.HI R12, R49, 0x5e, RZ, 0x1a ;  /* 0x0000005e310c7811 */ /* 0x001fc800078fd0ff */
[C---:B------:R-:W-:Y:S01]  /*4170*/  ISETP.LT.AND P0, PT, R12.reuse, UR15, P0 ;  /* 0x0000000f0c007c0c */ /* 0x040fe20008701270 */
[----:B------:R-:W-:-:S05]  /*4180*/  IMAD R11, R12, UR12, RZ ;  /* 0x0000000c0c0b7c24 */ /* 0x000fca000f8e02ff */
[----:B------:R-:W-:-:S04]  /*4190*/  IADD3 R12, P6, PT, R11, R10, RZ ;  /* 0x0000000a0b0c7210 */ /* 0x000fc80007fde0ff */
[----:B------:R-:W-:-:S05]  /*41a0*/  LEA.HI.X.SX32 R13, R11, R6, 0x1, P6 ;  /* 0x000000060b0d7211 */ /* 0x000fca00030f0eff */
[----:B------:R0:W4:Y:S01]  /*41b0*/  @P0 LDG.E.U8 R17, desc[UR22][R12.64] ;  /* 0x000000160c110981 */ /* 0x000122000c1e1100 */
[----:B-1----:R-:W-:-:S03]  /*41c0*/  VIADD R8, R0, 0x2 ;  /* 0x0000000200087836 */ /* 0x002fc60000000000 */
[----:B------:R1:W-:Y:S01]  /*41d0*/  STL [R1+0x558], R16 ;  /* 0x0005581001007387 */ /* 0x0003e20000100800 */
[----:B------:R-:W-:Y:S02]  /*41e0*/  LEA.HI R15, R49, 0x6e, RZ, 0x1a ;  /* 0x0000006e310f7811 */ /* 0x000fe400078fd0ff */
[----:B------:R-:W-:Y:S02]  /*41f0*/  PLOP3.LUT P4, PT, PT, PT, UP1, 0x80, 0x8 ;  /* 0x000000000008781c */ /* 0x000fe40003f8f018 */
[----:B------:R-:W-:Y:S02]  /*4200*/  ISETP.GE.AND P1, PT, R8, RZ, PT ;  /* 0x000000ff0800720c */ /* 0x000fe40003f26270 */
[----:B------:R-:W-:Y:S02]  /*4210*/  IABS R9, R8 ;  /* 0x0000000800097213 */ /* 0x000fe40000000000 */
[C---:B------:R-:W-:Y:S01]  /*4220*/  ISETP.LT.AND P4, PT, R15.reuse, UR15, P4 ;  /* 0x0000000f0f007c0c */ /* 0x040fe2000a781270 */
[----:B-1----:R-:W-:Y:S01]  /*4230*/  IMAD R16, R15, UR12, RZ ;  /* 0x0000000c0f107c24 */ /* 0x002fe2000f8e02ff */
[----:B------:R-:W-:Y:S01]  /*4240*/  ISETP.GT.U32.AND P0, PT, R4, R3, PT ;  /* 0x000000030400720c */ /* 0x000fe20003f04070 */
[----:B------:R-:W-:-:S04]  /*4250*/  IMAD.HI.U32 R11, R5, R9, RZ ;  /* 0x00000009050b7227 */ /* 0x000fc800078e00ff */
[----:B------:R-:W-:-:S04]  /*4260*/  IMAD.MOV R11, RZ, RZ, -R11 ;  /* 0x000000ffff0b7224 */ /* 0x000fc800078e0a0b */
[----:B------:R-:W-:-:S04]  /*4270*/  IMAD R9, R4, R11, R9 ;  /* 0x0000000b04097224 */ /* 0x000fc800078e0209 */
[----:B------:R-:W-:Y:S01]  /*4280*/  @!P0 IMAD.IADD R3, R3, 0x1, -R4 ;  /* 0x0000000103038824 */ /* 0x000fe200078e0a04 */
[----:B------:R-:W-:Y:S01]  /*4290*/  PRMT R19, RZ, 0x7610, R19 ;  /* 0x00007610ff137816 */ /* 0x000fe20000000013 */
[----:B---3--:R1:W-:Y:S02]  /*42a0*/  STL [R1+0x234], R14 ;  /* 0x0002340e01007387 */ /* 0x0083e40000100800 */
[----:B-1----:R-:W-:-:S05]  /*42b0*/  VIADD R14, R0, 0x3 ;  /* 0x00000003000e7836 */ /* 0x002fca0000000000 */
[----:B------:R-:W-:Y:S01]  /*42c0*/  IABS R8, R14 ;  /* 0x0000000e00087213 */ /* 0x000fe20000000000 */
[----:B------:R0:W-:Y:S04]  /*42d0*/  STL [R1+0x5a4], R12 ;  /* 0x0005a40c01007387 */ /* 0x0001e80000100800 */
[----:B------:R-:W-:Y:S01]  /*42e0*/  IMAD.HI.U32 R15, R5, R8, RZ ;  /* 0x00000008050f7227 */ /* 0x000fe200078e00ff */
[----:B------:R-:W-:Y:S04]  /*42f0*/  STL [R1+0x5a0], R13 ;  /* 0x0005a00d01007387 */ /* 0x000fe80000100800 */
[----:B--2---:R-:W-:Y:S01]  /*4300*/  STL [R1+0x230], R18 ;  /* 0x0002301201007387 */ /* 0x004fe20000100800 */
[----:B0-----:R-:W-:-:S03]  /*4310*/  IMAD.MOV R12, RZ, RZ, -R15 ;  /* 0x000000ffff0c7224 */ /* 0x001fc600078e0a0f */
[----:B----4-:R0:W-:Y:S01]  /*4320*/  STL [R1+0x22c], R17 ;  /* 0x00022c1101007387 */ /* 0x0101e20000100800 */
[----:B------:R-:W-:Y:S01]  /*4330*/  PRMT R15, RZ, 0x7610, R15 ;  /* 0x00007610ff0f7816 */ /* 0x000fe2000000000f */
[----:B------:R-:W-:Y:S01]  /*4340*/  IMAD R8, R4, R12, R8 ;  /* 0x0000000c04087224 */ /* 0x000fe200078e0208 */
[----:B0-----:R-:W-:-:S04]  /*4350*/  IADD3 R17, P6, PT, R16, R10, RZ ;  /* 0x0000000a10117210 */ /* 0x001fc80007fde0ff */
[----:B------:R-:W-:Y:S01]  /*4360*/  LEA.HI.X.SX32 R13, R16, R6, 0x1, P6 ;  /* 0x00000006100d7211 */ /* 0x000fe200030f0eff */
[----:B------:R-:W-:-:S05]  /*4370*/  @P4 IMAD.MOV.U32 R12, RZ, RZ, R17 ;  /* 0x000000ffff0c4224 */ /* 0x000fca00078e0011 */
[----:B------:R0:W2:Y:S01]  /*4380*/  @P4 LDG.E.U8 R15, desc[UR22][R12.64] ;  /* 0x000000160c0f4981 */ /* 0x0000a2000c1e1100 */
[----:B------:R-:W-:-:S05]  /*4390*/  LEA.HI R18, R49, 0x7e, RZ, 0x1a ;  /* 0x0000007e31127811 */ /* 0x000fca00078fd0ff */
[----:B------:R-:W-:Y:S01]  /*43a0*/  IMAD R11, R18, UR12, RZ ;  /* 0x0000000c120b7c24 */ /* 0x000fe2000f8e02ff */
[----:B------:R1:W-:Y:S04]  /*43b0*/  STL [R1+0x5b0], R17 ;  /* 0x0005b01101007387 */ /* 0x0003e80000100800 */
[----:B------:R-:W-:-:S04]  /*43c0*/  IADD3 R16, P0, PT, R11, R10, RZ ;  /* 0x0000000a0b107210 */ /* 0x000fc80007f1e0ff */
[----:B-1----:R-:W-:Y:S02]  /*43d0*/  LEA.HI.X.SX32 R17, R11, R6, 0x1, P0 ;  /* 0x000000060b117211 */ /* 0x002fe400000f0eff */
[----:B------:R-:W-:-:S04]  /*43e0*/  PLOP3.LUT P0, PT, PT, PT, UP1, 0x80, 0x8 ;  /* 0x000000000008781c */ /* 0x000fc80003f0f018 */
[----:B------:R-:W-:-:S13]  /*43f0*/  ISETP.LT.AND P0, PT, R18, UR15, P0 ;  /* 0x0000000f12007c0c */ /* 0x000fda0008701270 */
[----:B------:R1:W3:Y:S01]  /*4400*/  @P0 LDG.E.U8 R19, desc[UR22][R16.64] ;  /* 0x0000001610130981 */ /* 0x0002e2000c1e1100 */
[----:B------:R-:W-:Y:S01]  /*4410*/  ISETP.GT.U32.AND P4, PT, R4, R2, PT ;  /* 0x000000020400720c */ /* 0x000fe20003f84070 */
[----:B0-----:R-:W-:Y:S01]  /*4420*/  VIADD R12, R0, 0x4 ;  /* 0x00000004000c7836 */ /* 0x001fe20000000000 */
[----:B------:R-:W-:Y:S01]  /*4430*/  ISETP.GT.U32.AND P6, PT, R4, R9, PT ;  /* 0x000000090400720c */ /* 0x000fe20003fc4070 */
[----:B------:R0:W-:Y:S03]  /*4440*/  STL [R1+0x5ac], R13 ;  /* 0x0005ac0d01007387 */ /* 0x0001e60000100800 */
[----:B------:R-:W-:Y:S01]  /*4450*/  IABS R10, R12 ;  /* 0x0000000c000a7213 */ /* 0x000fe20000000000 */
[----:B------:R-:W-:-:S06]  /*4460*/  IMAD.MOV.U32 R74, RZ, RZ, R3 ;  /* 0x000000ffff4a7224 */ /* 0x000fcc00078e0003 */
[----:B------:R-:W-:Y:S02]  /*4470*/  @!P4 IMAD.IADD R2, R2, 0x1, -R4 ;  /* 0x000000010202c824 */ /* 0x000fe400078e0a04 */
[----:B0-----:R-:W-:Y:S02]  /*4480*/  VIADD R13, R0, 0x5 ;  /* 0x00000005000d7836 */ /* 0x001fe40000000000 */
[----:B------:R-:W-:Y:S01]  /*4490*/  IMAD.MOV.U32 R6, RZ, RZ, R10 ;  /* 0x000000ffff067224 */ /* 0x000fe200078e000a */
[----:B------:R-:W-:Y:S01]  /*44a0*/  ISETP.GT.U32.AND P4, PT, R4, R2, PT ;  /* 0x000000020400720c */ /* 0x000fe20003f84070 */
[----:B------:R-:W-:Y:S01]  /*44b0*/  @!P6 IMAD.IADD R9, R9, 0x1, -R4 ;  /* 0x000000010909e824 */ /* 0x000fe200078e0a04 */
[----:B------:R-:W-:Y:S01]  /*44c0*/  IABS R11, R13 ;  /* 0x0000000d000b7213 */ /* 0x000fe20000000000 */
[----:B------:R-:W-:-:S04]  /*44d0*/  IMAD.HI.U32 R10, R5, R6, RZ ;  /* 0x00000006050a7227 */ /* 0x000fc800078e00ff */
[----:B------:R-:W-:Y:S01]  /*44e0*/  @!P3 IMAD.MOV R74, RZ, RZ, -R74 ;  /* 0x000000ffff4ab224 */ /* 0x000fe200078e0a4a */
[C---:B------:R-:W-:Y:S01]  /*44f0*/  ISETP.GT.U32.AND P3, PT, R4.reuse, R8, PT ;  /* 0x000000080400720c */ /* 0x040fe20003f64070 */
[----:B------:R-:W-:Y:S01]  /*4500*/  IMAD.MOV R10, RZ, RZ, -R10 ;  /* 0x000000ffff0a7224 */ /* 0x000fe200078e0a0a */
[C---:B------:R-:W-:Y:S01]  /*4510*/  ISETP.GT.U32.AND P6, PT, R4.reuse, R9, PT ;  /* 0x000000090400720c */ /* 0x040fe20003fc4070 */
[----:B------:R-:W-:Y:S01]  /*4520*/  IMAD.HI.U32 R18, R5, R11, RZ ;  /* 0x0000000b05127227 */ /* 0x000fe200078e00ff */
[----:B------:R1:W-:Y:S03]  /*4530*/  STL [R1+0x570], R16 ;  /* 0x0005701001007387 */ /* 0x0003e60000100800 */
[----:B------:R-:W-:Y:S02]  /*4540*/  IMAD R3, R4, R10, R6 ;  /* 0x0000000a04037224 */ /* 0x000fe400078e0206 */
[----:B------:R-:W-:-:S02]  /*4550*/  IMAD.MOV R6, RZ, RZ, -R18 ;  /* 0x000000ffff067224 */ /* 0x000fc400078e0a12 */
[----:B------:R-:W-:Y:S01]  /*4560*/  @!P4 IMAD.IADD R2, R2, 0x1, -R4 ;  /* 0x000000010202c824 */ /* 0x000fe200078e0a04 */
[----:B------:R-:W-:Y:S01]  /*4570*/  STL [R1+0x56c], R17 ;  /* 0x00056c1101007387 */ /* 0x000fe20000100800 */
[----:B------:R-:W-:Y:S02]  /*4580*/  IMAD R6, R4, R6, R11 ;  /* 0x0000000604067224 */ /* 0x000fe400078e020b */
[----:B------:R-:W-:Y:S02]  /*4590*/  IMAD.MOV.U32 R86, RZ, RZ, R2 ;  /* 0x000000ffff567224 */ /* 0x000fe400078e0002 */
[----:B------:R-:W-:Y:S02]  /*45a0*/  @!P3 IMAD.IADD R8, R8, 0x1, -R4 ;  /* 0x000000010808b824 */ /* 0x000fe400078e0a04 */
[----:B------:R-:W-:Y:S01]  /*45b0*/  @!P5 IMAD.MOV R86, RZ, RZ, -R86 ;  /* 0x000000ffff56d224 */ /* 0x000fe200078e0a56 */
[C---:B------:R-:W-:Y:S01]  /*45c0*/  ISETP.GT.U32.AND P5, PT, R4.reuse, R6, PT ;  /* 0x000000060400720c */ /* 0x040fe20003fa4070 */
[----:B------:R-:W-:Y:S01]  /*45d0*/  @!P6 IMAD.IADD R9, R9, 0x1, -R4 ;  /* 0x000000010909e824 */ /* 0x000fe200078e0a04 */
[----:B------:R-:W-:-:S02]  /*45e0*/  ISETP.GT.U32.AND P6, PT, R4, R3, PT ;  /* 0x000000030400720c */ /* 0x000fc40003fc4070 */
[----:B------:R-:W-:Y:S02]  /*45f0*/  ISETP.GT.U32.AND P3, PT, R4, R8, PT ;  /* 0x000000080400720c */ /* 0x000fe40003f64070 */
[----:B------:R-:W-:Y:S01]  /*4600*/  ISETP.GE.AND P4, PT, R12, RZ, PT ;  /* 0x000000ff0c00720c */ /* 0x000fe20003f86270 */
[----:B------:R-:W-:Y:S02]  /*4610*/  VIADD R12, R0, 0x7 ;  /* 0x00000007000c7836 */ /* 0x000fe40000000000 */
[----:B------:R-:W-:-:S03]  /*4620*/  IMAD.MOV.U32 R28, RZ, RZ, R9 ;  /* 0x000000ffff1c7224 */ /* 0x000fc600078e0009 */
[----:B------:R-:W-:Y:S01]  /*4630*/  IABS R9, R12 ;  /* 0x0000000c00097213 */ /* 0x000fe20000000000 */
[--C-:B------:R-:W-:Y:S02]  /*4640*/  @!P5 IMAD.IADD R6, R6, 0x1, -R4.reuse ;  /* 0x000000010606d824 */ /* 0x100fe400078e0a04 */
[--C-:B------:R-:W-:Y:S02]  /*4650*/  @!P6 IMAD.IADD R3, R3, 0x1, -R4.reuse ;  /* 0x000000010303e824 */ /* 0x100fe400078e0a04 */
[----:B------:R-:W-:Y:S01]  /*4660*/  @!P3 IMAD.IADD R8, R8, 0x1, -R4 ;  /* 0x000000010808b824 */ /* 0x000fe200078e0a04 */
[C---:B------:R-:W-:Y:S02]  /*4670*/  ISETP.GT.U32.AND P5, PT, R4.reuse, R6, PT ;  /* 0x000000060400720c */ /* 0x040fe40003fa4070 */
[----:B------:R-:W-:Y:S01]  /*4680*/  ISETP.GT.U32.AND P6, PT, R4, R3, PT ;  /* 0x000000030400720c */ /* 0x000fe20003fc4070 */
[----:B------:R-:W-:Y:S02]  /*4690*/  IMAD.MOV.U32 R31, RZ, RZ, R8 ;  /* 0x000000ffff1f7224 */ /* 0x000fe400078e0008 */
[----:B------:R-:W-:Y:S01]  /*46a0*/  VIADD R11, R0, 0x8 ;  /* 0x00000008000b7836 */ /* 0x000fe20000000000 */
[----:B------:R-:W-:-:S07]  /*46b0*/  ISETP.GE.AND P0, PT, R14, RZ, PT ;  /* 0x000000ff0e00720c */ /* 0x000fce0003f06270 */
[--C-:B------:R-:W-:Y:S02]  /*46c0*/  @!P5 IMAD.IADD R6, R6, 0x1, -R4.reuse ;  /* 0x000000010606d824 */ /* 0x100fe400078e0a04 */
[----:B------:R-:W-:Y:S01]  /*46d0*/  @!P6 IMAD.IADD R3, R3, 0x1, -R4 ;  /* 0x000000010303e824 */ /* 0x000fe200078e0a04 */
[----:B------:R-:W-:-:S03]  /*46e0*/  ISETP.GE.AND P6, PT, R12, RZ, PT ;  /* 0x000000ff0c00720c */ /* 0x000fc60003fc6270 */
[----:B------:R-:W-:-:S04]  /*46f0*/  IMAD.MOV.U32 R27, RZ, RZ, R3 ;  /* 0x000000ffff1b7224 */ /* 0x000fc800078e0003 */
[----:B------:R-:W-:Y:S01]  /*4700*/  @!P4 IMAD.MOV R27, RZ, RZ, -R27 ;  /* 0x000000ffff1bc224 */ /* 0x000fe200078e0a1b */
[----:B------:R-:W-:Y:S01]  /*4710*/  ISETP.GE.AND P4, PT, R11, RZ, PT ;  /* 0x000000ff0b00720c */ /* 0x000fe20003f86270 */
[----:B------:R-:W-:Y:S01]  /*4720*/  @!P1 IMAD.MOV R28, RZ, RZ, -R28 ;  /* 0x000000ffff1c9224 */ /* 0x000fe200078e0a1c */
[----:B------:R-:W-:Y:S01]  /*4730*/  ISETP.GE.AND P1, PT, R13, RZ, PT ;  /* 0x000000ff0d00720c */ /* 0x000fe20003f26270 */
[----:B------:R-:W-:Y:S02]  /*4740*/  IMAD.MOV.U32 R26, RZ, RZ, R6 ;  /* 0x000000ffff1a7224 */ /* 0x000fe400078e0006 */
[----:B------:R-:W-:-:S10]  /*4750*/  @!P0 IMAD.MOV R31, RZ, RZ, -R31 ;  /* 0x000000ffff1f8224 */ /* 0x000fd400078e0a1f */
[----:B------:R-:W-:Y:S02]  /*4760*/  @!P1 IMAD.MOV R26, RZ, RZ, -R26 ;  /* 0x000000ffff1a9224 */ /* 0x000fe400078e0a1a */
[----:B-1----:R-:W-:-:S05]  /*4770*/  VIADD R16, R0, 0xc ;  /* 0x0000000c00107836 */ /* 0x002fca0000000000 */
[----:B------:R-:W-:Y:S01]  /*4780*/  IABS R13, R16 ;  /* 0x00000010000d7213 */ /* 0x000fe20000000000 */
[----:B--2---:R0:W-:Y:S02]  /*4790*/  STL [R1+0x228], R15 ;  /* 0x0002280f01007387 */ /* 0x0041e40000100800 */
[----:B0-----:R-:W-:-:S05]  /*47a0*/  VIADD R15, R0, 0x6 ;  /* 0x00000006000f7836 */ /* 0x001fca0000000000 */
[----:B------:R-:W-:-:S05]  /*47b0*/  IABS R10, R15 ;  /* 0x0000000f000a7213 */ /* 0x000fca0000000000 */
[----:B------:R-:W-:-:S04]  /*47c0*/  IMAD.HI.U32 R2, R5, R10, RZ ;  /* 0x0000000a05027227 */ /* 0x000fc800078e00ff */
[----:B------:R-:W-:-:S04]  /*47d0*/  IMAD.MOV R2, RZ, RZ, -R2 ;  /* 0x000000ffff027224 */ /* 0x000fc800078e0a02 */
[----:B------:R-:W-:Y:S02]  /*47e0*/  IMAD R2, R4, R2, R10 ;  /* 0x0000000204027224 */ /* 0x000fe400078e020a */
[----:B------:R-:W-:-:S03]  /*47f0*/  IMAD.MOV.U32 R10, RZ, RZ, R9 ;  /* 0x000000ffff0a7224 */ /* 0x000fc600078e0009 */
[----:B------:R-:W-:Y:S01]  /*4800*/  ISETP.GT.U32.AND P3, PT, R4, R2, PT ;  /* 0x000000020400720c */ /* 0x000fe20003f64070 */
[----:B------:R-:W-:-:S04]  /*4810*/  IMAD.HI.U32 R8, R5, R10, RZ ;  /* 0x0000000a05087227 */ /* 0x000fc800078e00ff */
[----:B------:R-:W-:-:S04]  /*4820*/  IMAD.MOV R8, RZ, RZ, -R8 ;  /* 0x000000ffff087224 */ /* 0x000fc800078e0a08 */
[----:B------:R-:W-:Y:S01]  /*4830*/  IMAD R8, R4, R8, R10 ;  /* 0x0000000804087224 */ /* 0x000fe200078e020a */
[----:B------:R-:W-:-:S03]  /*4840*/  IABS R9, R11 ;  /* 0x0000000b00097213 */ /* 0x000fc60000000000 */
[----:B------:R-:W-:Y:S01]  /*4850*/  @!P3 IMAD.IADD R2, R2, 0x1, -R4 ;  /* 0x000000010202b824 */ /* 0x000fe200078e0a04 */
[----:B------:R-:W-:Y:S01]  /*4860*/  ISETP.GT.U32.AND P5, PT, R4, R8, PT ;  /* 0x000000080400720c */ /* 0x000fe20003fa4070 */
[----:B------:R-:W-:-:S03]  /*4870*/  IMAD.HI.U32 R12, R5, R9, RZ ;  /* 0x00000009050c7227 */ /* 0x000fc600078e00ff */
[----:B------:R-:W-:Y:S01]  /*4880*/  ISETP.GT.U32.AND P3, PT, R4, R2, PT ;  /* 0x000000020400720c */ /* 0x000fe20003f64070 */
[----:B------:R-:W-:Y:S02]  /*4890*/  VIADD R10, R0, 0x9 ;  /* 0x00000009000a7836 */ /* 0x000fe40000000000 */
[----:B------:R-:W-:-:S03]  /*48a0*/  IMAD.MOV R3, RZ, RZ, -R12 ;  /* 0x000000ffff037224 */ /* 0x000fc600078e0a0c */
[----:B------:R-:W-:Y:S01]  /*48b0*/  IABS R11, R10 ;  /* 0x0000000a000b7213 */ /* 0x000fe20000000000 */
[----:B------:R-:W-:Y:S02]  /*48c0*/  IMAD R6, R4, R3, R9 ;  /* 0x0000000304067224 */ /* 0x000fe400078e0209 */
[--C-:B------:R-:W-:Y:S01]  /*48d0*/  @!P5 IMAD.IADD R8, R8, 0x1, -R4.reuse ;  /* 0x000000010808d824 */ /* 0x100fe200078e0a04 */
[----:B------:R-:W-:Y:S01]  /*48e0*/  ISETP.GE.AND P0, PT, R15, RZ, PT ;  /* 0x000000ff0f00720c */ /* 0x000fe20003f06270 */
[----:B------:R-:W-:Y:S02]  /*48f0*/  IMAD.MOV.U32 R9, RZ, RZ, R11 ;  /* 0x000000ffff097224 */ /* 0x000fe400078e000b */
[----:B------:R-:W-:Y:S01]  /*4900*/  @!P3 IMAD.IADD R2, R2, 0x1, -R4 ;  /* 0x000000010202b824 */ /* 0x000fe200078e0a04 */
[C---:B------:R-:W-:Y:S01]  /*4910*/  ISETP.GT.U32.AND P3, PT, R4.reuse, R6, PT ;  /* 0x000000060400720c */ /* 0x040fe20003f64070 */
[----:B------:R-:W-:Y:S01]  /*4920*/  IMAD.HI.U32 R12, R5, R9, RZ ;  /* 0x00000009050c7227 */ /* 0x000fe200078e00ff */
[----:B------:R-:W-:-:S03]  /*4930*/  ISETP.GT.U32.AND P5, PT, R4, R8, PT ;  /* 0x000000080400720c */ /* 0x000fc60003fa4070 */
[----:B------:R-:W-:Y:S02]  /*4940*/  VIADD R3, R0, 0xa ;  /* 0x0000000a00037836 */ /* 0x000fe40000000000 */
[----:B------:R-:W-:Y:S02]  /*4950*/  IMAD.MOV.U32 R29, RZ, RZ, R2 ;  /* 0x000000ffff1d7224 */ /* 0x000fe400078e0002 */
[----:B------:R-:W-:Y:S01]  /*4960*/  IMAD.MOV R2, RZ, RZ, -R12 ;  /* 0x000000ffff027224 */ /* 0x000fe200078e0a0c */
[----:B------:R-:W-:Y:S01]  /*4970*/  ISETP.GE.AND P1, PT, R10, RZ, PT ;  /* 0x000000ff0a00720c */ /* 0x000fe20003f26270 */
[----:B------:R-:W-:Y:S01]  /*4980*/  VIADD R11, R0, 0xb ;  /* 0x0000000b000b7836 */ /* 0x000fe20000000000 */
[----:B------:R-:W-:Y:S01]  /*4990*/  IABS R10, R3 ;  /* 0x00000003000a7213 */ /* 0x000fe20000000000 */
[----:B------:R-:W-:Y:S02]  /*49a0*/  IMAD R2, R4, R2, R9 ;  /* 0x0000000204027224 */ /* 0x000fe400078e0209 */
[----:B------:R-:W-:Y:S01]  /*49b0*/  @!P0 IMAD.MOV R29, RZ, RZ, -R29 ;  /* 0x000000ffff1d8224 */ /* 0x000fe200078e0a1d */
[----:B------:R-:W-:Y:S01]  /*49c0*/  ISETP.GE.AND P0, PT, R3, RZ, PT ;  /* 0x000000ff0300720c */ /* 0x000fe20003f06270 */
[--C-:B------:R-:W-:Y:S01]  /*49d0*/  @!P3 IMAD.IADD R6, R6, 0x1, -R4.reuse ;  /* 0x000000010606b824 */ /* 0x100fe200078e0a04 */
[----:B------:R-:W-:Y:S01]  /*49e0*/  IABS R3, R11 ;  /* 0x0000000b00037213 */ /* 0x000fe20000000000 */
[----:B------:R-:W-:Y:S01]  /*49f0*/  @!P5 IMAD.IADD R8, R8, 0x1, -R4 ;  /* 0x000000010808d824 */ /* 0x000fe200078e0a04 */
[C---:B------:R-:W-:Y:S01]  /*4a00*/  ISETP.GT.U32.AND P5, PT, R4.reuse, R2, PT ;  /* 0x000000020400720c */ /* 0x040fe20003fa4070 */
[----:B------:R-:W-:Y:S01]  /*4a10*/  IMAD.HI.U32 R12, R5, R10, RZ ;  /* 0x0000000a050c7227 */ /* 0x000fe200078e00ff */
[----:B------:R-:W-:-:S03]  /*4a20*/  ISETP.GT.U32.AND P3, PT, R4, R6, PT ;  /* 0x000000060400720c */ /* 0x000fc60003f64070 */
[----:B------:R-:W-:Y:S02]  /*4a30*/  IMAD.MOV.U32 R9, RZ, RZ, R3 ;  /* 0x000000ffff097224 */ /* 0x000fe400078e0003 */
[----:B------:R-:W-:Y:S01]  /*4a40*/  IMAD.MOV R3, RZ, RZ, -R12 ;  /* 0x000000ffff037224 */ /* 0x000fe200078e0a0c */
[----:B---3--:R0:W-:Y:S03]  /*4a50*/  STL [R1+0x1ec], R19 ;  /* 0x0001ec1301007387 */ /* 0x0081e60000100800 */
[----:B------:R-:W-:Y:S02]  /*4a60*/  IMAD R3, R4, R3, R10 ;  /* 0x0000000304037224 */ /* 0x000fe400078e020a */
[----:B------:R-:W-:Y:S02]  /*4a70*/  @!P5 IMAD.IADD R2, R2, 0x1, -R4 ;  /* 0x000000010202d824 */ /* 0x000fe400078e0a04 */
[----:B0-----:R-:W-:-:S04]  /*4a80*/  IMAD.MOV.U32 R19, RZ, RZ, R8 ;  /* 0x000000ffff137224 */ /* 0x001fc800078e0008 */
[----:B------:R-:W-:Y:S01]  /*4a90*/  @!P6 IMAD.MOV R19, RZ, RZ, -R19 ;  /* 0x000000ffff13e224 */ /* 0x000fe200078e0a13 */
[C---:B------:R-:W-:Y:S01]  /*4aa0*/  ISETP.GT.U32.AND P6, PT, R4.reuse, R3, PT ;  /* 0x000000030400720c */ /* 0x040fe20003fc4070 */
[----:B------:R-:W-:Y:S01]  /*4ab0*/  IMAD.MOV.U32 R10, RZ, RZ, R13 ;  /* 0x000000ffff0a7224 */ /* 0x000fe200078e000d */
[----:B------:R-:W-:Y:S01]  /*4ac0*/  ISETP.GT.U32.AND P5, PT, R4, R2, PT ;  /* 0x000000020400720c */ /* 0x000fe20003fa4070 */
[----:B------:R-:W-:-:S04]  /*4ad0*/  IMAD.HI.U32 R14, R5, R9, RZ ;  /* 0x00000009050e7227 */ /* 0x000fc800078e00ff */
[----:B------:R-:W-:Y:S01]  /*4ae0*/  @!P3 IMAD.IADD R6, R6, 0x1, -R4 ;  /* 0x000000010606b824 */ /* 0x000fe200078e0a04 */
[----:B------:R-:W-:Y:S01]  /*4af0*/  ISETP.GE.AND P3, PT, R11, RZ, PT ;  /* 0x000000ff0b00720c */ /* 0x000fe20003f66270 */
[----:B------:R-:W-:-:S04]  /*4b00*/  IMAD.HI.U32 R11, R5, R10, RZ ;  /* 0x0000000a050b7227 */ /* 0x000fc800078e00ff */
[----:B------:R-:W-:Y:S02]  /*4b10*/  IMAD.MOV R8, RZ, RZ, -R14 ;  /* 0x000000ffff087224 */ /* 0x000fe400078e0a0e */
[----:B------:R-:W-:Y:S02]  /*4b20*/  VIADD R12, R0, 0xd ;  /* 0x0000000d000c7836 */ /* 0x000fe40000000000 */
[----:B------:R-:W-:Y:S02]  /*4b30*/  IMAD.MOV.U32 R67, RZ, RZ, R6 ;  /* 0x000000ffff437224 */ /* 0x000fe400078e0006 */
[----:B------:R-:W-:Y:S02]  /*4b40*/  IMAD.MOV R6, RZ, RZ, -R11 ;  /* 0x000000ffff067224 */ /* 0x000fe400078e0a0b */
[----:B------:R-:W-:Y:S01]  /*4b50*/  IMAD R9, R4, R8, R9 ;  /* 0x0000000804097224 */ /* 0x000fe200078e0209 */
[----:B------:R-:W-:Y:S01]  /*4b60*/  IABS R8, R12 ;  /* 0x0000000c00087213 */ /* 0x000fe20000000000 */
[----:B------:R-:W-:-:S02]  /*4b70*/  @!P6 IMAD.IADD R3, R3, 0x1, -R4 ;  /* 0x000000010303e824 */ /* 0x000fc400078e0a04 */
[C---:B------:R-:W-:Y:S02]  /*4b80*/  IMAD R6, R4.reuse, R6, R10 ;  /* 0x0000000604067224 */ /* 0x040fe400078e020a */
[----:B------:R-:W-:Y:S01]  /*4b90*/  @!P4 IMAD.MOV R67, RZ, RZ, -R67 ;  /* 0x000000ffff43c224 */ /* 0x000fe200078e0a43 */
[----:B------:R-:W-:Y:S01]  /*4ba0*/  ISETP.GT.U32.AND P4, PT, R4, R9, PT ;  /* 0x000000090400720c */ /* 0x000fe20003f84070 */
[----:B------:R-:W-:Y:S01]  /*4bb0*/  @!P5 IMAD.IADD R2, R2, 0x1, -R4 ;  /* 0x000000010202d824 */ /* 0x000fe200078e0a04 */
[C---:B------:R-:W-:Y:S01]  /*4bc0*/  ISETP.GT.U32.AND P6, PT, R4.reuse, R3, PT ;  /* 0x000000030400720c */ /* 0x040fe20003fc4070 */
[----:B------:R-:W-:Y:S01]  /*4bd0*/  IMAD.HI.U32 R13, R5, R8, RZ ;  /* 0x00000008050d7227 */ /* 0x000fe200078e00ff */
[----:B------:R-:W-:-:S03]  /*4be0*/  ISETP.GT.U32.AND P5, PT, R4, R6, PT ;  /* 0x000000060400720c */ /* 0x000fc60003fa4070 */
[C---:B------:R-:W-:Y:S02]  /*4bf0*/  VIADD R14, R0.reuse, 0xf ;  /* 0x0000000f000e7836 */ /* 0x040fe40000000000 */
[----:B------:R-:W-:Y:S02]  /*4c00*/  VIADD R15, R0, 0xe ;  /* 0x0000000e000f7836 */ /* 0x000fe40000000000 */
[----:B------:R-:W-:Y:S01]  /*4c10*/  IMAD.MOV R10, RZ, RZ, -R13 ;  /* 0x000000ffff0a7224 */ /* 0x000fe200078e0a0d */
[----:B------:R-:W-:Y:S02]  /*4c20*/  IABS R17, R14 ;  /* 0x0000000e00117213 */ /* 0x000fe40000000000 */
[----:B------:R-:W-:Y:S01]  /*4c30*/  IABS R11, R15 ;  /* 0x0000000f000b7213 */ /* 0x000fe20000000000 */
[----:B------:R-:W-:Y:S02]  /*4c40*/  IMAD R8, R4, R10, R8 ;  /* 0x0000000a04087224 */ /* 0x000fe400078e0208 */
[----:B------:R-:W-:-:S02]  /*4c50*/  @!P4 IMAD.IADD R9, R9, 0x1, -R4 ;  /* 0x000000010909c824 */ /* 0x000fc400078e0a04 */
[----:B------:R-:W-:Y:S01]  /*4c60*/  @!P6 IMAD.IADD R3, R3, 0x1, -R4 ;  /* 0x000000010303e824 */ /* 0x000fe200078e0a04 */
[----:B------:R-:W-:Y:S01]  /*4c70*/  ISETP.GT.U32.AND P6, PT, R4, R8, PT ;  /* 0x000000080400720c */ /* 0x000fe20003fc4070 */
[----:B------:R-:W-:Y:S02]  /*4c80*/  IMAD.MOV.U32 R10, RZ, RZ, R17 ;  /* 0x000000ffff0a7224 */ /* 0x000fe400078e0011 */
[----:B------:R-:W-:Y:S02]  /*4c90*/  IMAD.MOV.U32 R78, RZ, RZ, R2 ;  /* 0x000000ffff4e7224 */ /* 0x000fe400078e0002 */
[----:B------:R-:W-:Y:S02]  /*4ca0*/  @!P5 IMAD.IADD R6, R6, 0x1, -R4 ;  /* 0x000000010606d824 */ /* 0x000fe400078e0a04 */
[----:B------:R-:W-:Y:S01]  /*4cb0*/  IMAD.HI.U32 R17, R5, R11, RZ ;  /* 0x0000000b05117227 */ /* 0x000fe200078e00ff */
[----:B------:R-:W-:-:S03]  /*4cc0*/  ISETP.GT.U32.AND P4, PT, R4, R9, PT ;  /* 0x000000090400720c */ /* 0x000fc60003f84070 */
[----:B------:R-:W-:Y:S01]  /*4cd0*/  @!P1 IMAD.MOV R78, RZ, RZ, -R78 ;  /* 0x000000ffff4e9224 */ /* 0x000fe200078e0a4e */
[----:B------:R-:W-:Y:S01]  /*4ce0*/  ISETP.GT.U32.AND P1, PT, R4, R6, PT ;  /* 0x000000060400720c */ /* 0x000fe20003f24070 */
[----:B------:R-:W-:Y:S02]  /*4cf0*/  IMAD.MOV R2, RZ, RZ, -R17 ;  /* 0x000000ffff027224 */ /* 0x000fe400078e0a11 */
[----:B------:R-:W-:-:S04]  /*4d00*/  IMAD.HI.U32 R17, R5, R10, RZ ;  /* 0x0000000a05117227 */ /* 0x000fc800078e00ff */
[----:B------:R-:W-:Y:S02]  /*4d10*/  IMAD R2, R4, R2, R11 ;  /* 0x0000000204027224 */ /* 0x000fe400078e020b */
[----:B------:R-:W-:Y:S02]  /*4d20*/  IMAD.MOV R11, RZ, RZ, -R17 ;  /* 0x000000ffff0b7224 */ /* 0x000fe400078e0a11 */
[----:B------:R-:W-:Y:S02]  /*4d30*/  VIADD R13, R0, 0x10 ;  /* 0x00000010000d7836 */ /* 0x000fe40000000000 */
[----:B------:R-:W-:Y:S02]  /*4d40*/  IMAD.MOV.U32 R30, RZ, RZ, R3 ;  /* 0x000000ffff1e7224 */ /* 0x000fe400078e0003 */
[----:B------:R-:W-:Y:S02]  /*4d50*/  @!P6 IMAD.IADD R8, R8, 0x1, -R4 ;  /* 0x000000010808e824 */ /* 0x000fe400078e0a04 */
[----:B------:R-:W-:Y:S01]  /*4d60*/  IMAD R3, R4, R11, R10 ;  /* 0x0000000b04037224 */ /* 0x000fe200078e020a */
[----:B------:R-:W-:Y:S01]  /*4d70*/  ISETP.GE.AND P5, PT, R16, RZ, PT ;  /* 0x000000ff1000720c */ /* 0x000fe20003fa6270 */
[----:B------:R-:W-:Y:S01]  /*4d80*/  @!P4 IMAD.IADD R9, R9, 0x1, -R4 ;  /* 0x000000010909c824 */ /* 0x000fe200078e0a04 */
[----:B------:R-:W-:Y:S01]  /*4d90*/  ISETP.GT.U32.AND P4, PT, R4, R2, PT ;  /* 0x000000020400720c */ /* 0x000fe20003f84070 */
[----:B------:R-:W-:Y:S01]  /*4da0*/  @!P0 IMAD.MOV R30, RZ, RZ, -R30 ;  /* 0x000000ffff1e8224 */ /* 0x000fe200078e0a1e */
[----:B------:R-:W-:Y:S01]  /*4db0*/  IABS R16, R13 ;  /* 0x0000000d00107213 */ /* 0x000fe20000000000 */
[----:B------:R-:W-:Y:S01]  /*4dc0*/  @!P1 IMAD.IADD R6, R6, 0x1, -R4 ;  /* 0x0000000106069824 */ /* 0x000fe200078e0a04 */
[----:B------:R-:W-:-:S02]  /*4dd0*/  ISETP.GT.U32.AND P0, PT, R4, R8, PT ;  /* 0x000000080400720c */ /* 0x000fc40003f04070 */
[----:B------:R-:W-:Y:S01]  /*4de0*/  ISETP.GT.U32.AND P1, PT, R4, R3, PT ;  /* 0x000000030400720c */ /* 0x000fe20003f24070 */
[----:B------:R-:W-:Y:S01]  /*4df0*/  IMAD.MOV.U32 R10, RZ, RZ, R16 ;  /* 0x000000ffff0a7224 */ /* 0x000fe200078e0010 */
[----:B------:R-:W-:Y:S01]  /*4e00*/  ISETP.GE.AND P6, PT, R12, RZ, PT ;  /* 0x000000ff0c00720c */ /* 0x000fe20003fc6270 */
[----:B------:R-:W-:Y:S02]  /*4e10*/  IMAD.MOV.U32 R18, RZ, RZ, R9 ;  /* 0x000000ffff127224 */ /* 0x000fe400078e0009 */
[----:B------:R-:W-:-:S04]  /*4e20*/  IMAD.HI.U32 R9, R5, R10, RZ ;  /* 0x0000000a05097227 */ /* 0x000fc800078e00ff */
[----:B------:R-:W-:Y:S02]  /*4e30*/  VIADD R11, R0, 0x11 ;  /* 0x00000011000b7836 */ /* 0x000fe40000000000 */
[--C-:B------:R-:W-:Y:S02]  /*4e40*/  @!P4 IMAD.IADD R2, R2, 0x1, -R4.reuse ;  /* 0x000000010202c824 */ /* 0x100fe400078e0a04 */
[----:B------:R-:W-:Y:S02]  /*4e50*/  IMAD.MOV R9, RZ, RZ, -R9 ;  /* 0x000000ffff097224 */ /* 0x000fe400078e0a09 */
[--C-:B------:R-:W-:Y:S01]  /*4e60*/  @!P0 IMAD.IADD R8, R8, 0x1, -R4.reuse ;  /* 0x0000000108088824 */ /* 0x100fe200078e0a04 */
[----:B------:R-:W-:Y:S01]  /*4e70*/  IABS R12, R11 ;  /* 0x0000000b000c7213 */ /* 0x000fe20000000000 */
[----:B------:R-:W-:Y:S02]  /*4e80*/  @!P1 IMAD.IADD R3, R3, 0x1, -R4 ;  /* 0x0000000103039824 */ /* 0x000fe400078e0a04 */
[----:B------:R-:W-:Y:S01]  /*4e90*/  @!P3 IMAD.MOV R18, RZ, RZ, -R18 ;  /* 0x000000ffff12b224 */ /* 0x000fe200078e0a12 */
[C---:B------:R-:W-:Y:S01]  /*4ea0*/  ISETP.GT.U32.AND P3, PT, R4.reuse, R2, PT ;  /* 0x000000020400720c */ /* 0x040fe20003f64070 */
[----:B------:R-:W-:-:S02]  /*4eb0*/  IMAD R9, R4, R9, R10 ;  /* 0x0000000904097224 */ /* 0x000fc400078e020a */
[----:B------:R-:W-:Y:S01]  /*4ec0*/  IMAD.MOV.U32 R16, RZ, RZ, R8 ;  /* 0x000000ffff107224 */ /* 0x000fe200078e0008 */
[----:B------:R-:W-:Y:S01]  /*4ed0*/  ISETP.GT.U32.AND P1, PT, R4, R3, PT ;  /* 0x000000030400720c */ /* 0x000fe20003f24070 */
[----:B------:R-:W-:-:S04]  /*4ee0*/  IMAD.HI.U32 R10, R5, R12, RZ ;  /* 0x0000000c050a7227 */ /* 0x000fc800078e00ff */
[----:B------:R-:W-:Y:S01]  /*4ef0*/  @!P6 IMAD.MOV R16, RZ, RZ, -R16 ;  /* 0x000000ffff10e224 */ /* 0x000fe200078e0a10 */
[----:B------:R-:W-:Y:S01]  /*4f00*/  ISETP.GT.U32.AND P6, PT, R4, R9, PT ;  /* 0x000000090400720c */ /* 0x000fe20003fc4070 */
[----:B------:R-:W-:Y:S01]  /*4f10*/  @!P5 IMAD.MOV R6, RZ, RZ, -R6 ;  /* 0x000000ffff06d224 */ /* 0x000fe200078e0a06 */
[----:B------:R-:W-:Y:S01]  /*4f20*/  STL [R1+0x164], R19 ;  /* 0x0001641301007387 */ /* 0x000fe20000100800 */
[----:B------:R-:W-:Y:S01]  /*4f30*/  IMAD.MOV R10, RZ, RZ, -R10 ;  /* 0x000000ffff0a7224 */ /* 0x000fe200078e0a0a */
[----:B------:R-:W-:Y:S01]  /*4f40*/  ISETP.GE.AND P5, PT, R13, RZ, PT ;  /* 0x000000ff0d00720c */ /* 0x000fe20003fa6270 */
[----:B------:R-:W-:Y:S01]  /*4f50*/  VIADD R13, R0, 0x13 ;  /* 0x00000013000d7836 */ /* 0x000fe20000000000 */
[----:B------:R-:W-:Y:S01]  /*4f60*/  STL [R1+0x15c], R18 ;  /* 0x00015c1201007387 */ /* 0x000fe20000100800 */
[----:B------:R-:W-:Y:S01]  /*4f70*/  ISETP.GE.AND P4, PT, R15, RZ, PT ;  /* 0x000000ff0f00720c */ /* 0x000fe20003f86270 */
[----:B------:R-:W-:Y:S02]  /*4f80*/  IMAD R10, R4, R10, R12 ;  /* 0x0000000a040a7224 */ /* 0x000fe400078e020c */
[----:B------:R0:W-:Y:S01]  /*4f90*/  STL [R1+0x158], R6 ;  /* 0x0001580601007387 */ /* 0x0001e20000100800 */
[--C-:B------:R-:W-:Y:S01]  /*4fa0*/  @!P3 IMAD.IADD R2, R2, 0x1, -R4.reuse ;  /* 0x000000010202b824 */ /* 0x100fe200078e0a04 */
[----:B------:R-:W-:Y:S01]  /*4fb0*/  ISETP.GE.AND P3, PT, R11, RZ, PT ;  /* 0x000000ff0b00720c */ /* 0x000fe20003f66270 */
[--C-:B------:R-:W-:Y:S01]  /*4fc0*/  @!P1 IMAD.IADD R3, R3, 0x1, -R4.reuse ;  /* 0x0000000103039824 */ /* 0x100fe200078e0a04 */
[----:B------:R-:W-:Y:S01]  /*4fd0*/  IABS R11, R13 ;  /* 0x0000000d000b7213 */ /* 0x000fe20000000000 */
[----:B0-----:R-:W-:Y:S01]  /*4fe0*/  VIADD R6, R0, 0x12 ;  /* 0x0000001200067836 */ /* 0x001fe20000000000 */
[----:B------:R-:W-:Y:S01]  /*4ff0*/  ISETP.GT.U32.AND P1, PT, R4, R10, PT ;  /* 0x0000000a0400720c */ /* 0x000fe20003f24070 */
[----:B------:R0:W-:Y:S01]  /*5000*/  STL [R1+0x154], R16 ;  /* 0x0001541001007387 */ /* 0x0001e20000100800 */
[----:B------:R-:W-:-:S02]  /*5010*/  @!P6 IMAD.IADD R9, R9, 0x1, -R4 ;  /* 0x000000010909e824 */ /* 0x000fc400078e0a04 */
[----:B------:R-:W-:Y:S02]  /*5020*/  IABS R8, R6 ;  /* 0x0000000600087213 */ /* 0x000fe40000000000 */
[----:B------:R-:W-:Y:S01]  /*5030*/  ISETP.GE.AND P6, PT, R6, RZ, PT ;  /* 0x000000ff0600720c */ /* 0x000fe20003fc6270 */
[----:B------:R-:W-:Y:S01]  /*5040*/  IMAD.MOV.U32 R6, RZ, RZ, R11 ;  /* 0x000000ffff067224 */ /* 0x000fe200078e000b */
[----:B------:R-:W-:Y:S01]  /*5050*/  ISETP.GE.AND P0, PT, R14, RZ, PT ;  /* 0x000000ff0e00720c */ /* 0x000fe20003f06270 */
[----:B------:R-:W-:Y:S02]  /*5060*/  VIADD R17, R0, 0x15 ;  /* 0x0000001500117836 */ /* 0x000fe40000000000 */
[----:B0-----:R-:W-:Y:S02]  /*5070*/  IMAD.MOV.U32 R16, RZ, RZ, R2 ;  /* 0x000000ffff107224 */ /* 0x001fe400078e0002 */
[----:B------:R-:W-:Y:S01]  /*5080*/  IMAD.HI.U32 R11, R5, R8, RZ ;  /* 0x00000008050b7227 */ /* 0x000fe200078e00ff */
[----:B------:R-:W-:-:S03]  /*5090*/  IABS R15, R17 ;  /* 0x00000011000f7213 */ /* 0x000fc60000000000 */
[----:B------:R-:W-:Y:S02]  /*50a0*/  VIADD R18, R0, 0x14 ;  /* 0x0000001400127836 */ /* 0x000fe40000000000 */
[----:B------:R-:W-:Y:S01]  /*50b0*/  @!P4 IMAD.MOV R16, RZ, RZ, -R16 ;  /* 0x000000ffff10c224 */ /* 0x000fe200078e0a10 */
[----:B------:R-:W-:Y:S01]  /*50c0*/  ISETP.GT.U32.AND P4, PT, R4, R9, PT ;  /* 0x000000090400720c */ /* 0x000fe20003f84070 */
[----:B------:R-:W-:Y:S01]  /*50d0*/  IMAD.MOV R2, RZ, RZ, -R11 ;  /* 0x000000ffff027224 */ /* 0x000fe200078e0a0b */
[----:B------:R-:W-:Y:S01]  /*50e0*/  IABS R12, R18 ;  /* 0x00000012000c7213 */ /* 0x000fe20000000000 */
[----:B------:R-:W-:Y:S01]  /*50f0*/  IMAD.HI.U32 R14, R5, R6, RZ ;  /* 0x00000006050e7227 */ /* 0x000fe200078e00ff */
[----:B------:R0:W-:Y:S03]  /*5100*/  STL [R1+0x150], R16 ;  /* 0x0001501001007387 */ /* 0x0001e60000100800 */
[----:B------:R-:W-:-:S02]  /*5110*/  @!P1 IMAD.IADD R10, R10, 0x1, -R4 ;  /* 0x000000010a0a9824 */ /* 0x000fc400078e0a04 */
[C---:B------:R-:W-:Y:S02]  /*5120*/  IMAD R2, R4.reuse, R2, R8 ;  /* 0x0000000204027224 */ /* 0x040fe400078e0208 */
[----:B------:R-:W-:Y:S02]  /*5130*/  IMAD.MOV.U32 R11, RZ, RZ, R15 ;  /* 0x000000ffff0b7224 */ /* 0x000fe400078e000f */
[----:B0-----:R-:W-:Y:S02]  /*5140*/  IMAD.MOV.U32 R16, RZ, RZ, R3 ;  /* 0x000000ffff107224 */ /* 0x001fe400078e0003 */
[----:B------:R-:W-:Y:S01]  /*5150*/  IMAD.MOV R15, RZ, RZ, -R14 ;  /* 0x000000ffff0f7224 */ /* 0x000fe200078e0a0e */
[----:B------:R-:W-:Y:S01]  /*5160*/  ISETP.GT.U32.AND P1, PT, R4, R10, PT ;  /* 0x0000000a0400720c */ /* 0x000fe20003f24070 */
[----:B------:R-:W-:-:S04]  /*5170*/  IMAD.HI.U32 R8, R5, R12, RZ ;  /* 0x0000000c05087227 */ /* 0x000fc800078e00ff */
[----:B------:R-:W-:Y:S01]  /*5180*/  @!P0 IMAD.MOV R16, RZ, RZ, -R16 ;  /* 0x000000ffff108224 */ /* 0x000fe200078e0a10 */
[C---:B------:R-:W-:Y:S01]  /*5190*/  ISETP.GT.U32.AND P0, PT, R4.reuse, R2, PT ;  /* 0x000000020400720c */ /* 0x040fe20003f04070 */
[C---:B------:R-:W-:Y:S02]  /*51a0*/  IMAD R3, R4.reuse, R15, R6 ;  /* 0x0000000f04037224 */ /* 0x040fe400078e0206 */
[----:B------:R-:W-:Y:S02]  /*51b0*/  IMAD.MOV R6, RZ, RZ, -R8 ;  /* 0x000000ffff067224 */ /* 0x000fe400078e0a08 */
[----:B------:R-:W-:Y:S02]  /*51c0*/  @!P4 IMAD.IADD R9, R9, 0x1, -R4 ;  /* 0x000000010909c824 */ /* 0x000fe400078e0a04 */
[----:B------:R-:W-:Y:S02]  /*51d0*/  IMAD R6, R4, R6, R12 ;  /* 0x0000000604067224 */ /* 0x000fe400078e020c */
[----:B------:R-:W-:-:S02]  /*51e0*/  IMAD.MOV.U32 R64, RZ, RZ, R9 ;  /* 0x000000ffff407224 */ /* 0x000fc400078e0009 */
[----:B------:R-:W-:Y:S01]  /*51f0*/  IMAD.HI.U32 R14, R5, R11, RZ ;  /* 0x0000000b050e7227 */ /* 0x000fe200078e00ff */
[----:B------:R-:W-:-:S03]  /*5200*/  ISETP.GT.U32.AND P4, PT, R4, R3, PT ;  /* 0x000000030400720c */ /* 0x000fc60003f84070 */
[----:B------:R-:W-:Y:S01]  /*5210*/  @!P5 IMAD.MOV R64, RZ, RZ, -R64 ;  /* 0x000000ffff40d224 */ /* 0x000fe200078e0a40 */
[----:B------:R-:W-:Y:S01]  /*5220*/  ISETP.GT.U32.AND P5, PT, R4, R6, PT ;  /* 0x000000060400720c */ /* 0x000fe20003fa4070 */
[----:B------:R-:W-:Y:S02]  /*5230*/  IMAD.MOV R8, RZ, RZ, -R14 ;  /* 0x000000ffff087224 */ /* 0x000fe400078e0a0e */
[--C-:B------:R-:W-:Y:S02]  /*5240*/  @!P1 IMAD.IADD R10, R10, 0x1, -R4.reuse ;  /* 0x000000010a0a9824 */ /* 0x100fe400078e0a04 */
[----:B------:R-:W-:Y:S02]  /*5250*/  @!P0 IMAD.IADD R2, R2, 0x1, -R4 ;  /* 0x0000000102028824 */ /* 0x000fe400078e0a04 */
[C---:B------:R-:W-:Y:S02]  /*5260*/  IMAD R8, R4.reuse, R8, R11 ;  /* 0x0000000804087224 */ /* 0x040fe400078e020b */
[----:B------:R-:W-:Y:S01]  /*5270*/  IMAD.MOV.U32 R73, RZ, RZ, R10 ;  /* 0x000000ffff497224 */ /* 0x000fe200078e000a */
[----:B------:R-:W-:Y:S01]  /*5280*/  ISETP.GT.U32.AND P0, PT, R4, R2, PT ;  /* 0x000000020400720c */ /* 0x000fe20003f04070 */
[----:B------:R-:W-:-:S02]  /*5290*/  VIADD R14, R0, 0x17 ;  /* 0x00000017000e7836 */ /* 0x000fc40000000000 */
[----:B------:R-:W-:Y:S01]  /*52a0*/  @!P3 IMAD.MOV R73, RZ, RZ, -R73 ;  /* 0x000000ffff49b224 */ /* 0x000fe200078e0a49 */
[----:B------:R-:W-:Y:S01]  /*52b0*/  ISETP.GT.U32.AND P3, PT, R4, R8, PT ;  /* 0x000000080400720c */ /* 0x000fe20003f64070 */
[----:B------:R-:W-:Y:S01]  /*52c0*/  VIADD R15, R0, 0x16 ;  /* 0x00000016000f7836 */ /* 0x000fe20000000000 */
[----:B------:R-:W-:Y:S01]  /*52d0*/  IABS R12, R14 ;  /* 0x0000000e000c7213 */ /* 0x000fe20000000000 */
[--C-:B------:R-:W-:Y:S02]  /*52e0*/  @!P5 IMAD.IADD R6, R6, 0x1, -R4.reuse ;  /* 0x000000010606d824 */ /* 0x100fe400078e0a04 */
[--C-:B------:R-:W-:Y:S01]  /*52f0*/  @!P4 IMAD.IADD R3, R3, 0x1, -R4.reuse ;  /* 0x000000010303c824 */ /* 0x100fe200078e0a04 */
[----:B------:R-:W-:Y:S01]  /*5300*/  IABS R11, R15 ;  /* 0x0000000f000b7213 */ /* 0x000fe20000000000 */
[----:B------:R-:W-:Y:S01]  /*5310*/  IMAD.HI.U32 R10, R5, R12, RZ ;  /* 0x0000000c050a7227 */ /* 0x000fe200078e00ff */
[C---:B------:R-:W-:Y:S02]  /*5320*/  ISETP.GT.U32.AND P5, PT, R4.reuse, R6, PT ;  /* 0x000000060400720c */ /* 0x040fe40003fa4070 */
[----:B------:R-:W-:Y:S01]  /*5330*/  ISETP.GT.U32.AND P4, PT, R4, R3, PT ;  /* 0x000000030400720c */ /* 0x000fe20003f84070 */
[----:B------:R-:W-:-:S02]  /*5340*/  @!P0 IMAD.IADD R2, R2, 0x1, -R4 ;  /* 0x0000000102028824 */ /* 0x000fc400078e0a04 */
[----:B------:R-:W-:Y:S01]  /*5350*/  IMAD.HI.U32 R9, R5, R11, RZ ;  /* 0x0000000b05097227 */ /* 0x000fe200078e00ff */
[----:B------:R0:W-:Y:S03]  /*5360*/  STL [R1+0x138], R16 ;  /* 0x0001381001007387 */ /* 0x0001e60000100800 */
[----:B------:R-:W-:Y:S02]  /*5370*/  IMAD.MOV R10, RZ, RZ, -R10 ;  /* 0x000000ffff0a7224 */ /* 0x000fe400078e0a0a */
[----:B------:R-:W-:Y:S02]  /*5380*/  @!P3 IMAD.IADD R8, R8, 0x1, -R4 ;  /* 0x000000010808b824 */ /* 0x000fe400078e0a04 */
[----:B------:R-:W-:Y:S02]  /*5390*/  IMAD.MOV.U32 R20, RZ, RZ, R2 ;  /* 0x000000ffff147224 */ /* 0x000fe400078e0002 */
[----:B------:R-:W-:-:S02]  /*53a0*/  IMAD.MOV R9, RZ, RZ, -R9 ;  /* 0x000000ffff097224 */ /* 0x000fc400078e0a09 */
[----:B0-----:R-:W-:Y:S02]  /*53b0*/  VIADD R16, R0, 0x18 ;  /* 0x0000001800107836 */ /* 0x001fe40000000000 */
[C---:B------:R-:W-:Y:S02]  /*53c0*/  IMAD R10, R4.reuse, R10, R12 ;  /* 0x0000000a040a7224 */ /* 0x040fe400078e020c */
[----:B------:R-:W-:Y:S01]  /*53d0*/  @!P6 IMAD.MOV R20, RZ, RZ, -R20 ;  /* 0x000000ffff14e224 */ /* 0x000fe200078e0a14 */
[C---:B------:R-:W-:Y:S01]  /*53e0*/  ISETP.GT.U32.AND P6, PT, R4.reuse, R8, PT ;  /* 0x000000080400720c */ /* 0x040fe20003fc4070 */
[----:B------:R-:W-:Y:S01]  /*53f0*/  IMAD R9, R4, R9, R11 ;  /* 0x0000000904097224 */ /* 0x000fe200078e020b */
[----:B------:R-:W-:Y:S01]  /*5400*/  ISETP.GE.AND P1, PT, R13, RZ, PT ;  /* 0x000000ff0d00720c */ /* 0x000fe20003f26270 */
[--C-:B------:R-:W-:Y:S01]  /*5410*/  @!P5 IMAD.IADD R6, R6, 0x1, -R4.reuse ;  /* 0x000000010606d824 */ /* 0x100fe200078e0a04 */
[----:B------:R-:W-:Y:S02]  /*5420*/  IABS R13, R16 ;  /* 0x00000010000d7213 */ /* 0x000fe40000000000 */
[----:B------:R-:W-:Y:S01]  /*5430*/  ISETP.GE.AND P0, PT, R18, RZ, PT ;  /* 0x000000ff1200720c */ /* 0x000fe20003f06270 */
[----:B------:R-:W-:Y:S01]  /*5440*/  VIADD R18, R0, 0x19 ;  /* 0x0000001900127836 */ /* 0x000fe20000000000 */
[C---:B------:R-:W-:Y:S01]  /*5450*/  ISETP.GT.U32.AND P5, PT, R4.reuse, R10, PT ;  /* 0x0000000a0400720c */ /* 0x040fe20003fa4070 */
[----:B------:R-:W-:Y:S01]  /*5460*/  @!P4 IMAD.IADD R3, R3, 0x1, -R4 ;  /* 0x000000010303c824 */ /* 0x000fe200078e0a04 */
[----:B------:R-:W-:Y:S01]  /*5470*/  ISETP.GT.U32.AND P4, PT, R4, R9, PT ;  /* 0x000000090400720c */ /* 0x000fe20003f84070 */
[----:B------:R-:W-:Y:S01]  /*5480*/  IMAD.HI.U32 R11, R5, R13, RZ ;  /* 0x0000000d050b7227 */ /* 0x000fe200078e00ff */
[----:B------:R-:W-:-:S02]  /*5490*/  ISETP.GE.AND P3, PT, R17, RZ, PT ;  /* 0x000000ff1100720c */ /* 0x000fc40003f66270 */
[----:B------:R-:W-:Y:S01]  /*54a0*/  IABS R19, R18 ;  /* 0x0000001200137213 */ /* 0x000fe20000000000 */
[----:B------:R-:W-:Y:S02]  /*54b0*/  IMAD.MOV R11, RZ, RZ, -R11 ;  /* 0x000000ffff0b7224 */ /* 0x000fe400078e0a0b */
[----:B------:R-:W-:Y:S02]  /*54c0*/  VIADD R17, R0, 0x1a ;  /* 0x0000001a00117836 */ /* 0x000fe40000000000 */
[----:B------:R-:W-:Y:S02]  /*54d0*/  @!P6 IMAD.IADD R8, R8, 0x1, -R4 ;  /* 0x000000010808e824 */ /* 0x000fe400078e0a04 */
[----:B------:R-:W-:Y:S02]  /*54e0*/  IMAD.MOV.U32 R12, RZ, RZ, R19 ;  /* 0x000000ffff0c7224 */ /* 0x000fe400078e0013 */
[----:B------:R-:W-:Y:S02]  /*54f0*/  IMAD R11, R4, R11, R13 ;  /* 0x0000000b040b7224 */ /* 0x000fe400078e020d */
[----:B------:R-:W-:Y:S01]  /*5500*/  @!P1 IMAD.MOV R3, RZ, RZ, -R3 ;  /* 0x000000ffff039224 */ /* 0x000fe200078e0a03 */
[----:B------:R-:W-:Y:S01]  /*5510*/  ISETP.GE.AND P1, PT, R15, RZ, PT ;  /* 0x000000ff0f00720c */ /* 0x000fe20003f26270 */
[----:B------:R-:W-:Y:S01]  /*5520*/  IMAD.MOV.U32 R13, RZ, RZ, R6 ;  /* 0x000000ffff0d7224 */ /* 0x000fe200078e0006 */
[----:B------:R-:W-:Y:S01]  /*5530*/  IABS R6, R17 ;  /* 0x0000001100067213 */ /* 0x000fe20000000000 */
[----:B------:R-:W-:-:S02]  /*5540*/  @!P5 IMAD.IADD R10, R10, 0x1, -R4 ;  /* 0x000000010a0ad824 */ /* 0x000fc400078e0a04 */
[----:B------:R-:W-:Y:S02]  /*5550*/  IMAD.MOV.U32 R15, RZ, RZ, R8 ;  /* 0x000000ffff0f7224 */ /* 0x000fe400078e0008 */
[----:B------:R-:W-:Y:S01]  /*5560*/  IMAD.HI.U32 R2, R5, R12, RZ ;  /* 0x0000000c05027227 */ /* 0x000fe200078e00ff */
[----:B------:R-:W-:Y:S03]  /*5570*/  STL [R1+0x124], R20 ;  /* 0x0001241401007387 */ /* 0x000fe60000100800 */
[----:B------:R-:W-:Y:S02]  /*5580*/  @!P4 IMAD.IADD R9, R9, 0x1, -R4 ;  /* 0x000000010909c824 */ /* 0x000fe400078e0a04 */
[----:B------:R-:W-:Y:S01]  /*5590*/  @!P0 IMAD.MOV R13, RZ, RZ, -R13 ;  /* 0x000000ffff0d8224 */ /* 0x000fe200078e0a0d */
[C---:B------:R-:W-:Y:S01]  /*55a0*/  ISETP.GT.U32.AND P0, PT, R4.reuse, R11, PT ;  /* 0x0000000b0400720c */ /* 0x040fe20003f04070 */
[----:B------:R-:W-:Y:S01]  /*55b0*/  @!P3 IMAD.MOV R15, RZ, RZ, -R15 ;  /* 0x000000ffff0fb224 */ /* 0x000fe200078e0a0f */
[----:B------:R0:W-:Y:S01]  /*55c0*/  STL [R1+0x120], R3 ;  /* 0x0001200301007387 */ /* 0x0001e20000100800 */
[----:B------:R-:W-:Y:S01]  /*55d0*/  IMAD.MOV R2, RZ, RZ, -R2 ;  /* 0x000000ffff027224 */ /* 0x000fe200078e0a02 */
[----:B------:R-:W-:-:S02]  /*55e0*/  ISETP.GT.U32.AND P3, PT, R4, R10, PT ;  /* 0x0000000a0400720c */ /* 0x000fc40003f64070 */
[----:B------:R-:W-:Y:S01]  /*55f0*/  ISETP.GE.AND P6, PT, R14, RZ, PT ;  /* 0x000000ff0e00720c */ /* 0x000fe20003fc6270 */
[----:B------:R-:W-:Y:S01]  /*5600*/  VIADD R14, R0, 0x1b ;  /* 0x0000001b000e7836 */ /* 0x000fe20000000000 */
[C---:B------:R-:W-:Y:S01]  /*5610*/  ISETP.GT.U32.AND P4, PT, R4.reuse, R9, PT ;  /* 0x000000090400720c */ /* 0x040fe20003f84070 */
[----:B------:R-:W-:Y:S02]  /*5620*/  IMAD R2, R4, R2, R12 ;  /* 0x0000000204027224 */ /* 0x000fe400078e020c */
[----:B0-----:R-:W-:Y:S01]  /*5630*/  IMAD.HI.U32 R3, R5, R6, RZ ;  /* 0x0000000605037227 */ /* 0x001fe200078e00ff */
[----:B------:R0:W-:Y:S01]  /*5640*/  STL [R1+0x11c], R13 ;  /* 0x00011c0d01007387 */ /* 0x0001e20000100800 */
[----:B------:R-:W-:Y:S02]  /*5650*/  IABS R8, R14 ;  /* 0x0000000e00087213 */ /* 0x000fe40000000000 */
[----:B------:R-:W-:Y:S01]  /*5660*/  IMAD.MOV R12, RZ, RZ, -R3 ;  /* 0x000000ffff0c7224 */ /* 0x000fe200078e0a03 */
[----:B------:R-:W-:Y:S01]  /*5670*/  ISETP.GE.AND P5, PT, R16, RZ, PT ;  /* 0x000000ff1000720c */ /* 0x000fe20003fa6270 */
[----:B0-----:R-:W-:-:S02]  /*5680*/  VIADD R13, R0, 0x1c ;  /* 0x0000001c000d7836 */ /* 0x001fc40000000000 */
[----:B------:R-:W-:-:S03]  /*5690*/  IMAD R6, R4, R12, R6 ;  /* 0x0000000c04067224 */ /* 0x000fc600078e0206 */
[----:B------:R-:W-:Y:S01]  /*56a0*/  IABS R16, R13 ;  /* 0x0000000d00107213 */ /* 0x000fe20000000000 */
[----:B------:R-:W-:Y:S02]  /*56b0*/  @!P0 IMAD.IADD R11, R11, 0x1, -R4 ;  /* 0x000000010b0b8824 */ /* 0x000fe400078e0a04 */
[----:B------:R-:W-:Y:S02]  /*56c0*/  IMAD.MOV.U32 R3, RZ, RZ, R8 ;  /* 0x000000ffff037224 */ /* 0x000fe400078e0008 */
[--C-:B------:R-:W-:Y:S01]  /*56d0*/  @!P3 IMAD.IADD R10, R10, 0x1, -R4.reuse ;  /* 0x000000010a0ab824 */ /* 0x100fe200078e0a04 */
[C---:B------:R-:W-:Y:S01]  /*56e0*/  ISETP.GT.U32.AND P3, PT, R4.reuse, R6, PT ;  /* 0x000000060400720c */ /* 0x040fe20003f64070 */
[----:B------:R-:W-:Y:S01]  /*56f0*/  @!P4 IMAD.IADD R9, R9, 0x1, -R4 ;  /* 0x000000010909c824 */ /* 0x000fe200078e0a04 */
[C---:B------:R-:W-:Y:S01]  /*5700*/  ISETP.GT.U32.AND P4, PT, R4.reuse, R2, PT ;  /* 0x000000020400720c */ /* 0x040fe20003f84070 */
[----:B------:R-:W-:Y:S01]  /*5710*/  IMAD.MOV.U32 R8, RZ, RZ, R16 ;  /* 0x000000ffff087224 */ /* 0x000fe200078e0010 */
[----:B------:R-:W-:Y:S01]  /*5720*/  ISETP.GT.U32.AND P0, PT, R4, R11, PT ;  /* 0x0000000b0400720c */ /* 0x000fe20003f04070 */
[----:B------:R-:W-:Y:S01]  /*5730*/  IMAD.HI.U32 R16, R5, R3, RZ ;  /* 0x0000000305107227 */ /* 0x000fe200078e00ff */
[----:B------:R0:W-:Y:S03]  /*5740*/  STL [R1+0x118], R15 ;  /* 0x0001180f01007387 */ /* 0x0001e60000100800 */
[----:B------:R-:W-:-:S02]  /*5750*/  IMAD.MOV R16, RZ, RZ, -R16 ;  /* 0x000000ffff107224 */ /* 0x000fc400078e0a10 */
[----:B------:R-:W-:Y:S02]  /*5760*/  IMAD.MOV.U32 R20, RZ, RZ, R9 ;  /* 0x000000ffff147224 */ /* 0x000fe400078e0009 */
[----:B------:R-:W-:Y:S02]  /*5770*/  IMAD R3, R4, R16, R3 ;  /* 0x0000001004037224 */ /* 0x000fe400078e0203 */
[----:B0-----:R-:W-:Y:S02]  /*5780*/  VIADD R15, R0, 0x1d ;  /* 0x0000001d000f7836 */ /* 0x001fe40000000000 */
[----:B------:R-:W-:Y:S02]  /*5790*/  @!P3 IMAD.IADD R6, R6, 0x1, -R4 ;  /* 0x000000010606b824 */ /* 0x000fe400078e0a04 */
[----:B------:R-:W-:Y:S01]  /*57a0*/  IMAD.HI.U32 R19, R5, R8, RZ ;  /* 0x0000000805137227 */ /* 0x000fe200078e00ff */
[----:B------:R-:W-:-:S03]  /*57b0*/  IABS R12, R15 ;  /* 0x0000000f000c7213 */ /* 0x000fc60000000000 */
[----:B------:R-:W-:Y:S01]  /*57c0*/  @!P1 IMAD.MOV R20, RZ, RZ, -R20 ;  /* 0x000000ffff149224 */ /* 0x000fe200078e0a14 */
[----:B------:R-:W-:Y:S01]  /*57d0*/  ISETP.GT.U32.AND P1, PT, R4, R3, PT ;  /* 0x000000030400720c */ /* 0x000fe20003f24070 */
[--C-:B------:R-:W-:Y:S02]  /*57e0*/  @!P4 IMAD.IADD R2, R2, 0x1, -R4.reuse ;  /* 0x000000010202c824 */ /* 0x100fe400078e0a04 */
[----:B------:R-:W-:Y:S01]  /*57f0*/  @!P0 IMAD.IADD R11, R11, 0x1, -R4 ;  /* 0x000000010b0b8824 */ /* 0x000fe200078e0a04 */
[----:B------:R-:W-:Y:S01]  /*5800*/  ISETP.GE.AND P0, PT, R18, RZ, PT ;  /* 0x000000ff1200720c */ /* 0x000fe20003f06270 */
[----:B------:R-:W-:Y:S01]  /*5810*/  IMAD.MOV R18, RZ, RZ, -R19 ;  /* 0x000000ffff127224 */ /* 0x000fe200078e0a13 */
[C---:B------:R-:W-:Y:S01]  /*5820*/  ISETP.GT.U32.AND P3, PT, R4.reuse, R6, PT ;  /* 0x000000060400720c */ /* 0x040fe20003f64070 */
[----:B------:R-:W-:Y:S01]  /*5830*/  IMAD.HI.U32 R9, R5, R12, RZ ;  /* 0x0000000c05097227 */ /* 0x000fe200078e00ff */
[----:B------:R-:W-:-:S03]  /*5840*/  ISETP.GT.U32.AND P4, PT, R4, R2, PT ;  /* 0x000000020400720c */ /* 0x000fc60003f84070 */
[C---:B------:R-:W-:Y:S02]  /*5850*/  IMAD R8, R4.reuse, R18, R8 ;  /* 0x0000001204087224 */ /* 0x040fe400078e0208 */
[----:B------:R-:W-:Y:S02]  /*5860*/  IMAD.MOV R9, RZ, RZ, -R9 ;  /* 0x000000ffff097224 */ /* 0x000fe400078e0a09 */
[----:B------:R-:W-:Y:S01]  /*5870*/  @!P6 IMAD.MOV R10, RZ, RZ, -R10 ;  /* 0x000000ffff0ae224 */ /* 0x000fe200078e0a0a */
[C---:B------:R-:W-:Y:S01]  /*5880*/  ISETP.GT.U32.AND P6, PT, R4.reuse, R8, PT ;  /* 0x000000080400720c */ /* 0x040fe20003fc4070 */
[----:B------:R-:W-:Y:S02]  /*5890*/  IMAD R9, R4, R9, R12 ;  /* 0x0000000904097224 */ /* 0x000fe400078e020c */
[--C-:B------:R-:W-:Y:S02]  /*58a0*/  @!P1 IMAD.IADD R3, R3, 0x1, -R4.reuse ;  /* 0x0000000103039824 */ /* 0x100fe400078e0a04 */
[--C-:B------:R-:W-:Y:S01]  /*58b0*/  @!P3 IMAD.IADD R6, R6, 0x1, -R4.reuse ;  /* 0x000000010606b824 */ /* 0x100fe200078e0a04 */
[----:B------:R-:W-:Y:S01]  /*58c0*/  ISETP.GT.U32.AND P3, PT, R4, R9, PT ;  /* 0x000000090400720c */ /* 0x000fe20003f64070 */
[----:B------:R-:W-:Y:S01]  /*58d0*/  @!P4 IMAD.IADD R2, R2, 0x1, -R4 ;  /* 0x000000010202c824 */ /* 0x000fe200078e0a04 */
[----:B------:R-:W-:Y:S01]  /*58e0*/  ISETP.GT.U32.AND P1, PT, R4, R3, PT ;  /* 0x000000030400720c */ /* 0x000fe20003f24070 */
[----:B------:R-:W-:-:S02]  /*58f0*/  IMAD.MOV.U32 R59, RZ, RZ, R11 ;  /* 0x000000ffff3b7224 */ /* 0x000fc400078e000b */
[C---:B------:R-:W-:Y:S02]  /*5900*/  VIADD R11, R0.reuse, 0x1e ;  /* 0x0000001e000b7836 */ /* 0x040fe40000000000 */
[----:B------:R-:W-:Y:S01]  /*5910*/  IMAD.MOV.U32 R68, RZ, RZ, R2 ;  /* 0x000000ffff447224 */ /* 0x000fe200078e0002 */
[----:B------:R-:W-:Y:S01]  /*5920*/  STL [R1+0xfc], R20 ;  /* 0x0000fc1401007387 */ /* 0x000fe20000100800 */
[----:B------:R-:W-:Y:S01]  /*5930*/  VIADD R12, R0, 0x20 ;  /* 0x00000020000c7836 */ /* 0x000fe20000000000 */
[----:B------:R-:W-:Y:S01]  /*5940*/  IABS R2, R11 ;  /* 0x0000000b00027213 */ /* 0x000fe20000000000 */
[----:B------:R-:W-:Y:S01]  /*5950*/  @!P6 IMAD.IADD R8, R8, 0x1, -R4 ;  /* 0x000000010808e824 */ /* 0x000fe200078e0a04 */
[----:B------:R0:W-:Y:S01]  /*5960*/  STL [R1+0xf8], R10 ;  /* 0x0000f80a01007387 */ /* 0x0001e20000100800 */
[----:B------:R-:W-:Y:S01]  /*5970*/  @!P0 IMAD.MOV R68, RZ, RZ, -R68 ;  /* 0x000000ffff448224 */ /* 0x000fe200078e0a44 */
[----:B------:R-:W-:Y:S01]  /*5980*/  ISETP.GE.AND P0, PT, R13, RZ, PT ;  /* 0x000000ff0d00720c */ /* 0x000fe20003f06270 */
[----:B------:R-:W-:Y:S01]  /*5990*/  @!P5 IMAD.MOV R59, RZ, RZ, -R59 ;  /* 0x000000ffff3bd224 */ /* 0x000fe200078e0a3b */
[----:B------:R-:W-:Y:S01]  /*59a0*/  IABS R13, R12 ;  /* 0x0000000c000d7213 */ /* 0x000fe20000000000 */
[----:B------:R-:W-:Y:S01]  /*59b0*/  IMAD.MOV.U32 R16, RZ, RZ, R6 ;  /* 0x000000ffff107224 */ /* 0x000fe200078e0006 */
[----:B------:R-:W-:Y:S01]  /*59c0*/  ISETP.GE.AND P4, PT, R17, RZ, PT ;  /* 0x000000ff1100720c */ /* 0x000fe20003f86270 */
[----:B0-----:R-:W-:Y:S01]  /*59d0*/  VIADD R10, R0, 0x1f ;  /* 0x0000001f000a7836 */ /* 0x001fe20000000000 */
[----:B------:R-:W-:Y:S01]  /*59e0*/  ISETP.GE.AND P5, PT, R14, RZ, PT ;  /* 0x000000ff0e00720c */ /* 0x000fe20003fa6270 */
[----:B------:R-:W-:Y:S01]  /*59f0*/  IMAD.HI.U32 R14, R5, R2, RZ ;  /* 0x00000002050e7227 */ /* 0x000fe200078e00ff */
[----:B------:R-:W-:-:S02]  /*5a00*/  ISETP.GT.U32.AND P6, PT, R4, R8, PT ;  /* 0x000000080400720c */ /* 0x000fc40003fc4070 */
[----:B------:R-:W-:Y:S01]  /*5a10*/  IABS R6, R10 ;  /* 0x0000000a00067213 */ /* 0x000fe20000000000 */
[--C-:B------:R-:W-:Y:S02]  /*5a20*/  @!P3 IMAD.IADD R9, R9, 0x1, -R4.reuse ;  /* 0x000000010909b824 */ /* 0x100fe400078e0a04 */
[----:B------:R-:W-:Y:S01]  /*5a30*/  @!P1 IMAD.IADD R3, R3, 0x1, -R4 ;  /* 0x0000000103039824 */ /* 0x000fe200078e0a04 */
[----:B------:R-:W-:Y:S01]  /*5a40*/  ISETP.GE.AND P1, PT, R11, RZ, PT ;  /* 0x000000ff0b00720c */ /* 0x000fe20003f26270 */
[----:B------:R-:W-:Y:S01]  /*5a50*/  IMAD.MOV.U32 R11, RZ, RZ, R13 ;  /* 0x000000ffff0b7224 */ /* 0x000fe200078e000d */
[----:B------:R-:W-:Y:S01]  /*5a60*/  ISETP.GT.U32.AND P3, PT, R4, R9, PT ;  /* 0x000000090400720c */ /* 0x000fe20003f64070 */
[----:B------:R-:W-:Y:S02]  /*5a70*/  IMAD.MOV R13, RZ, RZ, -R14 ;  /* 0x000000ffff0d7224 */ /* 0x000fe400078e0a0e */
[----:B------:R-:W-:-:S04]  /*5a80*/  IMAD.HI.U32 R14, R5, R6, RZ ;  /* 0x00000006050e7227 */ /* 0x000fc800078e00ff */
[C---:B------:R-:W-:Y:S02]  /*5a90*/  IMAD R2, R4.reuse, R13, R2 ;  /* 0x0000000d04027224 */ /* 0x040fe400078e0202 */
[----:B------:R-:W-:Y:S02]  /*5aa0*/  IMAD.MOV.U32 R17, RZ, RZ, R3 ;  /* 0x000000ffff117224 */ /* 0x000fe400078e0003 */
[----:B------:R-:W-:Y:S02]  /*5ab0*/  IMAD.MOV R3, RZ, RZ, -R14 ;  /* 0x000000ffff037224 */ /* 0x000fe400078e0a0e */
[----:B------:R-:W-:Y:S02]  /*5ac0*/  @!P4 IMAD.MOV R16, RZ, RZ, -R16 ;  /* 0x000000ffff10c224 */ /* 0x000fe400078e0a10 */
[----:B------:R-:W-:Y:S01]  /*5ad0*/  @!P5 IMAD.MOV R17, RZ, RZ, -R17 ;  /* 0x000000ffff11d224 */ /* 0x000fe200078e0a11 */
[----:B------:R-:W-:Y:S01]  /*5ae0*/  ISETP.GT.U32.AND P5, PT, R4, R2, PT ;  /* 0x000000020400720c */ /* 0x000fe20003fa4070 */
[----:B------:R-:W-:Y:S01]  /*5af0*/  @!P6 IMAD.IADD R8, R8, 0x1, -R4 ;  /* 0x000000010808e824 */ /* 0x000fe200078e0a04 */
[----:B------:R-:W-:Y:S01]  /*5b00*/  ISETP.GE.AND P4, PT, R15, RZ, PT ;  /* 0x000000ff0f00720c */ /* 0x000fe20003f86270 */
[----:B------:R-:W-:Y:S01]  /*5b10*/  IMAD R3, R4, R3, R6 ;  /* 0x0000000304037224 */ /* 0x000fe200078e0206 */
[----:B------:R-:W-:Y:S01]  /*5b20*/  ISETP.GE.AND P6, PT, R10, RZ, PT ;  /* 0x000000ff0a00720c */ /* 0x000fe20003fc6270 */
[----:B------:R-:W-:Y:S01]  /*5b30*/  IMAD.HI.U32 R10, R5, R11, RZ ;  /* 0x0000000b050a7227 */ /* 0x000fe200078e00ff */
[----:B------:R0:W-:Y:S03]  /*5b40*/  STL [R1+0xf4], R16 ;  /* 0x0000f41001007387 */ /* 0x0001e60000100800 */
[----:B------:R-:W-:Y:S01]  /*5b50*/  @!P3 IMAD.IADD R9, R9, 0x1, -R4 ;  /* 0x000000010909b824 */ /* 0x000fe200078e0a04 */
[----:B------:R-:W-:Y:S01]  /*5b60*/  ISETP.GT.U32.AND P3, PT, R4, R3, PT ;  /* 0x000000030400720c */ /* 0x000fe20003f64070 */
[----:B0-----:R-:W-:-:S02]  /*5b70*/  IMAD.MOV.U32 R16, RZ, RZ, R8 ;  /* 0x000000ffff107224 */ /* 0x001fc400078e0008 */
[----:B------:R-:W-:Y:S02]  /*5b80*/  IMAD.MOV R8, RZ, RZ, -R10 ;  /* 0x000000ffff087224 */ /* 0x000fe400078e0a0a */
[----:B------:R-:W-:Y:S02]  /*5b90*/  IMAD.MOV.U32 R14, RZ, RZ, R9 ;  /* 0x000000ffff0e7224 */ /* 0x000fe400078e0009 */
[----:B------:R-:W-:Y:S02]  /*5ba0*/  IMAD R8, R4, R8, R11 ;  /* 0x0000000804087224 */ /* 0x000fe400078e020b */
[----:B------:R-:W-:Y:S02]  /*5bb0*/  @!P5 IMAD.IADD R2, R2, 0x1, -R4 ;  /* 0x000000010202d824 */ /* 0x000fe400078e0a04 */
[----:B------:R-:W-:Y:S01]  /*5bc0*/  @!P4 IMAD.MOV R14, RZ, RZ, -R14 ;  /* 0x000000ffff0ec224 */ /* 0x000fe200078e0a0e */
[----:B------:R-:W-:Y:S01]  /*5bd0*/  ISETP.GT.U32.AND P4, PT, R4, R8, PT ;  /* 0x000000080400720c */ /* 0x000fe20003f84070 */
[----:B------:R-:W-:Y:S01]  /*5be0*/  VIADD R6, R0, 0x21 ;  /* 0x0000002100067836 */ /* 0x000fe20000000000 */
[----:B------:R-:W-:Y:S01]  /*5bf0*/  ISETP.GT.U32.AND P5, PT, R4, R2, PT ;  /* 0x000000020400720c */ /* 0x000fe20003fa4070 */
[----:B------:R-:W-:-:S02]  /*5c00*/  VIADD R13, R0, 0x22 ;  /* 0x00000022000d7836 */ /* 0x000fc40000000000 */
[----:B------:R-:W-:Y:S01]  /*5c10*/  @!P3 IMAD.IADD R3, R3, 0x1, -R4 ;  /* 0x000000010303b824 */ /* 0x000fe200078e0a04 */
[----:B------:R-:W-:Y:S01]  /*5c20*/  IABS R10, R6 ;  /* 0x00000006000a7213 */ /* 0x000fe20000000000 */
[----:B------:R-:W-:Y:S01]  /*5c30*/  @!P0 IMAD.MOV R16, RZ, RZ, -R16 ;  /* 0x000000ffff108224 */ /* 0x000fe200078e0a10 */
[----:B------:R-:W-:Y:S02]  /*5c40*/  ISETP.GE.AND P0, PT, R12, RZ, PT ;  /* 0x000000ff0c00720c */ /* 0x000fe40003f06270 */
[----:B------:R-:W-:Y:S01]  /*5c50*/  IABS R11, R13 ;  /* 0x0000000d000b7213 */ /* 0x000fe20000000000 */
[----:B------:R-:W-:Y:S01]  /*5c60*/  IMAD.HI.U32 R12, R5, R10, RZ ;  /* 0x0000000a050c7227 */ /* 0x000fe200078e00ff */
[----:B------:R-:W-:Y:S01]  /*5c70*/  ISETP.GT.U32.AND P3, PT, R4, R3, PT ;  /* 0x000000030400720c */ /* 0x000fe20003f64070 */
[----:B------:R-:W-:Y:S02]  /*5c80*/  STL [R1+0xf0], R17 ;  /* 0x0000f01101007387 */ /* 0x000fe40000100800 */
[----:B------:R-:W-:-:S02]  /*5c90*/  @!P4 IMAD.IADD R8, R8, 0x1, -R4 ;  /* 0x000000010808c824 */ /* 0x000fc400078e0a04 */
[----:B------:R0:W-:Y:S01]  /*5ca0*/  STL [R1+0xec], R16 ;  /* 0x0000ec1001007387 */ /* 0x0001e20000100800 */
[----:B------:R-:W-:-:S03]  /*5cb0*/  IMAD.HI.U32 R9, R5, R11, RZ ;  /* 0x0000000b05097227 */ /* 0x000fc600078e00ff */
[----:B------:R1:W-:Y:S01]  /*5cc0*/  STL [R1+0xe8], R14 ;  /* 0x0000e80e01007387 */ /* 0x0003e20000100800 */
[----:B------:R-:W-:Y:S02]  /*5cd0*/  VIADD R15, R0, 0x23 ;  /* 0x00000023000f7836 */ /* 0x000fe40000000000 */
[----:B------:R-:W-:Y:S02]  /*5ce0*/  @!P5 IMAD.IADD R2, R2, 0x1, -R4 ;  /* 0x000000010202d824 */ /* 0x000fe400078e0a04 */
[----:B0-----:R-:W-:Y:S01]  /*5cf0*/  VIADD R16, R0, 0x24 ;  /* 0x0000002400107836 */ /* 0x001fe20000000000 */
[----:B------:R-:W-:Y:S01]  /*5d00*/  ISETP.GE.AND P5, PT, R6, RZ, PT ;  /* 0x000000ff0600720c */ /* 0x000fe20003fa6270 */
[----:B-1----:R-:W-:-:S03]  /*5d10*/  IMAD.MOV R14, RZ, RZ, -R12 ;  /* 0x000000ffff0e7224 */ /* 0x002fc600078e0a0c */
[----:B------:R-:W-:Y:S01]  /*5d20*/  IABS R18, R16 ;  /* 0x0000001000127213 */ /* 0x000fe20000000000 */
[----:B------:R-:W-:Y:S01]  /*5d30*/  IMAD.MOV R9, RZ, RZ, -R9 ;  /* 0x000000ffff097224 */ /* 0x000fe200078e0a09 */
[C---:B------:R-:W-:Y:S01]  /*5d40*/  ISETP.GT.U32.AND P4, PT, R4.reuse, R8, PT ;  /* 0x000000080400720c */ /* 0x040fe20003f84070 */
[C---:B------:R-:W-:Y:S01]  /*5d50*/  IMAD R6, R4.reuse, R14, R10 ;  /* 0x0000000e04067224 */ /* 0x040fe200078e020a */
[----:B------:R-:W-:Y:S01]  /*5d60*/  IABS R17, R15 ;  /* 0x0000000f00117213 */ /* 0x000fe20000000000 */
[C---:B------:R-:W-:Y:S02]  /*5d70*/  IMAD R9, R4.reuse, R9, R11 ;  /* 0x0000000904097224 */ /* 0x040fe400078e020b */
[----:B------:R-:W-:Y:S01]  /*5d80*/  @!P3 IMAD.IADD R3, R3, 0x1, -R4 ;  /* 0x000000010303b824 */ /* 0x000fe200078e0a04 */
[----:B------:R-:W-:Y:S01]  /*5d90*/  ISETP.GT.U32.AND P3, PT, R4, R6, PT ;  /* 0x000000060400720c */ /* 0x000fe20003f64070 */
[----:B------:R-:W-:Y:S02]  /*5da0*/  IMAD.MOV.U32 R20, RZ, RZ, R2 ;  /* 0x000000ffff147224 */ /* 0x000fe400078e0002 */
[----:B------:R-:W-:-:S02]  /*5db0*/  IMAD.MOV.U32 R10, RZ, RZ, R18 ;  /* 0x000000ffff0a7224 */ /* 0x000fc400078e0012 */
[----:B------:R-:W-:Y:S02]  /*5dc0*/  IMAD.MOV.U32 R12, RZ, RZ, R17 ;  /* 0x000000ffff0c7224 */ /* 0x000fe400078e0011 */
[----:B------:R-:W-:Y:S01]  /*5dd0*/  @!P1 IMAD.MOV R20, RZ, RZ, -R20 ;  /* 0x000000ffff149224 */ /* 0x000fe200078e0a14 */
[----:B------:R-:W-:Y:S01]  /*5de0*/  ISETP.GT.U32.AND P1, PT, R4, R9, PT ;  /* 0x000000090400720c */ /* 0x000fe20003f24070 */
[----:B------:R-:W-:-:S04]  /*5df0*/  IMAD.HI.U32 R17, R5, R10, RZ ;  /* 0x0000000a05117227 */ /* 0x000fc800078e00ff */
[----:B------:R-:W-:-:S04]  /*5e00*/  IMAD.HI.U32 R11, R5, R12, RZ ;  /* 0x0000000c050b7227 */ /* 0x000fc800078e00ff */
[----:B------:R-:W-:Y:S02]  /*5e10*/  IMAD.MOV.U32 R19, RZ, RZ, R3 ;  /* 0x000000ffff137224 */ /* 0x000fe400078e0003 */
[----:B------:R-:W-:Y:S02]  /*5e20*/  IMAD.MOV R3, RZ, RZ, -R17 ;  /* 0x000000ffff037224 */ /* 0x000fe400078e0a11 */
[----:B------:R-:W-:Y:S02]  /*5e30*/  @!P4 IMAD.IADD R8, R8, 0x1, -R4 ;  /* 0x000000010808c824 */ /* 0x000fe400078e0a04 */
[----:B------:R-:W-:Y:S02]  /*5e40*/  VIADD R14, R0, 0x25 ;  /* 0x00000025000e7836 */ /* 0x000fe40000000000 */
[----:B------:R-:W-:Y:S02]  /*5e50*/  IMAD.MOV R2, RZ, RZ, -R11 ;  /* 0x000000ffff027224 */ /* 0x000fe400078e0a0b */
[----:B------:R-:W-:-:S02]  /*5e60*/  IMAD R3, R4, R3, R10 ;  /* 0x0000000304037224 */ /* 0x000fc400078e020a */
[----:B------:R-:W-:Y:S01]  /*5e70*/  IMAD.MOV.U32 R56, RZ, RZ, R8 ;  /* 0x000000ffff387224 */ /* 0x000fe200078e0008 */
[----:B------:R-:W-:Y:S01]  /*5e80*/  IABS R11, R14 ;  /* 0x0000000e000b7213 */ /* 0x000fe20000000000 */
[----:B------:R-:W-:Y:S02]  /*5e90*/  @!P3 IMAD.IADD R6, R6, 0x1, -R4 ;  /* 0x000000010606b824 */ /* 0x000fe400078e0a04 */
[C---:B------:R-:W-:Y:S02]  /*5ea0*/  IMAD R2, R4.reuse, R2, R12 ;  /* 0x0000000204027224 */ /* 0x040fe400078e020c */
[----:B------:R-:W-:Y:S01]  /*5eb0*/  @!P0 IMAD.MOV R56, RZ, RZ, -R56 ;  /* 0x000000ffff388224 */ /* 0x000fe200078e0a38 */
[C---:B------:R-:W-:Y:S01]  /*5ec0*/  ISETP.GT.U32.AND P0, PT, R4.reuse, R3, PT ;  /* 0x000000030400720c */ /* 0x040fe20003f04070 */
[----:B------:R-:W-:Y:S01]  /*5ed0*/  @!P1 IMAD.IADD R9, R9, 0x1, -R4 ;  /* 0x0000000109099824 */ /* 0x000fe200078e0a04 */
[C---:B------:R-:W-:Y:S01]  /*5ee0*/  ISETP.GT.U32.AND P3, PT, R4.reuse, R6, PT ;  /* 0x000000060400720c */ /* 0x040fe20003f64070 */
[----:B------:R-:W-:Y:S01]  /*5ef0*/  IMAD.MOV.U32 R10, RZ, RZ, R11 ;  /* 0x000000ffff0a7224 */ /* 0x000fe200078e000b */
[----:B------:R-:W-:Y:S01]  /*5f00*/  ISETP.GT.U32.AND P4, PT, R4, R2, PT ;  /* 0x000000020400720c */ /* 0x000fe20003f84070 */
[----:B------:R-:W-:Y:S01]  /*5f10*/  VIADD R12, R0, 0x26 ;  /* 0x00000026000c7836 */ /* 0x000fe20000000000 */
[----:B------:R-:W-:Y:S01]  /*5f20*/  ISETP.GT.U32.AND P1, PT, R4, R9, PT ;  /* 0x000000090400720c */ /* 0x000fe20003f24070 */
[----:B------:R-:W-:-:S04]  /*5f30*/  IMAD.HI.U32 R8, R5, R10, RZ ;  /* 0x0000000a05087227 */ /* 0x000fc800078e00ff */
[----:B------:R-:W-:Y:S01]  /*5f40*/  @!P6 IMAD.MOV R19, RZ, RZ, -R19 ;  /* 0x000000ffff13e224 */ /* 0x000fe200078e0a13 */
[----:B------:R-:W-:Y:S01]  /*5f50*/  ISETP.GE.AND P6, PT, R13, RZ, PT ;  /* 0x000000ff0d00720c */ /* 0x000fe20003fc6270 */
[----:B------:R-:W-:Y:S01]  /*5f60*/  IMAD.MOV R8, RZ, RZ, -R8 ;  /* 0x000000ffff087224 */ /* 0x000fe200078e0a08 */
[----:B------:R-:W-:Y:S01]  /*5f70*/  IABS R13, R12 ;  /* 0x0000000c000d7213 */ /* 0x000fe20000000000 */
[--C-:B------:R-:W-:Y:S02]  /*5f80*/  @!P0 IMAD.IADD R3, R3, 0x1, -R4.reuse ;  /* 0x0000000103038824 */ /* 0x100fe400078e0a04 */
[----:B------:R-:W-:Y:S02]  /*5f90*/  @!P3 IMAD.IADD R6, R6, 0x1, -R4 ;  /* 0x000000010606b824 */ /* 0x000fe400078e0a04 */
[----:B------:R-:W-:Y:S02]  /*5fa0*/  IMAD R8, R4, R8, R10 ;  /* 0x0000000804087224 */ /* 0x000fe400078e020a */
[----:B------:R-:W-:-:S02]  /*5fb0*/  IMAD.MOV.U32 R10, RZ, RZ, R13 ;  /* 0x000000ffff0a7224 */ /* 0x000fc400078e000d */
[--C-:B------:R-:W-:Y:S01]  /*5fc0*/  @!P4 IMAD.IADD R2, R2, 0x1, -R4.reuse ;  /* 0x000000010202c824 */ /* 0x100fe200078e0a04 */
[C---:B------:R-:W-:Y:S01]  /*5fd0*/  ISETP.GT.U32.AND P0, PT, R4.reuse, R3, PT ;  /* 0x000000030400720c */ /* 0x040fe20003f04070 */
[----:B------:R-:W-:Y:S02]  /*5fe0*/  @!P1 IMAD.IADD R9, R9, 0x1, -R4 ;  /* 0x0000000109099824 */ /* 0x000fe400078e0a04 */
[----:B------:R-:W-:Y:S02]  /*5ff0*/  IMAD.MOV.U32 R65, RZ, RZ, R6 ;  /* 0x000000ffff417224 */ /* 0x000fe400078e0006 */
[----:B------:R-:W-:Y:S01]  /*6000*/  IMAD.HI.U32 R6, R5, R10, RZ ;  /* 0x0000000a05067227 */ /* 0x000fe200078e00ff */
[C---:B------:R-:W-:Y:S02]  /*6010*/  ISETP.GT.U32.AND P4, PT, R4.reuse, R2, PT ;  /* 0x000000020400720c */ /* 0x040fe40003f84070 */
[----:B------:R-:W-:Y:S01]  /*6020*/  ISETP.GT.U32.AND P1, PT, R4, R8, PT ;  /* 0x000000080400720c */ /* 0x000fe20003f24070 */
[----:B------:R-:W-:-:S02]  /*6030*/  VIADD R11, R0, 0x27 ;  /* 0x00000027000b7836 */ /* 0x000fc40000000000 */
[----:B------:R-:W-:Y:S02]  /*6040*/  IMAD.MOV.U32 R17, RZ, RZ, R9 ;  /* 0x000000ffff117224 */ /* 0x000fe400078e0009 */
[----:B------:R-:W-:Y:S01]  /*6050*/  IMAD.MOV R9, RZ, RZ, -R6 ;  /* 0x000000ffff097224 */ /* 0x000fe200078e0a06 */
[----:B------:R-:W-:Y:S02]  /*6060*/  ISETP.GE.AND P3, PT, R15, RZ, PT ;  /* 0x000000ff0f00720c */ /* 0x000fe40003f66270 */
[----:B------:R-:W-:Y:S01]  /*6070*/  IABS R15, R11 ;  /* 0x0000000b000f7213 */ /* 0x000fe20000000000 */
[----:B------:R-:W-:Y:S02]  /*6080*/  IMAD R9, R4, R9, R10 ;  /* 0x0000000904097224 */ /* 0x000fe400078e020a */
[----:B------:R-:W-:Y:S01]  /*6090*/  @!P5 IMAD.MOV R65, RZ, RZ, -R65 ;  /* 0x000000ffff41d224 */ /* 0x000fe200078e0a41 */
[----:B------:R-:W-:Y:S01]  /*60a0*/  ISETP.GE.AND P5, PT, R16, RZ, PT ;  /* 0x000000ff1000720c */ /* 0x000fe20003fa6270 */
[----:B------:R-:W-:-:S02]  /*60b0*/  IMAD.MOV.U32 R13, RZ, RZ, R15 ;  /* 0x000000ffff0d7224 */ /* 0x000fc400078e000f */
[--C-:B------:R-:W-:Y:S01]  /*60c0*/  @!P0 IMAD.IADD R3, R3, 0x1, -R4.reuse ;  /* 0x0000000103038824 */ /* 0x100fe200078e0a04 */
[----:B------:R-:W-:Y:S01]  /*60d0*/  ISETP.GT.U32.AND P0, PT, R4, R9, PT ;  /* 0x000000090400720c */ /* 0x000fe20003f04070 */
[----:B------:R-:W-:Y:S02]  /*60e0*/  @!P4 IMAD.IADD R2, R2, 0x1, -R4 ;  /* 0x000000010202c824 */ /* 0x000fe400078e0a04 */
[----:B------:R-:W-:-:S04]  /*60f0*/  IMAD.HI.U32 R6, R5, R13, RZ ;  /* 0x0000000d05067227 */ /* 0x000fc800078e00ff */
[----:B------:R-:W-:Y:S02]  /*6100*/  @!P1 IMAD.IADD R8, R8, 0x1, -R4 ;  /* 0x0000000108089824 */ /* 0x000fe400078e0a04 */
[----:B------:R-:W-:Y:S01]  /*6110*/  IMAD.MOV.U32 R15, RZ, RZ, R2 ;  /* 0x000000ffff0f7224 */ /* 0x000fe200078e0002 */
[----:B------:R-:W-:Y:S01]  /*6120*/  ISETP.GE.AND P4, PT, R12, RZ, PT ;  /* 0x000000ff0c00720c */ /* 0x000fe20003f86270 */
[----:B------:R-:W-:Y:S01]  /*6130*/  IMAD.MOV R2, RZ, RZ, -R6 ;  /* 0x000000ffff027224 */ /* 0x000fe200078e0a06 */
[----:B------:R-:W-:Y:S01]  /*6140*/  ISETP.GT.U32.AND P1, PT, R4, R8, PT ;  /* 0x000000080400720c */ /* 0x000fe20003f24070 */
[C---:B------:R-:W-:Y:S02]  /*6150*/  VIADD R6, R0.reuse, 0x28 ;  /* 0x0000002800067836 */ /* 0x040fe40000000000 */
[----:B------:R-:W-:Y:S02]  /*6160*/  IMAD.MOV.U32 R10, RZ, RZ, R3 ;  /* 0x000000ffff0a7224 */ /* 0x000fe400078e0003 */
[----:B------:R-:W-:Y:S01]  /*6170*/  VIADD R12, R0, 0x29 ;  /* 0x00000029000c7836 */ /* 0x000fe20000000000 */
[----:B------:R-:W-:Y:S01]  /*6180*/  IABS R3, R6 ;  /* 0x0000000600037213 */ /* 0x000fe20000000000 */
[----:B------:R-:W-:Y:S01]  /*6190*/  @!P5 IMAD.MOV R10, RZ, RZ, -R10 ;  /* 0x000000ffff0ad224 */ /* 0x000fe200078e0a0a */
[----:B------:R-:W-:Y:S01]  /*61a0*/  ISETP.GE.AND P5, PT, R6, RZ, PT ;  /* 0x000000ff0600720c */ /* 0x000fe20003fa6270 */
[----:B------:R-:W-:Y:S01]  /*61b0*/  @!P0 IMAD.IADD R9, R9, 0x1, -R4 ;  /* 0x0000000109098824 */ /* 0x000fe200078e0a04 */
[----:B------:R-:W-:Y:S01]  /*61c0*/  IABS R6, R12 ;  /* 0x0000000c00067213 */ /* 0x000fe20000000000 */
[----:B------:R-:W-:Y:S01]  /*61d0*/  @!P6 IMAD.MOV R17, RZ, RZ, -R17 ;  /* 0x000000ffff11e224 */ /* 0x000fe200078e0a11 */
[----:B------:R-:W-:Y:S01]  /*61e0*/  ISETP.GE.AND P6, PT, R14, RZ, PT ;  /* 0x000000ff0e00720c */ /* 0x000fe20003fc6270 */
[C---:B------:R-:W-:Y:S01]  /*61f0*/  IMAD R2, R4.reuse, R2, R13 ;  /* 0x0000000204027224 */ /* 0x040fe200078e020d */
[----:B------:R-:W-:Y:S01]  /*6200*/  ISETP.GT.U32.AND P0, PT, R4, R9, PT ;  /* 0x000000090400720c */ /* 0x000fe20003f04070 */
[----:B------:R-:W-:-:S04]  /*6210*/  IMAD.HI.U32 R14, R5, R3, RZ ;  /* 0x00000003050e7227 */ /* 0x000fc800078e00ff */
[----:B------:R-:W-:-:S04]  /*6220*/  IMAD.HI.U32 R13, R5, R6, RZ ;  /* 0x00000006050d7227 */ /* 0x000fc800078e00ff */
[----:B------:R-:W-:Y:S01]  /*6230*/  @!P1 IMAD.IADD R8, R8, 0x1, -R4 ;  /* 0x0000000108089824 */ /* 0x000fe200078e0a04 */
[C---:B------:R-:W-:Y:S01]  /*6240*/  ISETP.GT.U32.AND P1, PT, R4.reuse, R2, PT ;  /* 0x000000020400720c */ /* 0x040fe20003f24070 */
[----:B------:R-:W-:Y:S02]  /*6250*/  IMAD.MOV R16, RZ, RZ, -R14 ;  /* 0x000000ffff107224 */ /* 0x000fe400078e0a0e */
[----:B------:R-:W-:Y:S02]  /*6260*/  IMAD.MOV R14, RZ, RZ, -R13 ;  /* 0x000000ffff0e7224 */ /* 0x000fe400078e0a0d */
[C---:B------:R-:W-:Y:S02]  /*6270*/  IMAD R3, R4.reuse, R16, R3 ;  /* 0x0000001004037224 */ /* 0x040fe400078e0203 */
[----:B------:R-:W-:Y:S02]  /*6280*/  IMAD R6, R4, R14, R6 ;  /* 0x0000000e04067224 */ /* 0x000fe400078e0206 */
[----:B------:R-:W-:-:S02]  /*6290*/  IMAD.MOV.U32 R18, RZ, RZ, R8 ;  /* 0x000000ffff127224 */ /* 0x000fc400078e0008 */
[----:B------:R-:W-:Y:S01]  /*62a0*/  @!P0 IMAD.IADD R9, R9, 0x1, -R4 ;  /* 0x0000000109098824 */ /* 0x000fe200078e0a04 */
[C---:B------:R-:W-:Y:S01]  /*62b0*/  ISETP.GT.U32.AND P0, PT, R4.reuse, R3, PT ;  /* 0x000000030400720c */ /* 0x040fe20003f04070 */
[----:B------:R-:W-:Y:S01]  /*62c0*/  @!P6 IMAD.MOV R18, RZ, RZ, -R18 ;  /* 0x000000ffff12e224 */ /* 0x000fe200078e0a12 */
[----:B------:R-:W-:Y:S01]  /*62d0*/  ISETP.GT.U32.AND P6, PT, R4, R6, PT ;  /* 0x000000060400720c */ /* 0x000fe20003fc4070 */
[----:B------:R-:W-:Y:S01]  /*62e0*/  @!P3 IMAD.MOV R15, RZ, RZ, -R15 ;  /* 0x000000ffff0fb224 */ /* 0x000fe200078e0a0f */
[----:B------:R-:W-:Y:S01]  /*62f0*/  STL [R1+0xe4], R20 ;  /* 0x0000e41401007387 */ /* 0x000fe20000100800 */
[----:B------:R-:W-:Y:S02]  /*6300*/  @!P1 IMAD.IADD R2, R2, 0x1, -R4 ;  /* 0x0000000102029824 */ /* 0x000fe400078e0a04 */
[----:B------:R-:W-:Y:S01]  /*6310*/  VIADD R22, R0, 0x2b ;  /* 0x0000002b00167836 */ /* 0x000fe20000000000 */
[----:B------:R-:W-:Y:S02]  /*6320*/  STL [R1+0xe0], R19 ;  /* 0x0000e01301007387 */ /* 0x000fe40000100800 */
[----:B------:R-:W-:-:S02]  /*6330*/  ISETP.GT.U32.AND P1, PT, R4, R2, PT ;  /* 0x000000020400720c */ /* 0x000fc40003f24070 */
[----:B------:R0:W-:Y:S04]  /*6340*/  STL [R1+0xdc], R17 ;  /* 0x0000dc1101007387 */ /* 0x0001e80000100800 */
[----:B------:R1:W-:Y:S04]  /*6350*/  STL [R1+0xd8], R15 ;  /* 0x0000d80f01007387 */ /* 0x0003e80000100800 */
[----:B------:R2:W-:Y:S01]  /*6360*/  STL [R1+0x1c], R10 ;  /* 0x00001c0a01007387 */ /* 0x0005e20000100800 */
[----:B------:R-:W-:Y:S01]  /*6370*/  ISETP.GE.AND P3, PT, R11, RZ, PT ;  /* 0x000000ff0b00720c */ /* 0x000fe20003f66270 */
[----:B0-----:R-:W-:Y:S01]  /*6380*/  IMAD.MOV.U32 R17, RZ, RZ, R9 ;  /* 0x000000ffff117224 */ /* 0x001fe200078e0009 */
[----:B-1----:R-:W-:Y:S01]  /*6390*/  IABS R15, R22 ;  /* 0x00000016000f7213 */ /* 0x002fe20000000000 */
[----:B--2---:R-:W-:-:S02]  /*63a0*/  VIADD R10, R0, 0x2a ;  /* 0x0000002a000a7836 */ /* 0x004fc40000000000 */
[--C-:B------:R-:W-:Y:S02]  /*63b0*/  @!P0 IMAD.IADD R3, R3, 0x1, -R4.reuse ;  /* 0x0000000103038824 */ /* 0x100fe400078e0a04 */
[----:B------:R-:W-:Y:S01]  /*63c0*/  @!P6 IMAD.IADD R6, R6, 0x1, -R4 ;  /* 0x000000010606e824 */ /* 0x000fe200078e0a04 */
[----:B------:R-:W-:Y:S01]  /*63d0*/  IABS R11, R10 ;  /* 0x0000000a000b7213 */ /* 0x000fe20000000000 */
[----:B------:R-:W-:Y:S01]  /*63e0*/  IMAD.MOV.U32 R13, RZ, RZ, R15 ;  /* 0x000000ffff0d7224 */ /* 0x000fe200078e000f */
[----:B------:R0:W-:Y:S01]  /*63f0*/  STL [R1+0x18], R18 ;  /* 0x0000181201007387 */ /* 0x0001e20000100800 */
[----:B------:R-:W-:Y:S01]  /*6400*/  @!P4 IMAD.MOV R17, RZ, RZ, -R17 ;  /* 0x000000ffff11c224 */ /* 0x000fe200078e0a11 */
[C---:B------:R-:W-:Y:S01]  /*6410*/  ISETP.GT.U32.AND P0, PT, R4.reuse, R3, PT ;  /* 0x000000030400720c */ /* 0x040fe20003f04070 */
[----:B------:R-:W-:Y:S01]  /*6420*/  IMAD.HI.U32 R14, R5, R11, RZ ;  /* 0x0000000b050e7227 */ /* 0x000fe200078e00ff */
[----:B------:R-:W-:-:S03]  /*6430*/  ISETP.GT.U32.AND P6, PT, R4, R6, PT ;  /* 0x000000060400720c */ /* 0x000fc60003fc4070 */
[----:B------:R-:W-:-:S04]  /*6440*/  IMAD.HI.U32 R15, R5, R13, RZ ;  /* 0x0000000d050f7227 */ /* 0x000fc800078e00ff */
[----:B0-----:R-:W-:Y:S01]  /*6450*/  VIADD R18, R0, 0x2c ;  /* 0x0000002c00127836 */ /* 0x001fe20000000000 */
[----:B------:R0:W-:Y:S01]  /*6460*/  STL [R1+0x14], R17 ;  /* 0x0000141101007387 */ /* 0x0001e20000100800 */
[----:B------:R-:W-:Y:S01]  /*6470*/  @!P1 IMAD.IADD R2, R2, 0x1, -R4 ;  /* 0x0000000102029824 */ /* 0x000fe200078e0a04 */
[----:B------:R-:W-:Y:S01]  /*6480*/  ISETP.GE.AND P1, PT, R10, RZ, PT ;  /* 0x000000ff0a00720c */ /* 0x000fe20003f26270 */
[----:B------:R-:W-:Y:S01]  /*6490*/  IMAD.MOV R8, RZ, RZ, -R14 ;  /* 0x000000ffff087224 */ /* 0x000fe200078e0a0e */
[----:B------:R-:W-:Y:S01]  /*64a0*/  IABS R10, R18 ;  /* 0x00000012000a7213 */ /* 0x000fe20000000000 */
[----:B------:R-:W-:Y:S02]  /*64b0*/  IMAD.MOV R9, RZ, RZ, -R15 ;  /* 0x000000ffff097224 */ /* 0x000fe400078e0a0f */
[----:B0-----:R-:W-:Y:S02]  /*64c0*/  VIADD R17, R0, 0x2d ;  /* 0x0000002d00117836 */ /* 0x001fe40000000000 */
[----:B------:R-:W-:-:S02]  /*64d0*/  IMAD R8, R4, R8, R11 ;  /* 0x0000000804087224 */ /* 0x000fc400078e020b */
[----:B------:R-:W-:Y:S01]  /*64e0*/  IMAD R9, R4, R9, R13 ;  /* 0x0000000904097224 */ /* 0x000fe200078e020d */
[----:B------:R-:W-:Y:S01]  /*64f0*/  IABS R11, R17 ;  /* 0x00000011000b7213 */ /* 0x000fe20000000000 */
[----:B------:R-:W-:-:S04]  /*6500*/  IMAD.HI.U32 R16, R5, R10, RZ ;  /* 0x0000000a05107227 */ /* 0x000fc800078e00ff */
[--C-:B------:R-:W-:Y:S01]  /*6510*/  @!P0 IMAD.IADD R3, R3, 0x1, -R4.reuse ;  /* 0x0000000103038824 */ /* 0x100fe200078e0a04 */
[----:B------:R-:W-:Y:S01]  /*6520*/  ISETP.GT.U32.AND P0, PT, R4, R8, PT ;  /* 0x000000080400720c */ /* 0x000fe20003f04070 */
[----:B------:R-:W-:Y:S01]  /*6530*/  @!P6 IMAD.IADD R6, R6, 0x1, -R4 ;  /* 0x000000010606e824 */ /* 0x000fe200078e0a04 */
[----:B------:R-:W-:Y:S01]  /*6540*/  ISETP.GT.U32.AND P6, PT, R4, R9, PT ;  /* 0x000000090400720c */ /* 0x000fe20003fc4070 */
[----:B------:R-:W-:Y:S02]  /*6550*/  IMAD.MOV R16, RZ, RZ, -R16 ;  /* 0x000000ffff107224 */ /* 0x000fe400078e0a10 */
[----:B------:R-:W-:-:S04]  /*6560*/  IMAD.HI.U32 R19, R5, R11, RZ ;  /* 0x0000000b05137227 */ /* 0x000fc800078e00ff */
[----:B------:R-:W-:Y:S02]  /*6570*/  IMAD R10, R4, R16, R10 ;  /* 0x00000010040a7224 */ /* 0x000fe400078e020a */
[----:B------:R-:W-:Y:S02]  /*6580*/  IMAD.MOV R16, RZ, RZ, -R19 ;  /* 0x000000ffff107224 */ /* 0x000fe400078e0a13 */
[----:B------:R-:W-:Y:S02]  /*6590*/  VIADD R15, R0, 0x2e ;  /* 0x0000002e000f7836 */ /* 0x000fe40000000000 */
[----:B------:R-:W-:Y:S01]  /*65a0*/  IMAD R11, R4, R16, R11 ;  /* 0x00000010040b7224 */ /* 0x000fe200078e020b */
[----:B------:R-:W-:Y:S01]  /*65b0*/  ISETP.GE.AND P4, PT, R12, RZ, PT ;  /* 0x000000ff0c00720c */ /* 0x000fe20003f86270 */
[--C-:B------:R-:W-:Y:S01]  /*65c0*/  @!P0 IMAD.IADD R8, R8, 0x1, -R4.reuse ;  /* 0x0000000108088824 */ /* 0x100fe200078e0a04 */
[----:B------:R-:W-:Y:S01]  /*65d0*/  IABS R12, R15 ;  /* 0x0000000f000c7213 */ /* 0x000fe20000000000 */
[----:B------:R-:W-:Y:S01]  /*65e0*/  @!P6 IMAD.IADD R9, R9, 0x1, -R4 ;  /* 0x000000010909e824 */ /* 0x000fe200078e0a04 */
[----:B------:R-:W-:-:S02]  /*65f0*/  ISETP.GT.U32.AND P0, PT, R4, R10, PT ;  /* 0x0000000a0400720c */ /* 0x000fc40003f04070 */
[----:B------:R-:W-:Y:S01]  /*6600*/  ISETP.GT.U32.AND P6, PT, R4, R11, PT ;  /* 0x0000000b0400720c */ /* 0x000fe20003fc4070 */
[C---:B------:R-:W-:Y:S02]  /*6610*/  VIADD R20, R0.reuse, 0x2f ;  /* 0x0000002f00147836 */ /* 0x040fe40000000000 */
[----:B------:R-:W-:Y:S02]  /*6620*/  VIADD R21, R0, 0x30 ;  /* 0x0000003000157836 */ /* 0x000fe40000000000 */
[----:B------:R-:W-:Y:S01]  /*6630*/  IMAD.HI.U32 R24, R5, R12, RZ ;  /* 0x0000000c05187227 */ /* 0x000fe200078e00ff */
[----:B------:R-:W-:Y:S02]  /*6640*/  IABS R13, R20 ;  /* 0x00000014000d7213 */ /* 0x000fe40000000000 */
[----:B------:R-:W-:Y:S01]  /*6650*/  IABS R14, R21 ;  /* 0x00000015000e7213 */ /* 0x000fe20000000000 */
[----:B------:R-:W-:Y:S02]  /*6660*/  IMAD.MOV R19, RZ, RZ, -R24 ;  /* 0x000000ffff137224 */ /* 0x000fe400078e0a18 */
[----:B------:R-:W-:Y:S01]  /*6670*/  @!P0 IMAD.IADD R10, R10, 0x1, -R4 ;  /* 0x000000010a0a8824 */ /* 0x000fe200078e0a04 */
[C---:B------:R-:W-:Y:S01]  /*6680*/  ISETP.GT.U32.AND P0, PT, R4.reuse, R8, PT ;  /* 0x000000080400720c */ /* 0x040fe20003f04070 */
[----:B------:R-:W-:-:S02]  /*6690*/  IMAD R12, R4, R19, R12 ;  /* 0x00000013040c7224 */ /* 0x000fc400078e020c */
[----:B------:R-:W-:Y:S02]  /*66a0*/  @!P6 IMAD.IADD R11, R11, 0x1, -R4 ;  /* 0x000000010b0be824 */ /* 0x000fe400078e0a04 */
[----:B------:R-:W-:Y:S02]  /*66b0*/  IMAD.MOV.U32 R58, RZ, RZ, R6 ;  /* 0x000000ffff3a7224 */ /* 0x000fe400078e0006 */
[----:B------:R-:W-:Y:S01]  /*66c0*/  IMAD.HI.U32 R23, R5, R13, RZ ;  /* 0x0000000d05177227 */ /* 0x000fe200078e00ff */
[----:B------:R-:W-:-:S03]  /*66d0*/  ISETP.GT.U32.AND P6, PT, R4, R11, PT ;  /* 0x0000000b0400720c */ /* 0x000fc60003fc4070 */
[----:B------:R-:W-:-:S04]  /*66e0*/  IMAD.HI.U32 R25, R5, R14, RZ ;  /* 0x0000000e05197227 */ /* 0x000fc800078e00ff */
[----:B------:R-:W-:Y:S02]  /*66f0*/  IMAD.MOV.U32 R32, RZ, RZ, R2 ;  /* 0x000000ffff207224 */ /* 0x000fe400078e0002 */
[----:B------:R-:W-:Y:S01]  /*6700*/  @!P4 IMAD.MOV R58, RZ, RZ, -R58 ;  /* 0x000000ffff3ac224 */ /* 0x000fe200078e0a3a */
[----:B------:R-:W-:Y:S01]  /*6710*/  ISETP.GT.U32.AND P4, PT, R4, R12, PT ;  /* 0x0000000c0400720c */ /* 0x000fe20003f84070 */
[----:B------:R-:W-:Y:S02]  /*6720*/  IMAD.MOV R16, RZ, RZ, -R23 ;  /* 0x000000ffff107224 */ /* 0x000fe400078e0a17 */
[----:B------:R-:W-:Y:S02]  /*6730*/  IMAD.MOV R23, RZ, RZ, -R25 ;  /* 0x000000ffff177224 */ /* 0x000fe400078e0a19 */
[----:B------:R-:W-:Y:S02]  /*6740*/  VIADD R19, R0, 0x31 ;  /* 0x0000003100137836 */ /* 0x000fe40000000000 */
[----:B------:R-:W-:-:S02]  /*6750*/  IMAD.MOV.U32 R54, RZ, RZ, R3 ;  /* 0x000000ffff367224 */ /* 0x000fc400078e0003 */
[----:B------:R-:W-:Y:S01]  /*6760*/  @!P3 IMAD.MOV R32, RZ, RZ, -R32 ;  /* 0x000000ffff20b224 */ /* 0x000fe200078e0a20 */
[C---:B------:R-:W-:Y:S01]  /*6770*/  ISETP.GT.U32.AND P3, PT, R4.reuse, R9, PT ;  /* 0x000000090400720c */ /* 0x040fe20003f64070 */
[C---:B------:R-:W-:Y:S01]  /*6780*/  IMAD R14, R4.reuse, R23, R14 ;  /* 0x00000017040e7224 */ /* 0x040fe200078e020e */
[----:B------:R-:W-:Y:S01]  /*6790*/  IABS R23, R19 ;  /* 0x0000001300177213 */ /* 0x000fe20000000000 */
[----:B------:R-:W-:Y:S01]  /*67a0*/  @!P5 IMAD.MOV R54, RZ, RZ, -R54 ;  /* 0x000000ffff36d224 */ /* 0x000fe200078e0a36 */
[C---:B------:R-:W-:Y:S01]  /*67b0*/  ISETP.GT.U32.AND P5, PT, R4.reuse, R10, PT ;  /* 0x0000000a0400720c */ /* 0x040fe20003fa4070 */
[----:B------:R-:W-:Y:S02]  /*67c0*/  IMAD R13, R4, R16, R13 ;  /* 0x00000010040d7224 */ /* 0x000fe400078e020d */
[----:B------:R-:W-:Y:S02]  /*67d0*/  VIADD R16, R0, 0x32 ;  /* 0x0000003200107836 */ /* 0x000fe40000000000 */
[----:B------:R-:W-:-:S02]  /*67e0*/  @!P0 IMAD.IADD R8, R8, 0x1, -R4 ;  /* 0x0000000108088824 */ /* 0x000fc400078e0a04 */
[----:B------:R-:W-:Y:S01]  /*67f0*/  IMAD.MOV.U32 R3, RZ, RZ, R23 ;  /* 0x000000ffff037224 */ /* 0x000fe200078e0017 */
[----:B------:R-:W-:Y:S01]  /*6800*/  IABS R2, R16 ;  /* 0x0000001000027213 */ /* 0x000fe20000000000 */
[--C-:B------:R-:W-:Y:S01]  /*6810*/  @!P6 IMAD.IADD R11, R11, 0x1, -R4.reuse ;  /* 0x000000010b0be824 */ /* 0x100fe200078e0a04 */
[----:B------:R-:W-:Y:S01]  /*6820*/  ISETP.GE.AND P6, PT, R18, RZ, PT ;  /* 0x000000ff1200720c */ /* 0x000fe20003fc6270 */
[----:B------:R-:W-:Y:S02]  /*6830*/  @!P4 IMAD.IADD R12, R12, 0x1, -R4 ;  /* 0x000000010c0cc824 */ /* 0x000fe400078e0a04 */
[----:B------:R-:W-:Y:S02]  /*6840*/  IMAD.MOV.U32 R25, RZ, RZ, R8 ;  /* 0x000000ffff197224 */ /* 0x000fe400078e0008 */
[----:B------:R-:W-:-:S04]  /*6850*/  IMAD.HI.U32 R6, R5, R3, RZ ;  /* 0x0000000305067227 */ /* 0x000fc800078e00ff */
[----:B------:R-:W-:Y:S01]  /*6860*/  @!P3 IMAD.IADD R9, R9, 0x1, -R4 ;  /* 0x000000010909b824 */ /* 0x000fe200078e0a04 */
[----:B------:R-:W-:Y:S01]  /*6870*/  ISETP.GE.AND P3, PT, R22, RZ, PT ;  /* 0x000000ff1600720c */ /* 0x000fe20003f66270 */
[----:B------:R-:W-:Y:S01]  /*6880*/  @!P1 IMAD.MOV R25, RZ, RZ, -R25 ;  /* 0x000000ffff199224 */ /* 0x000fe200078e0a19 */
[C---:B------:R-:W-:Y:S01]  /*6890*/  ISETP.GT.U32.AND P1, PT, R4.reuse, R12, PT ;  /* 0x0000000c0400720c */ /* 0x040fe20003f24070 */
[----:B------:R-:W-:Y:S01]  /*68a0*/  IMAD.HI.U32 R22, R5, R2, RZ ;  /* 0x0000000205167227 */ /* 0x000fe200078e00ff */
[----:B------:R-:W-:-:S03]  /*68b0*/  ISETP.GT.U32.AND P0, PT, R4, R13, PT ;  /* 0x0000000d0400720c */ /* 0x000fc60003f04070 */
[----:B------:R-:W-:Y:S02]  /*68c0*/  @!P5 IMAD.IADD R10, R10, 0x1, -R4 ;  /* 0x000000010a0ad824 */ /* 0x000fe400078e0a04 */
[----:B------:R-:W-:Y:S01]  /*68d0*/  IMAD.MOV R6, RZ, RZ, -R6 ;  /* 0x000000ffff067224 */ /* 0x000fe200078e0a06 */
[----:B------:R-:W-:Y:S01]  /*68e0*/  ISETP.GE.AND P4, PT, R17, RZ, PT ;  /* 0x000000ff1100720c */ /* 0x000fe20003f86270 */
[----:B------:R-:W-:Y:S02]  /*68f0*/  IMAD.MOV.U32 R24, RZ, RZ, R9 ;  /* 0x000000ffff187224 */ /* 0x000fe400078e0009 */
[----:B------:R-:W-:Y:S02]  /*6900*/  IMAD.MOV R18, RZ, RZ, -R22 ;  /* 0x000000ffff127224 */ /* 0x000fe400078e0a16 */
[C---:B------:R-:W-:Y:S02]  /*6910*/  IMAD R3, R4.reuse, R6, R3 ;  /* 0x0000000604037224 */ /* 0x040fe400078e0203 */
[----:B------:R-:W-:Y:S01]  /*6920*/  IMAD.MOV.U32 R9, RZ, RZ, R10 ;  /* 0x000000ffff097224 */ /* 0x000fe200078e000a */
[C---:B------:R-:W-:Y:S01]  /*6930*/  ISETP.GT.U32.AND P5, PT, R4.reuse, R14, PT ;  /* 0x0000000e0400720c */ /* 0x040fe20003fa4070 */
[----:B------:R-:W-:-:S02]  /*6940*/  IMAD R2, R4, R18, R2 ;  /* 0x0000001204027224 */ /* 0x000fc400078e0202 */
[----:B------:R-:W-:Y:S01]  /*6950*/  @!P6 IMAD.MOV R9, RZ, RZ, -R9 ;  /* 0x000000ffff09e224 */ /* 0x000fe200078e0a09 */
[----:B------:R-:W-:Y:S01]  /*6960*/  ISETP.GT.U32.AND P6, PT, R4, R3, PT ;  /* 0x000000030400720c */ /* 0x000fe20003fc4070 */
[--C-:B------:R-:W-:Y:S01]  /*6970*/  @!P1 IMAD.IADD R12, R12, 0x1, -R4.reuse ;  /* 0x000000010c0c9824 */ /* 0x100fe200078e0a04 */
[----:B------:R-:W-:Y:S01]  /*6980*/  ISETP.GT.U32.AND P1, PT, R4, R2, PT ;  /* 0x000000020400720c */ /* 0x000fe20003f24070 */
[----:B------:R-:W-:Y:S02]  /*6990*/  IMAD.MOV.U32 R8, RZ, RZ, R11 ;  /* 0x000000ffff087224 */ /* 0x000fe400078e000b */
[----:B------:R-:W-:Y:S02]  /*69a0*/  @!P0 IMAD.IADD R13, R13, 0x1, -R4 ;  /* 0x000000010d0d8824 */ /* 0x000fe400078e0a04 */
[----:B------:R-:W-:Y:S01]  /*69b0*/  @!P3 IMAD.MOV R24, RZ, RZ, -R24 ;  /* 0x000000ffff18b224 */ /* 0x000fe200078e0a18 */
[----:B------:R-:W-:Y:S01]  /*69c0*/  ISETP.GE.AND P0, PT, R15, RZ, PT ;  /* 0x000000ff0f00720c */ /* 0x000fe20003f06270 */
[----:B------:R-:W-:Y:S01]  /*69d0*/  @!P4 IMAD.MOV R8, RZ, RZ, -R8 ;  /* 0x000000ffff08c224 */ /* 0x000fe200078e0a08 */
[----:B------:R-:W-:Y:S01]  /*69e0*/  STL [R1+0x10], R32 ;  /* 0x0000102001007387 */ /* 0x000fe20000100800 */
[----:B------:R-:W-:Y:S01]  /*69f0*/  VIADD R15, R0, 0x33 ;  /* 0x00000033000f7836 */ /* 0x000fe20000000000 */
[----:B------:R-:W-:-:S02]  /*6a00*/  ISETP.GT.U32.AND P3, PT, R4, R13, PT ;  /* 0x0000000d0400720c */ /* 0x000fc40003f64070 */
[----:B------:R-:W-:Y:S01]  /*6a10*/  STL [R1+0xc], R25 ;  /* 0x00000c1901007387 */ /* 0x000fe20000100800 */
[----:B------:R-:W-:-:S03]  /*6a20*/  @!P5 IMAD.IADD R14, R14, 0x1, -R4 ;  /* 0x000000010e0ed824 */ /* 0x000fc600078e0a04 */
[----:B------:R-:W-:Y:S01]  /*6a30*/  STL [R1+0x8], R24 ;  /* 0x0000081801007387 */ /* 0x000fe20000100800 */
[----:B------:R-:W-:-:S03]  /*6a40*/  @!P6 IMAD.IADD R3, R3, 0x1, -R4 ;  /* 0x000000010303e824 */ /* 0x000fc600078e0a04 */
[----:B------:R-:W-:Y:S04]  /*6a50*/  STL [R1+0x4], R9 ;  /* 0x0000040901007387 */ /* 0x000fe80000100800 */
[----:B------:R0:W-:Y:S01]  /*6a60*/  STL [R1], R8 ;  /* 0x0000000801007387 */ /* 0x0001e20000100800 */
[----:B------:R-:W-:Y:S01]  /*6a70*/  ISETP.GT.U32.AND P5, PT, R4, R14, PT ;  /* 0x0000000e0400720c */ /* 0x000fe20003fa4070 */
[----:B------:R-:W-:Y:S01]  /*6a80*/  @!P1 IMAD.IADD R2, R2, 0x1, -R4 ;  /* 0x0000000102029824 */ /* 0x000fe200078e0a04 */
[----:B------:R-:W-:Y:S02]  /*6a90*/  ISETP.GT.U32.AND P1, PT, R4, R3, PT ;  /* 0x000000030400720c */ /* 0x000fe40003f24070 */
[----:B0-----:R-:W-:Y:S01]  /*6aa0*/  IABS R8, R15 ;  /* 0x0000000f00087213 */ /* 0x001fe20000000000 */
[----:B------:R-:W-:-:S04]  /*6ab0*/  VIADD R6, R0, 0x34 ;  /* 0x0000003400067836 */ /* 0x000fc80000000000 */
[----:B------:R-:W-:-:S04]  /*6ac0*/  IMAD.HI.U32 R11, R5, R8, RZ ;  /* 0x00000008050b7227 */ /* 0x000fc800078e00ff */
[----:B------:R-:W-:Y:S02]  /*6ad0*/  IMAD.MOV R11, RZ, RZ, -R11 ;  /* 0x000000ffff0b7224 */ /* 0x000fe400078e0a0b */
[----:B------:R-:W-:Y:S01]  /*6ae0*/  @!P3 IMAD.IADD R13, R13, 0x1, -R4 ;  /* 0x000000010d0db824 */ /* 0x000fe200078e0a04 */
[----:B------:R-:W-:Y:S01]  /*6af0*/  ISETP.GE.AND P3, PT, R21, RZ, PT ;  /* 0x000000ff1500720c */ /* 0x000fe20003f66270 */
[----:B------:R-:W-:Y:S01]  /*6b00*/  IMAD R8, R4, R11, R8 ;  /* 0x0000000b04087224 */ /* 0x000fe200078e0208 */
[----:B------:R-:W-:Y:S01]  /*6b10*/  IABS R9, R6 ;  /* 0x0000000600097213 */ /* 0x000fe20000000000 */
[--C-:B------:R-:W-:Y:S02]  /*6b20*/  @!P5 IMAD.IADD R14, R14, 0x1, -R4.reuse ;  /* 0x000000010e0ed824 */ /* 0x100fe400078e0a04 */
[----:B------:R-:W-:Y:S01]  /*6b30*/  @!P1 IMAD.IADD R3, R3, 0x1, -R4 ;  /* 0x0000000103039824 */ /* 0x000fe200078e0a04 */
[----:B------:R-:W-:Y:S01]  /*6b40*/  ISETP.GT.U32.AND P1, PT, R4, R8, PT ;  /* 0x000000080400720c */ /* 0x000fe20003f24070 */
[----:B------:R-:W-:Y:S01]  /*6b50*/  IMAD.HI.U32 R10, R5, R9, RZ ;  /* 0x00000009050a7227 */ /* 0x000fe200078e00ff */
[----:B------:R-:W-:-:S03]  /*6b60*/  ISETP.GE.AND P4, PT, R20, RZ, PT ;  /* 0x000000ff1400720c */ /* 0x000fc60003f86270 */
[----:B------:R-:W-:Y:S02]  /*6b70*/  IMAD.MOV.U32 R52, RZ, RZ, R14 ;  /* 0x000000ffff347224 */ /* 0x000fe400078e000e */
[----:B------:R-:W-:Y:S02]  /*6b80*/  IMAD.MOV R10, RZ, RZ, -R10 ;  /* 0x000000ffff0a7224 */ /* 0x000fe400078e0a0a */
[----:B------:R-:W-:Y:S01]  /*6b90*/  @!P3 IMAD.MOV R52, RZ, RZ, -R52 ;  /* 0x000000ffff34b224 */ /* 0x000fe200078e0a34 */
[----:B------:R-:W-:Y:S01]  /*6ba0*/  ISETP.GE.AND P3, PT, R6, RZ, PT ;  /* 0x000000ff0600720c */ /* 0x000fe20003f66270 */
[----:B------:R-:W-:Y:S01]  /*6bb0*/  IMAD R6, R4, R10, R9 ;  /* 0x0000000a04067224 */ /* 0x000fe200078e0209 */
[----:B------:R-:W-:Y:S01]  /*6bc0*/  ISETP.GE.AND P5, PT, R19, RZ, PT ;  /* 0x000000ff1300720c */ /* 0x000fe20003fa6270 */
[----:B------:R-:W-:Y:S02]  /*6bd0*/  VIADD R9, R0, 0x35 ;  /* 0x0000003500097836 */ /* 0x000fe40000000000 */
[----:B------:R-:W-:-:S02]  /*6be0*/  IMAD.MOV.U32 R93, RZ, RZ, R12 ;  /* 0x000000ffff5d7224 */ /* 0x000fc400078e000c */
[----:B------:R-:W-:Y:S01]  /*6bf0*/  IMAD.MOV.U32 R92, RZ, RZ, R13 ;  /* 0x000000ffff5c7224 */ /* 0x000fe200078e000d */
[----:B------:R-:W-:Y:S01]  /*6c00*/  IABS R12, R9 ;  /* 0x00000009000c7213 */ /* 0x000fe20000000000 */
[----:B------:R-:W-:Y:S02]  /*6c10*/  VIADD R10, R0, 0x36 ;  /* 0x00000036000a7836 */ /* 0x000fe40000000000 */
[----:B------:R-:W-:Y:S02]  /*6c20*/  @!P1 IMAD.IADD R8, R8, 0x1, -R4 ;  /* 0x0000000108089824 */ /* 0x000fe400078e0a04 */
[----:B------:R-:W-:Y:S01]  /*6c30*/  @!P4 IMAD.MOV R92, RZ, RZ, -R92 ;  /* 0x000000ffff5cc224 */ /* 0x000fe200078e0a5c */
[----:B------:R-:W-:Y:S01]  /*6c40*/  ISETP.GE.AND P4, PT, R15, RZ, PT ;  /* 0x000000ff0f00720c */ /* 0x000fe20003f86270 */
[----:B------:R-:W-:Y:S01]  /*6c50*/  IMAD.MOV.U32 R57, RZ, RZ, R3 ;  /* 0x000000ffff397224 */ /* 0x000fe200078e0003 */
[----:B------:R-:W-:Y:S01]  /*6c60*/  IABS R13, R10 ;  /* 0x0000000a000d7213 */ /* 0x000fe20000000000 */
[----:B------:R-:W-:Y:S01]  /*6c70*/  IMAD.HI.U32 R15, R5, R12, RZ ;  /* 0x0000000c050f7227 */ /* 0x000fe200078e00ff */
[----:B------:R-:W-:-:S02]  /*6c80*/  ISETP.GT.U32.AND P1, PT, R4, R8, PT ;  /* 0x000000080400720c */ /* 0x000fc40003f24070 */
[----:B------:R-:W-:Y:S01]  /*6c90*/  ISETP.GE.AND P6, PT, R16, RZ, PT ;  /* 0x000000ff1000720c */ /* 0x000fe20003fc6270 */
[----:B------:R-:W-:Y:S01]  /*6ca0*/  @!P5 IMAD.MOV R57, RZ, RZ, -R57 ;  /* 0x000000ffff39d224 */ /* 0x000fe200078e0a39 */
[----:B------:R-:W-:Y:S01]  /*6cb0*/  ISETP.GT.U32.AND P5, PT, R4, R6, PT ;  /* 0x000000060400720c */ /* 0x000fe20003fa4070 */
[----:B------:R-:W-:-:S04]  /*6cc0*/  IMAD.HI.U32 R16, R5, R13, RZ ;  /* 0x0000000d05107227 */ /* 0x000fc800078e00ff */
[----:B------:R-:W-:Y:S02]  /*6cd0*/  IMAD.MOV R3, RZ, RZ, -R15 ;  /* 0x000000ffff037224 */ /* 0x000fe400078e0a0f */
[----:B------:R-:W-:Y:S02]  /*6ce0*/  IMAD.MOV R15, RZ, RZ, -R16 ;  /* 0x000000ffff0f7224 */ /* 0x000fe400078e0a10 */
[C---:B------:R-:W-:Y:S02]  /*6cf0*/  IMAD R12, R4.reuse, R3, R12 ;  /* 0x00000003040c7224 */ /* 0x040fe400078e020c */
[----:B------:R-:W-:Y:S01]  /*6d00*/  @!P0 IMAD.MOV R93, RZ, RZ, -R93 ;  /* 0x000000ffff5d8224 */ /* 0x000fe200078e0a5d */
[C---:B------:R-:W-:Y:S01]  /*6d10*/  ISETP.GT.U32.AND P0, PT, R4.reuse, R2, PT ;  /* 0x000000020400720c */ /* 0x040fe20003f04070 */
[----:B------:R-:W-:Y:S02]  /*6d20*/  IMAD R13, R4, R15, R13 ;  /* 0x0000000f040d7224 */ /* 0x000fe400078e020d */
[--C-:B------:R-:W-:Y:S01]  /*6d30*/  @!P1 IMAD.IADD R8, R8, 0x1, -R4.reuse ;  /* 0x0000000108089824 */ /* 0x100fe200078e0a04 */
[----:B------:R-:W-:Y:S01]  /*6d40*/  ISETP.GT.U32.AND P1, PT, R4, R12, PT ;  /* 0x0000000c0400720c */ /* 0x000fe20003f24070 */
[----:B------:R-:W-:Y:S01]  /*6d50*/  @!P5 IMAD.IADD R6, R6, 0x1, -R4 ;  /* 0x000000010606d824 */ /* 0x000fe200078e0a04 */
[----:B------:R-:W-:Y:S01]  /*6d60*/  ISETP.GT.U32.AND P5, PT, R4, R13, PT ;  /* 0x0000000d0400720c */ /* 0x000fe20003fa4070 */
[----:B------:R-:W-:-:S02]  /*6d70*/  VIADD R14, R0, 0x37 ;  /* 0x00000037000e7836 */ /* 0x000fc40000000000 */
[----:B------:R-:W-:-:S03]  /*6d80*/  VIADD R22, R0, 0x38 ;  /* 0x0000003800167836 */ /* 0x000fc60000000000 */
[----:B------:R-:W-:Y:S01]  /*6d90*/  IABS R11, R14 ;  /* 0x0000000e000b7213 */ /* 0x000fe20000000000 */
[--C-:B------:R-:W-:Y:S01]  /*6da0*/  @!P0 IMAD.IADD R2, R2, 0x1, -R4.reuse ;  /* 0x0000000102028824 */ /* 0x100fe200078e0a04 */
[----:B------:R-:W-:Y:S02]  /*6db0*/  ISETP.GE.AND P0, PT, R9, RZ, PT ;  /* 0x000000ff0900720c */ /* 0x000fe40003f06270 */
[----:B------:R-:W-:Y:S01]  /*6dc0*/  IABS R9, R22 ;  /* 0x0000001600097213 */ /* 0x000fe20000000000 */
[----:B------:R-:W-:Y:S02]  /*6dd0*/  @!P1 IMAD.IADD R12, R12, 0x1, -R4 ;  /* 0x000000010c0c9824 */ /* 0x000fe400078e0a04 */
[----:B------:R-:W-:Y:S01]  /*6de0*/  IMAD.HI.U32 R18, R5, R11, RZ ;  /* 0x0000000b05127227 */ /* 0x000fe200078e00ff */
[----:B------:R-:W-:-:S03]  /*6df0*/  ISETP.GT.U32.AND P1, PT, R4, R6, PT ;  /* 0x000000060400720c */ /* 0x000fc60003f24070 */
[----:B------:R-:W-:Y:S02]  /*6e00*/  IMAD.MOV.U32 R91, RZ, RZ, R2 ;  /* 0x000000ffff5b7224 */ /* 0x000fe400078e0002 */
[----:B------:R-:W-:Y:S01]  /*6e10*/  @!P5 IMAD.IADD R13, R13, 0x1, -R4 ;  /* 0x000000010d0dd824 */ /* 0x000fe200078e0a04 */
[----:B------:R-:W-:Y:S01]  /*6e20*/  ISETP.GT.U32.AND P5, PT, R4, R12, PT ;  /* 0x0000000c0400720c */ /* 0x000fe20003fa4070 */
[----:B------:R-:W-:-:S04]  /*6e30*/  IMAD.HI.U32 R17, R5, R9, RZ ;  /* 0x0000000905117227 */ /* 0x000fc800078e00ff */
[----:B------:R-:W-:Y:S02]  /*6e40*/  IMAD.MOV R2, RZ, RZ, -R18 ;  /* 0x000000ffff027224 */ /* 0x000fe400078e0a12 */
[----:B------:R-:W-:Y:S02]  /*6e50*/  VIADD R19, R0, 0x3a ;  /* 0x0000003a00137836 */ /* 0x000fe40000000000 */
[----:B------:R-:W-:Y:S01]  /*6e60*/  @!P6 IMAD.MOV R91, RZ, RZ, -R91 ;  /* 0x000000ffff5be224 */ /* 0x000fe200078e0a5b */
[----:B------:R-:W-:Y:S01]  /*6e70*/  ISETP.GE.AND P6, PT, R10, RZ, PT ;  /* 0x000000ff0a00720c */ /* 0x000fe20003fc6270 */
[----:B------:R-:W-:Y:S02]  /*6e80*/  VIADD R21, R0, 0x3c ;  /* 0x0000003c00157836 */ /* 0x000fe40000000000 */
[----:B------:R-:W-:Y:S02]  /*6e90*/  IMAD.MOV R10, RZ, RZ, -R17 ;  /* 0x000000ffff0a7224 */ /* 0x000fe400078e0a11 */
[----:B------:R-:W-:Y:S01]  /*6ea0*/  IMAD R11, R4, R2, R11 ;  /* 0x00000002040b7224 */ /* 0x000fe200078e020b */
[----:B------:R-:W-:Y:S01]  /*6eb0*/  IABS R2, R19 ;  /* 0x0000001300027213 */ /* 0x000fe20000000000 */
[----:B------:R-:W-:Y:S01]  /*6ec0*/  VIADD R20, R0, 0x39 ;  /* 0x0000003900147836 */ /* 0x000fe20000000000 */
[----:B------:R-:W-:Y:S01]  /*6ed0*/  IABS R15, R21 ;  /* 0x00000015000f7213 */ /* 0x000fe20000000000 */
[----:B------:R-:W-:-:S02]  /*6ee0*/  IMAD R10, R4, R10, R9 ;  /* 0x0000000a040a7224 */ /* 0x000fc400078e0209 */
[----:B------:R-:W-:Y:S01]  /*6ef0*/  IMAD.MOV.U32 R90, RZ, RZ, R8 ;  /* 0x000000ffff5a7224 */ /* 0x000fe200078e0008 */
[----:B------:R-:W-:Y:S01]  /*6f00*/  IABS R9, R20 ;  /* 0x0000001400097213 */ /* 0x000fe20000000000 */
[----:B------:R-:W-:Y:S02]  /*6f10*/  IMAD.MOV.U32 R8, RZ, RZ, R2 ;  /* 0x000000ffff087224 */ /* 0x000fe400078e0002 */
[--C-:B------:R-:W-:Y:S01]  /*6f20*/  @!P1 IMAD.IADD R6, R6, 0x1, -R4.reuse ;  /* 0x0000000106069824 */ /* 0x100fe200078e0a04 */
[----:B------:R-:W-:Y:S01]  /*6f30*/  ISETP.GT.U32.AND P1, PT, R4, R11, PT ;  /* 0x0000000b0400720c */ /* 0x000fe20003f24070 */
[----:B------:R-:W-:Y:S01]  /*6f40*/  @!P5 IMAD.IADD R12, R12, 0x1, -R4 ;  /* 0x000000010c0cd824 */ /* 0x000fe200078e0a04 */
[----:B------:R-:W-:Y:S01]  /*6f50*/  ISETP.GT.U32.AND P5, PT, R4, R10, PT ;  /* 0x0000000a0400720c */ /* 0x000fe20003fa4070 */
[----:B------:R-:W-:Y:S02]  /*6f60*/  IMAD.MOV.U32 R2, RZ, RZ, R15 ;  /* 0x000000ffff027224 */ /* 0x000fe400078e000f */
[----:B------:R-:W-:-:S04]  /*6f70*/  IMAD.HI.U32 R15, R5, R9, RZ ;  /* 0x00000009050f7227 */ /* 0x000fc800078e00ff */
[----:B------:R-:W-:-:S04]  /*6f80*/  IMAD.HI.U32 R17, R5, R8, RZ ;  /* 0x0000000805117227 */ /* 0x000fc800078e00ff */
[----:B------:R-:W-:Y:S01]  /*6f90*/  @!P4 IMAD.MOV R90, RZ, RZ, -R90 ;  /* 0x000000ffff5ac224 */ /* 0x000fe200078e0a5a */
[C---:B------:R-:W-:Y:S01]  /*6fa0*/  ISETP.GT.U32.AND P4, PT, R4.reuse, R13, PT ;  /* 0x0000000d0400720c */ /* 0x040fe20003f84070 */
[----:B------:R-:W-:Y:S02]  /*6fb0*/  IMAD.MOV R15, RZ, RZ, -R15 ;  /* 0x000000ffff0f7224 */ /* 0x000fe400078e0a0f */
[----:B------:R-:W-:Y:S02]  /*6fc0*/  IMAD.MOV R17, RZ, RZ, -R17 ;  /* 0x000000ffff117224 */ /* 0x000fe400078e0a11 */
[C---:B------:R-:W-:Y:S02]  /*6fd0*/  IMAD R9, R4.reuse, R15, R9 ;  /* 0x0000000f04097224 */ /* 0x040fe400078e0209 */
[C---:B------:R-:W-:Y:S02]  /*6fe0*/  IMAD R8, R4.reuse, R17, R8 ;  /* 0x0000001104087224 */ /* 0x040fe400078e0208 */
[--C-:B------:R-:W-:Y:S01]  /*6ff0*/  @!P1 IMAD.IADD R11, R11, 0x1, -R4.reuse ;  /* 0x000000010b0b9824 */ /* 0x100fe200078e0a04 */
[----:B------:R-:W-:Y:S01]  /*7000*/  ISETP.GT.U32.AND P1, PT, R4, R9, PT ;  /* 0x000000090400720c */ /* 0x000fe20003f24070 */
[----:B------:R-:W-:Y:S01]  /*7010*/  @!P5 IMAD.IADD R10, R10, 0x1, -R4 ;  /* 0x000000010a0ad824 */ /* 0x000fe200078e0a04 */
[----:B------:R-:W-:Y:S01]  /*7020*/  ISETP.GT.U32.AND P5, PT, R4, R8, PT ;  /* 0x000000080400720c */ /* 0x000fe20003fa4070 */
[----:B------:R-:W-:-:S02]  /*7030*/  VIADD R18, R0, 0x3b ;  /* 0x0000003b00127836 */ /* 0x000fc40000000000 */
[----:B------:R-:W-:-:S04]  /*7040*/  IMAD.HI.U32 R23, R5, R2, RZ ;  /* 0x0000000205177227 */ /* 0x000fc800078e00ff */
[----:B------:R-:W-:Y:S01]  /*7050*/  @!P4 IMAD.IADD R13, R13, 0x1, -R4 ;  /* 0x000000010d0dc824 */ /* 0x000fe200078e0a04 */
[----:B------:R-:W-:Y:S01]  /*7060*/  ISETP.GE.AND P4, PT, R14, RZ, PT ;  /* 0x000000ff0e00720c */ /* 0x000fe20003f86270 */
[----:B------:R-:W-:Y:S01]  /*7070*/  IMAD.MOV R14, RZ, RZ, -R23 ;  /* 0x000000ffff0e7224 */ /* 0x000fe200078e0a17 */
[----:B------:R-:W-:Y:S01]  /*7080*/  IABS R3, R18 ;  /* 0x0000001200037213 */ /* 0x000fe20000000000 */
[----:B------:R-:W-:Y:S02]  /*7090*/  VIADD R17, R0, 0x3d ;  /* 0x0000003d00117836 */ /* 0x000fe40000000000 */
[----:B------:R-:W-:Y:S02]  /*70a0*/  IMAD R2, R4, R14, R2 ;  /* 0x0000000e04027224 */ /* 0x000fe400078e0202 */
[----:B------:R-:W-:Y:S01]  /*70b0*/  IMAD.HI.U32 R16, R5, R3, RZ ;  /* 0x0000000305107227 */ /* 0x000fe200078e00ff */
[----:B------:R-:W-:-:S03]  /*70c0*/  IABS R14, R17 ;  /* 0x00000011000e7213 */ /* 0x000fc60000000000 */
[----:B------:R-:W-:Y:S02]  /*70d0*/  @!P1 IMAD.IADD R9, R9, 0x1, -R4 ;  /* 0x0000000109099824 */ /* 0x000fe400078e0a04 */
[----:B------:R-:W-:Y:S02]  /*70e0*/  IMAD.MOV.U32 R88, RZ, RZ, R12 ;  /* 0x000000ffff587224 */ /* 0x000fe400078e000c */
[----:B------:R-:W-:Y:S02]  /*70f0*/  @!P5 IMAD.IADD R8, R8, 0x1, -R4 ;  /* 0x000000010808d824 */ /* 0x000fe400078e0a04 */
[----:B------:R-:W-:Y:S02]  /*7100*/  IMAD.MOV R16, RZ, RZ, -R16 ;  /* 0x000000ffff107224 */ /* 0x000fe400078e0a10 */
[----:B------:R-:W-:Y:S02]  /*7110*/  IMAD.MOV.U32 R89, RZ, RZ, R6 ;  /* 0x000000ffff597224 */ /* 0x000fe400078e0006 */
[----:B------:R-:W-:Y:S01]  /*7120*/  IMAD.MOV.U32 R6, RZ, RZ, R14 ;  /* 0x000000ffff067224 */ /* 0x000fe200078e000e */
[C---:B------:R-:W-:Y:S01]  /*7130*/  ISETP.GT.U32.AND P5, PT, R4.reuse, R8, PT ;  /* 0x000000080400720c */ /* 0x040fe20003fa4070 */
[----:B------:R-:W-:Y:S01]  /*7140*/  @!P0 IMAD.MOV R88, RZ, RZ, -R88 ;  /* 0x000000ffff588224 */ /* 0x000fe200078e0a58 */
[C---:B------:R-:W-:Y:S01]  /*7150*/  ISETP.GT.U32.AND P0, PT, R4.reuse, R9, PT ;  /* 0x000000090400720c */ /* 0x040fe20003f04070 */
[C---:B------:R-:W-:Y:S01]  /*7160*/  IMAD R3, R4.reuse, R16, R3 ;  /* 0x0000001004037224 */ /* 0x040fe200078e0203 */
[----:B------:R-:W-:Y:S01]  /*7170*/  ISETP.GT.U32.AND P1, PT, R4, R11, PT ;  /* 0x0000000b0400720c */ /* 0x000fe20003f24070 */
[----:B------:R-:W-:-:S02]  /*7180*/  VIADD R16, R0, 0x3e ;  /* 0x0000003e00107836 */ /* 0x000fc40000000000 */
[----:B------:R-:W-:-:S04]  /*7190*/  IMAD.HI.U32 R12, R5, R6, RZ ;  /* 0x00000006050c7227 */ /* 0x000fc800078e00ff */
[----:B------:R-:W-:Y:S01]  /*71a0*/  IMAD.MOV.U32 R87, RZ, RZ, R13 ;  /* 0x000000ffff577224 */ /* 0x000fe200078e000d */
[----:B------:R-:W-:Y:S01]  /*71b0*/  IABS R23, R16 ;  /* 0x0000001000177213 */ /* 0x000fe20000000000 */
[----:B------:R-:W-:Y:S02]  /*71c0*/  IMAD.MOV R12, RZ, RZ, -R12 ;  /* 0x000000ffff0c7224 */ /* 0x000fe400078e0a0c */
[----:B------:R-:W-:Y:S01]  /*71d0*/  @!P6 IMAD.MOV R87, RZ, RZ, -R87 ;  /* 0x000000ffff57e224 */ /* 0x000fe200078e0a57 */
[C---:B------:R-:W-:Y:S01]  /*71e0*/  ISETP.GT.U32.AND P6, PT, R4.reuse, R3, PT ;  /* 0x000000030400720c */ /* 0x040fe20003fc4070 */
[----:B------:R-:W-:Y:S01]  /*71f0*/  @!P3 IMAD.MOV R89, RZ, RZ, -R89 ;  /* 0x000000ffff59b224 */ /* 0x000fe200078e0a59 */
[C---:B------:R-:W-:Y:S01]  /*7200*/  ISETP.GT.U32.AND P3, PT, R4.reuse, R10, PT ;  /* 0x0000000a0400720c */ /* 0x040fe20003f64070 */
[----:B------:R-:W-:Y:S02]  /*7210*/  IMAD R6, R4, R12, R6 ;  /* 0x0000000c04067224 */ /* 0x000fe400078e0206 */
[----:B------:R-:W-:-:S02]  /*7220*/  IMAD.MOV.U32 R14, RZ, RZ, R23 ;  /* 0x000000ffff0e7224 */ /* 0x000fc400078e0017 */
[--C-:B------:R-:W-:Y:S01]  /*7230*/  @!P0 IMAD.IADD R9, R9, 0x1, -R4.reuse ;  /* 0x0000000109098824 */ /* 0x100fe200078e0a04 */
[----:B------:R-:W-:Y:S01]  /*7240*/  ISETP.GE.AND P0, PT, R20, RZ, PT ;  /* 0x000000ff1400720c */ /* 0x000fe20003f06270 */
[--C-:B------:R-:W-:Y:S01]  /*7250*/  @!P5 IMAD.IADD R8, R8, 0x1, -R4.reuse ;  /* 0x000000010808d824 */ /* 0x100fe200078e0a04 */
[C---:B------:R-:W-:Y:S01]  /*7260*/  ISETP.GT.U32.AND P5, PT, R4.reuse, R6, PT ;  /* 0x000000060400720c */ /* 0x040fe20003fa4070 */
[----:B------:R-:W-:Y:S02]  /*7270*/  @!P1 IMAD.IADD R11, R11, 0x1, -R4 ;  /* 0x000000010b0b9824 */ /* 0x000fe400078e0a04 */
[----:B------:R-:W-:Y:S01]  /*7280*/  IMAD.HI.U32 R12, R5, R14, RZ ;  /* 0x0000000e050c7227 */ /* 0x000fe200078e00ff */
[----:B------:R-:W-:-:S03]  /*7290*/  ISETP.GT.U32.AND P1, PT, R4, R2, PT ;  /* 0x000000020400720c */ /* 0x000fc60003f24070 */
[----:B------:R-:W-:Y:S02]  /*72a0*/  VIADD R15, R0, 0x3f ;  /* 0x0000003f000f7836 */ /* 0x000fe40000000000 */
[----:B------:R-:W-:Y:S02]  /*72b0*/  IMAD.MOV R12, RZ, RZ, -R12 ;  /* 0x000000ffff0c7224 */ /* 0x000fe400078e0a0c */
[--C-:B------:R-:W-:Y:S02]  /*72c0*/  @!P6 IMAD.IADD R3, R3, 0x1, -R4.reuse ;  /* 0x000000010303e824 */ /* 0x100fe400078e0a04 */
[----:B------:R-:W-:Y:S01]  /*72d0*/  IMAD.MOV.U32 R85, RZ, RZ, R11 ;  /* 0x000000ffff557224 */ /* 0x000fe200078e000b */
[----:B------:R-:W-:Y:S01]  /*72e0*/  IABS R24, R15 ;  /* 0x0000000f00187213 */ /* 0x000fe20000000000 */
[----:B------:R-:W-:Y:S01]  /*72f0*/  @!P3 IMAD.IADD R10, R10, 0x1, -R4 ;  /* 0x000000010a0ab824 */ /* 0x000fe200078e0a04 */
[----:B------:R-:W-:Y:S01]  /*7300*/  ISETP.GE.AND P3, PT, R22, RZ, PT ;  /* 0x000000ff1600720c */ /* 0x000fe20003f66270 */
[----:B------:R-:W-:-:S02]  /*7310*/  IMAD R12, R4, R12, R14 ;  /* 0x0000000c040c7224 */ /* 0x000fc400078e020e */
[----:B------:R-:W-:Y:S01]  /*7320*/  @!P4 IMAD.MOV R85, RZ, RZ, -R85 ;  /* 0x000000ffff55c224 */ /* 0x000fe200078e0a55 */
[----:B------:R-:W-:Y:S01]  /*7330*/  ISETP.GT.U32.AND P4, PT, R4, R3, PT ;  /* 0x000000030400720c */ /* 0x000fe20003f84070 */
[----:B------:R-:W-:Y:S02]  /*7340*/  IMAD.MOV.U32 R55, RZ, RZ, R9 ;  /* 0x000000ffff377224 */ /* 0x000fe400078e0009 */
[----:B------:R-:W-:Y:S02]  /*7350*/  IMAD.MOV.U32 R13, RZ, RZ, R24 ;  /* 0x000000ffff0d7224 */ /* 0x000fe400078e0018 */
[----:B------:R-:W-:Y:S02]  /*7360*/  @!P5 IMAD.IADD R6, R6, 0x1, -R4 ;  /* 0x000000010606d824 */ /* 0x000fe400078e0a04 */
[----:B------:R-:W-:Y:S01]  /*7370*/  @!P0 IMAD.MOV R55, RZ, RZ, -R55 ;  /* 0x000000ffff378224 */ /* 0x000fe200078e0a37 */
[C---:B------:R-:W-:Y:S01]  /*7380*/  ISETP.GT.U32.AND P0, PT, R4.reuse, R12, PT ;  /* 0x0000000c0400720c */ /* 0x040fe20003f04070 */
[----:B------:R-:W-:Y:S01]  /*7390*/  IMAD.HI.U32 R22, R5, R13, RZ ;  /* 0x0000000d05167227 */ /* 0x000fe200078e00ff */
[----:B------:R-:W-:-:S03]  /*73a0*/  ISETP.GT.U32.AND P5, PT, R4, R6, PT ;  /* 0x000000060400720c */ /* 0x000fc60003fa4070 */
[----:B------:R-:W-:Y:S01]  /*73b0*/  @!P1 IMAD.IADD R2, R2, 0x1, -R4 ;  /* 0x0000000102029824 */ /* 0x000fe200078e0a04 */
[----:B------:R-:W-:Y:S01]  /*73c0*/  ISETP.GE.AND P1, PT, R18, RZ, PT ;  /* 0x000000ff1200720c */ /* 0x000fe20003f26270 */
[----:B------:R-:W-:Y:S02]  /*73d0*/  IMAD.MOV.U32 R48, RZ, RZ, R10 ;  /* 0x000000ffff307224 */ /* 0x000fe400078e000a */
[----:B------:R-:W-:Y:S02]  /*73e0*/  IMAD.MOV R20, RZ, RZ, -R22 ;  /* 0x000000ffff147224 */ /* 0x000fe400078e0a16 */
[----:B------:R-:W-:Y:S01]  /*73f0*/  @!P3 IMAD.MOV R48, RZ, RZ, -R48 ;  /* 0x000000ffff30b224 */ /* 0x000fe200078e0a30 */
[----:B------:R-:W-:Y:S01]  /*7400*/  ISETP.GT.U32.AND P3, PT, R4, R2, PT ;  /* 0x000000020400720c */ /* 0x000fe20003f64070 */
[C---:B------:R-:W-:Y:S01]  /*7410*/  VIADD R14, R0.reuse, 0x40 ;  /* 0x00000040000e7836 */ /* 0x040fe20000000000 */
[----:B------:R-:W-:Y:S01]  /*7420*/  ISETP.GE.AND P6, PT, R19, RZ, PT ;  /* 0x000000ff1300720c */ /* 0x000fe20003fc6270 */
[----:B------:R-:W-:-:S02]  /*7430*/  VIADD R11, R0, 0x41 ;  /* 0x00000041000b7836 */ /* 0x000fc40000000000 */
[----:B------:R-:W-:Y:S02]  /*7440*/  @!P4 IMAD.IADD R3, R3, 0x1, -R4 ;  /* 0x000000010303c824 */ /* 0x000fe400078e0a04 */
[----:B------:R-:W-:Y:S02]  /*7450*/  IMAD R13, R4, R20, R13 ;  /* 0x00000014040d7224 */ /* 0x000fe400078e020d */
[----:B------:R-:W-:Y:S01]  /*7460*/  IMAD.MOV.U32 R84, RZ, RZ, R8 ;  /* 0x000000ffff547224 */ /* 0x000fe200078e0008 */
[----:B------:R-:W-:Y:S01]  /*7470*/  IABS R8, R14 ;  /* 0x0000000e00087213 */ /* 0x000fe20000000000 */
[--C-:B------:R-:W-:Y:S01]  /*7480*/  @!P0 IMAD.IADD R12, R12, 0x1, -R4.reuse ;  /* 0x000000010c0c8824 */ /* 0x100fe200078e0a04 */
[----:B------:R-:W-:Y:S01]  /*7490*/  IABS R9, R11 ;  /* 0x0000000b00097213 */ /* 0x000fe20000000000 */
[----:B------:R-:W-:Y:S01]  /*74a0*/  IMAD.MOV.U32 R83, RZ, RZ, R3 ;  /* 0x000000ffff537224 */ /* 0x000fe200078e0003 */
[----:B------:R-:W-:Y:S01]  /*74b0*/  ISETP.GT.U32.AND P4, PT, R4, R13, PT ;  /* 0x0000000d0400720c */ /* 0x000fe20003f84070 */
[----:B------:R-:W-:Y:S01]  /*74c0*/  @!P5 IMAD.IADD R6, R6, 0x1, -R4 ;  /* 0x000000010606d824 */ /* 0x000fe200078e0a04 */
[----:B------:R-:W-:Y:S01]  /*74d0*/  ISETP.GE.AND P5, PT, R16, RZ, PT ;  /* 0x000000ff1000720c */ /* 0x000fe20003fa6270 */
[----:B------:R-:W-:Y:S01]  /*74e0*/  @!P1 IMAD.MOV R83, RZ, RZ, -R83 ;  /* 0x000000ffff539224 */ /* 0x000fe200078e0a53 */
[----:B------:R-:W-:Y:S01]  /*74f0*/  ISETP.GT.U32.AND P1, PT, R4, R12, PT ;  /* 0x0000000c0400720c */ /* 0x000fe20003f24070 */
[----:B------:R-:W-:-:S04]  /*7500*/  IMAD.HI.U32 R10, R5, R8, RZ ;  /* 0x00000008050a7227 */ /* 0x000fc800078e00ff */
[----:B------:R-:W-:-:S04]  /*7510*/  IMAD.HI.U32 R16, R5, R9, RZ ;  /* 0x0000000905107227 */ /* 0x000fc800078e00ff */
[----:B------:R-:W-:Y:S01]  /*7520*/  @!P3 IMAD.IADD R2, R2, 0x1, -R4 ;  /* 0x000000010202b824 */ /* 0x000fe200078e0a04 */
[----:B------:R-:W-:Y:S01]  /*7530*/  ISETP.GE.AND P3, PT, R17, RZ, PT ;  /* 0x000000ff1100720c */ /* 0x000fe20003f66270 */
[----:B------:R-:W-:Y:S01]  /*7540*/  @!P6 IMAD.MOV R84, RZ, RZ, -R84 ;  /* 0x000000ffff54e224 */ /* 0x000fe200078e0a54 */
[----:B------:R-:W-:Y:S01]  /*7550*/  ISETP.GE.AND P6, PT, R21, RZ, PT ;  /* 0x000000ff1500720c */ /* 0x000fe20003fc6270 */
[----:B------:R-:W-:Y:S02]  /*7560*/  IMAD.MOV R3, RZ, RZ, -R10 ;  /* 0x000000ffff037224 */ /* 0x000fe400078e0a0a */
[----:B------:R-:W-:Y:S02]  /*7570*/  IMAD.MOV R10, RZ, RZ, -R16 ;  /* 0x000000ffff0a7224 */ /* 0x000fe400078e0a10 */
[----:B------:R-:W-:Y:S02]  /*7580*/  IMAD.MOV.U32 R82, RZ, RZ, R2 ;  /* 0x000000ffff527224 */ /* 0x000fe400078e0002 */
[----:B------:R-:W-:-:S02]  /*7590*/  IMAD R3, R4, R3, R8 ;  /* 0x0000000304037224 */ /* 0x000fc400078e0208 */
[----:B------:R-:W-:Y:S02]  /*75a0*/  IMAD R2, R4, R10, R9 ;  /* 0x0000000a04027224 */ /* 0x000fe400078e0209 */
[----:B------:R-:W-:Y:S02]  /*75b0*/  @!P4 IMAD.IADD R13, R13, 0x1, -R4 ;  /* 0x000000010d0dc824 */ /* 0x000fe400078e0a04 */
[----:B------:R-:W-:Y:S02]  /*75c0*/  VIADD R8, R0, 0x42 ;  /* 0x0000004200087836 */ /* 0x000fe40000000000 */
[----:B------:R-:W-:Y:S02]  /*75d0*/  IMAD.MOV.U32 R81, RZ, RZ, R6 ;  /* 0x000000ffff517224 */ /* 0x000fe400078e0006 */
[----:B------:R-:W-:Y:S01]  /*75e0*/  @!P1 IMAD.IADD R12, R12, 0x1, -R4 ;  /* 0x000000010c0c9824 */ /* 0x000fe200078e0a04 */
[C---:B------:R-:W-:Y:S02]  /*75f0*/  ISETP.GT.U32.AND P1, PT, R4.reuse, R2, PT ;  /* 0x000000020400720c */ /* 0x040fe40003f24070 */
[----:B------:R-:W-:-:S02]  /*7600*/  ISETP.GT.U32.AND P4, PT, R4, R13, PT ;  /* 0x0000000d0400720c */ /* 0x000fc40003f84070 */
[----:B------:R-:W-:Y:S01]  /*7610*/  IABS R9, R8 ;  /* 0x0000000800097213 */ /* 0x000fe20000000000 */
[----:B------:R-:W-:Y:S01]  /*7620*/  @!P3 IMAD.MOV R81, RZ, RZ, -R81 ;  /* 0x000000ffff51b224 */ /* 0x000fe200078e0a51 */
[----:B------:R-:W-:Y:S01]  /*7630*/  ISETP.GE.AND P3, PT, R14, RZ, PT ;  /* 0x000000ff0e00720c */ /* 0x000fe20003f66270 */
[----:B------:R-:W-:Y:S01]  /*7640*/  @!P6 IMAD.MOV R82, RZ, RZ, -R82 ;  /* 0x000000ffff52e224 */ /* 0x000fe200078e0a52 */
[----:B------:R-:W-:Y:S01]  /*7650*/  ISETP.GT.U32.AND P6, PT, R4, R3, PT ;  /* 0x000000030400720c */ /* 0x000fe20003fc4070 */
[----:B------:R-:W-:Y:S02]  /*7660*/  VIADD R14, R0, 0x43 ;  /* 0x00000043000e7836 */ /* 0x000fe40000000000 */
[----:B------:R-:W-:Y:S01]  /*7670*/  IMAD.MOV.U32 R6, RZ, RZ, R9 ;  /* 0x000000ffff067224 */ /* 0x000fe200078e0009 */
[----:B------:R-:W-:Y:S01]  /*7680*/  ISETP.GE.AND P0, PT, R15, RZ, PT ;  /* 0x000000ff0f00720c */ /* 0x000fe20003f06270 */
[----:B------:R-:W-:Y:S01]  /*7690*/  IMAD.MOV.U32 R80, RZ, RZ, R12 ;  /* 0x000000ffff507224 */ /* 0x000fe200078e000c */
[----:B------:R-:W-:Y:S01]  /*76a0*/  IABS R9, R14 ;  /* 0x0000000e00097213 */ /* 0x000fe20000000000 */
[----:B------:R-:W-:-:S04]  /*76b0*/  IMAD.HI.U32 R10, R5, R6, RZ ;  /* 0x00000006050a7227 */ /* 0x000fc800078e00ff */
[----:B------:R-:W-:Y:S01]  /*76c0*/  @!P5 IMAD.MOV R80, RZ, RZ, -R80 ;  /* 0x000000ffff50d224 */ /* 0x000fe200078e0a50 */
[----:B------:R-:W-:Y:S01]  /*76d0*/  ISETP.GE.AND P5, PT, R8, RZ, PT ;  /* 0x000000ff0800720c */ /* 0x000fe20003fa6270 */
[--C-:B------:R-:W-:Y:S02]  /*76e0*/  @!P1 IMAD.IADD R2, R2, 0x1, -R4.reuse ;  /* 0x0000000102029824 */ /* 0x100fe400078e0a04 */
[----:B------:R-:W-:Y:S02]  /*76f0*/  @!P4 IMAD.IADD R13, R13, 0x1, -R4 ;  /* 0x000000010d0dc824 */ /* 0x000fe400078e0a04 */
[----:B------:R-:W-:Y:S02]  /*7700*/  IMAD.MOV R10, RZ, RZ, -R10 ;  /* 0x000000ffff0a7224 */ /* 0x000fe400078e0a0a */
[----:B------:R-:W-:Y:S01]  /*7710*/  IMAD.MOV.U32 R8, RZ, RZ, R9 ;  /* 0x000000ffff087224 */ /* 0x000fe200078e0009 */
[----:B------:R-:W-:Y:S01]  /*7720*/  ISETP.GT.U32.AND P1, PT, R4, R2, PT ;  /* 0x000000020400720c */ /* 0x000fe20003f24070 */
[----:B------:R-:W-:-:S02]  /*7730*/  @!P6 IMAD.IADD R3, R3, 0x1, -R4 ;  /* 0x000000010303e824 */ /* 0x000fc400078e0a04 */
[C---:B------:R-:W-:Y:S02]  /*7740*/  IMAD R6, R4.reuse, R10, R6 ;  /* 0x0000000a04067224 */ /* 0x040fe400078e0206 */
[----:B------:R-:W-:Y:S02]  /*7750*/  IMAD.MOV.U32 R79, RZ, RZ, R13 ;  /* 0x000000ffff4f7224 */ /* 0x000fe400078e000d */
[----:B------:R-:W-:Y:S01]  /*7760*/  IMAD.HI.U32 R12, R5, R8, RZ ;  /* 0x00000008050c7227 */ /* 0x000fe200078e00ff */
[----:B------:R-:W-:-:S03]  /*7770*/  ISETP.GT.U32.AND P6, PT, R4, R3, PT ;  /* 0x000000030400720c */ /* 0x000fc60003fc4070 */
[----:B------:R-:W-:Y:S02]  /*7780*/  VIADD R10, R0, 0x44 ;  /* 0x00000044000a7836 */ /* 0x000fe40000000000 */
[----:B------:R-:W-:Y:S01]  /*7790*/  @!P0 IMAD.MOV R79, RZ, RZ, -R79 ;  /* 0x000000ffff4f8224 */ /* 0x000fe200078e0a4f */
[----:B------:R-:W-:Y:S01]  /*77a0*/  ISETP.GT.U32.AND P0, PT, R4, R6, PT ;  /* 0x000000060400720c */ /* 0x000fe20003f04070 */
[----:B------:R-:W-:Y:S01]  /*77b0*/  IMAD.MOV R12, RZ, RZ, -R12 ;  /* 0x000000ffff0c7224 */ /* 0x000fe200078e0a0c */
[----:B------:R-:W-:-:S03]  /*77c0*/  IABS R9, R10 ;  /* 0x0000000a00097213 */ /* 0x000fc60000000000 */
[----:B------:R-:W-:Y:S01]  /*77d0*/  IMAD R8, R4, R12, R8 ;  /* 0x0000000c04087224 */ /* 0x000fe200078e0208 */
[----:B------:R-:W-:Y:S01]  /*77e0*/  ISETP.GE.AND P4, PT, R11, RZ, PT ;  /* 0x000000ff0b00720c */ /* 0x000fe20003f86270 */
[----:B------:R-:W-:Y:S02]  /*77f0*/  @!P1 IMAD.IADD R2, R2, 0x1, -R4 ;  /* 0x0000000102029824 */ /* 0x000fe400078e0a04 */
[----:B------:R-:W-:Y:S01]  /*7800*/  IMAD.HI.U32 R12, R5, R9, RZ ;  /* 0x00000009050c7227 */ /* 0x000fe200078e00ff */
[----:B------:R-:W-:-:S03]  /*7810*/  ISETP.GT.U32.AND P1, PT, R4, R8, PT ;  /* 0x000000080400720c */ /* 0x000fc60003f24070 */
[C---:B------:R-:W-:Y:S02]  /*7820*/  VIADD R11, R0.reuse, 0x45 ;  /* 0x00000045000b7836 */ /* 0x040fe40000000000 */
[----:B------:R-:W-:Y:S02]  /*7830*/  @!P6 IMAD.IADD R3, R3, 0x1, -R4 ;  /* 0x000000010303e824 */ /* 0x000fe400078e0a04 */
[----:B------:R-:W-:Y:S02]  /*7840*/  VIADD R13, R0, 0x46 ;  /* 0x00000046000d7836 */ /* 0x000fe40000000000 */
[----:B------:R-:W-:Y:S02]  /*7850*/  IMAD.MOV R12, RZ, RZ, -R12 ;  /* 0x000000ffff0c7224 */ /* 0x000fe400078e0a0c */
[----:B------:R-:W-:Y:S01]  /*7860*/  @!P0 IMAD.IADD R6, R6, 0x1, -R4 ;  /* 0x0000000106068824 */ /* 0x000fe200078e0a04 */
[----:B------:R-:W-:Y:S01]  /*7870*/  ISETP.GE.AND P6, PT, R14, RZ, PT ;  /* 0x000000ff0e00720c */ /* 0x000fe20003fc6270 */
[----:B------:R-:W-:Y:S01]  /*7880*/  IMAD.MOV.U32 R47, RZ, RZ, R3 ;  /* 0x000000ffff2f7224 */ /* 0x000fe200078e0003 */
[----:B------:R-:W-:Y:S01]  /*7890*/  IABS R14, R11 ;  /* 0x0000000b000e7213 */ /* 0x000fe20000000000 */
[C---:B------:R-:W-:Y:S01]  /*78a0*/  IMAD R9, R4.reuse, R12, R9 ;  /* 0x0000000c04097224 */ /* 0x040fe200078e0209 */
[----:B------:R-:W-:Y:S01]  /*78b0*/  IABS R15, R13 ;  /* 0x0000000d000f7213 */ /* 0x000fe20000000000 */
[----:B------:R-:W-:Y:S01]  /*78c0*/  IMAD.MOV.U32 R53, RZ, RZ, R2 ;  /* 0x000000ffff357224 */ /* 0x000fe200078e0002 */
[----:B------:R-:W-:Y:S01]  /*78d0*/  ISETP.GT.U32.AND P0, PT, R4, R6, PT ;  /* 0x000000060400720c */ /* 0x000fe20003f04070 */
[----:B------:R-:W-:Y:S01]  /*78e0*/  @!P3 IMAD.MOV R47, RZ, RZ, -R47 ;  /* 0x000000ffff2fb224 */ /* 0x000fe200078e0a2f */
[----:B------:R-:W-:Y:S01]  /*78f0*/  ISETP.GE.AND P3, PT, R10, RZ, PT ;  /* 0x000000ff0a00720c */ /* 0x000fe20003f66270 */
[----:B------:R-:W-:Y:S01]  /*7900*/  @!P4 IMAD.MOV R53, RZ, RZ, -R53 ;  /* 0x000000ffff35c224 */ /* 0x000fe200078e0a35 */
[----:B------:R-:W-:Y:S01]  /*7910*/  ISETP.GT.U32.AND P4, PT, R4, R9, PT ;  /* 0x000000090400720c */ /* 0x000fe20003f84070 */
[----:B------:R-:W-:-:S02]  /*7920*/  IMAD.MOV.U32 R3, RZ, RZ, R14 ;  /* 0x000000ffff037224 */ /* 0x000fc400078e000e */
[----:B------:R-:W-:Y:S02]  /*7930*/  @!P1 IMAD.IADD R8, R8, 0x1, -R4 ;  /* 0x0000000108089824 */ /* 0x000fe400078e0a04 */
[----:B------:R-:W-:Y:S02]  /*7940*/  IMAD.MOV.U32 R10, RZ, RZ, R15 ;  /* 0x000000ffff0a7224 */ /* 0x000fe400078e000f */
[----:B------:R-:W-:Y:S01]  /*7950*/  IMAD.HI.U32 R15, R5, R3, RZ ;  /* 0x00000003050f7227 */ /* 0x000fe200078e00ff */
[----:B------:R-:W-:-:S03]  /*7960*/  ISETP.GT.U32.AND P1, PT, R4, R8, PT ;  /* 0x000000080400720c */ /* 0x000fc60003f24070 */
[----:B------:R-:W-:-:S04]  /*7970*/  IMAD.HI.U32 R14, R5, R10, RZ ;  /* 0x0000000a050e7227 */ /* 0x000fc800078e00ff */
[----:B------:R-:W-:Y:S02]  /*7980*/  IMAD.MOV R2, RZ, RZ, -R15 ;  /* 0x000000ffff027224 */ /* 0x000fe400078e0a0f */
[----:B------:R-:W-:Y:S02]  /*7990*/  VIADD R12, R0, 0x47 ;  /* 0x00000047000c7836 */ /* 0x000fe40000000000 */
[----:B------:R-:W-:Y:S02]  /*79a0*/  IMAD.MOV R14, RZ, RZ, -R14 ;  /* 0x000000ffff0e7224 */ /* 0x000fe400078e0a0e */
[----:B------:R-:W-:Y:S02]  /*79b0*/  @!P0 IMAD.IADD R6, R6, 0x1, -R4 ;  /* 0x0000000106068824 */ /* 0x000fe400078e0a04 */
[C---:B------:R-:W-:Y:S01]  /*79c0*/  IMAD R3, R4.reuse, R2, R3 ;  /* 0x0000000204037224 */ /* 0x040fe200078e0203 */
[----:B------:R-:W-:Y:S01]  /*79d0*/  IABS R16, R12 ;  /* 0x0000000c00107213 */ /* 0x000fe20000000000 */
[----:B------:R-:W-:-:S02]  /*79e0*/  IMAD R2, R4, R14, R10 ;  /* 0x0000000e04027224 */ /* 0x000fc400078e020a */
[----:B------:R-:W-:Y:S02]  /*79f0*/  @!P4 IMAD.IADD R9, R9, 0x1, -R4 ;  /* 0x000000010909c824 */ /* 0x000fe400078e0a04 */
[----:B------:R-:W-:Y:S02]  /*7a00*/  IMAD.MOV.U32 R77, RZ, RZ, R6 ;  /* 0x000000ffff4d7224 */ /* 0x000fe400078e0006 */
[----:B------:R-:W-:Y:S01]  /*7a10*/  VIADD R15, R0, 0x48 ;  /* 0x00000048000f7836 */ /* 0x000fe20000000000 */
[C---:B------:R-:W-:Y:S01]  /*7a20*/  ISETP.GT.U32.AND P4, PT, R4.reuse, R9, PT ;  /* 0x000000090400720c */ /* 0x040fe20003f84070 */
[----:B------:R-:W-:Y:S01]  /*7a30*/  @!P5 IMAD.MOV R77, RZ, RZ, -R77 ;  /* 0x000000ffff4dd224 */ /* 0x000fe200078e0a4d */
[----:B------:R-:W-:Y:S01]  /*7a40*/  ISETP.GT.U32.AND P5, PT, R4, R2, PT ;  /* 0x000000020400720c */ /* 0x000fe20003fa4070 */
[----:B------:R-:W-:Y:S01]  /*7a50*/  @!P1 IMAD.IADD R8, R8, 0x1, -R4 ;  /* 0x0000000108089824 */ /* 0x000fe200078e0a04 */
[----:B------:R-:W-:Y:S01]  /*7a60*/  ISETP.GT.U32.AND P1, PT, R4, R3, PT ;  /* 0x000000030400720c */ /* 0x000fe20003f24070 */
[----:B------:R-:W-:Y:S01]  /*7a70*/  IMAD.MOV.U32 R10, RZ, RZ, R16 ;  /* 0x000000ffff0a7224 */ /* 0x000fe200078e0010 */
[----:B------:R-:W-:-:S02]  /*7a80*/  ISETP.GE.AND P0, PT, R11, RZ, PT ;  /* 0x000000ff0b00720c */ /* 0x000fc40003f06270 */
[----:B------:R-:W-:Y:S01]  /*7a90*/  IABS R11, R15 ;  /* 0x0000000f000b7213 */ /* 0x000fe20000000000 */
[----:B------:R-:W-:-:S04]  /*7aa0*/  IMAD.HI.U32 R6, R5, R10, RZ ;  /* 0x0000000a05067227 */ /* 0x000fc800078e00ff */
[----:B------:R-:W-:Y:S02]  /*7ab0*/  IMAD.MOV.U32 R76, RZ, RZ, R8 ;  /* 0x000000ffff4c7224 */ /* 0x000fe400078e0008 */
[----:B------:R-:W-:Y:S02]  /*7ac0*/  VIADD R14, R0, 0x49 ;  /* 0x00000049000e7836 */ /* 0x000fe40000000000 */
[----:B------:R-:W-:Y:S02]  /*7ad0*/  IMAD.MOV R8, RZ, RZ, -R6 ;  /* 0x000000ffff087224 */ /* 0x000fe400078e0a06 */
[----:B------:R-:W-:Y:S01]  /*7ae0*/  IMAD.HI.U32 R16, R5, R11, RZ ;  /* 0x0000000b05107227 */ /* 0x000fe200078e00ff */
[----:B------:R-:W-:-:S03]  /*7af0*/  IABS R6, R14 ;  /* 0x0000000e00067213 */ /* 0x000fc60000000000 */
[----:B------:R-:W-:Y:S02]  /*7b00*/  IMAD R8, R4, R8, R10 ;  /* 0x0000000804087224 */ /* 0x000fe400078e020a */
[--C-:B------:R-:W-:Y:S02]  /*7b10*/  @!P4 IMAD.IADD R9, R9, 0x1, -R4.reuse ;  /* 0x000000010909c824 */ /* 0x100fe400078e0a04 */
[--C-:B------:R-:W-:Y:S02]  /*7b20*/  @!P5 IMAD.IADD R2, R2, 0x1, -R4.reuse ;  /* 0x000000010202d824 */ /* 0x100fe400078e0a04 */
[----:B------:R-:W-:Y:S02]  /*7b30*/  @!P1 IMAD.IADD R3, R3, 0x1, -R4 ;  /* 0x0000000103039824 */ /* 0x000fe400078e0a04 */
[----:B------:R-:W-:Y:S01]  /*7b40*/  IMAD.MOV R10, RZ, RZ, -R16 ;  /* 0x000000ffff0a7224 */ /* 0x000fe200078e0a10 */
[C---:B------:R-:W-:Y:S01]  /*7b50*/  ISETP.GT.U32.AND P5, PT, R4.reuse, R2, PT ;  /* 0x000000020400720c */ /* 0x040fe20003fa4070 */
[----:B------:R-:W-:Y:S01]  /*7b60*/  IMAD.MOV.U32 R75, RZ, RZ, R9 ;  /* 0x000000ffff4b7224 */ /* 0x000fe200078e0009 */
[C---:B------:R-:W-:Y:S01]  /*7b70*/  ISETP.GT.U32.AND P1, PT, R4.reuse, R3, PT ;  /* 0x000000030400720c */ /* 0x040fe20003f24070 */
[C---:B------:R-:W-:Y:S01]  /*7b80*/  IMAD R9, R4.reuse, R10, R11 ;  /* 0x0000000a04097224 */ /* 0x040fe200078e020b */
[----:B------:R-:W-:Y:S01]  /*7b90*/  ISETP.GT.U32.AND P4, PT, R4, R8, PT ;  /* 0x000000080400720c */ /* 0x000fe20003f84070 */
[----:B------:R-:W-:-:S04]  /*7ba0*/  IMAD.HI.U32 R10, R5, R6, RZ ;  /* 0x00000006050a7227 */ /* 0x000fc800078e00ff */
[----:B------:R-:W-:Y:S01]  /*7bb0*/  @!P6 IMAD.MOV R76, RZ, RZ, -R76 ;  /* 0x000000ffff4ce224 */ /* 0x000fe200078e0a4c */
[----:B------:R-:W-:Y:S01]  /*7bc0*/  ISETP.GE.AND P6, PT, R13, RZ, PT ;  /* 0x000000ff0d00720c */ /* 0x000fe20003fc6270 */
[----:B------:R-:W-:Y:S02]  /*7bd0*/  VIADD R13, R0, 0x4a ;  /* 0x0000004a000d7836 */ /* 0x000fe40000000000 */
[----:B------:R-:W-:-:S03]  /*7be0*/  IMAD.MOV R10, RZ, RZ, -R10 ;  /* 0x000000ffff0a7224 */ /* 0x000fc600078e0a0a */
[----:B------:R-:W-:Y:S01]  /*7bf0*/  IABS R11, R13 ;  /* 0x0000000d000b7213 */ /* 0x000fe20000000000 */
[----:B------:R-:W-:Y:S02]  /*7c00*/  IMAD R6, R4, R10, R6 ;  /* 0x0000000a04067224 */ /* 0x000fe400078e0206 */
[--C-:B------:R-:W-:Y:S02]  /*7c10*/  @!P5 IMAD.IADD R2, R2, 0x1, -R4.reuse ;  /* 0x000000010202d824 */ /* 0x100fe400078e0a04 */
[--C-:B------:R-:W-:Y:S01]  /*7c20*/  @!P1 IMAD.IADD R3, R3, 0x1, -R4.reuse ;  /* 0x0000000103039824 */ /* 0x100fe200078e0a04 */
[----:B------:R-:W-:Y:S01]  /*7c30*/  ISETP.GT.U32.AND P5, PT, R4, R6, PT ;  /* 0x000000060400720c */ /* 0x000fe20003fa4070 */
[----:B------:R-:W-:Y:S02]  /*7c40*/  @!P4 IMAD.IADD R8, R8, 0x1, -R4 ;  /* 0x000000010808c824 */ /* 0x000fe400078e0a04 */
[----:B------:R-:W-:Y:S01]  /*7c50*/  IMAD.MOV.U32 R10, RZ, RZ, R11 ;  /* 0x000000ffff0a7224 */ /* 0x000fe200078e000b */
[C---:B------:R-:W-:Y:S01]  /*7c60*/  ISETP.GT.U32.AND P1, PT, R4.reuse, R9, PT ;  /* 0x000000090400720c */ /* 0x040fe20003f24070 */
[----:B------:R-:W-:Y:S01]  /*7c70*/  IMAD.MOV.U32 R72, RZ, RZ, R3 ;  /* 0x000000ffff487224 */ /* 0x000fe200078e0003 */
[----:B------:R-:W-:Y:S01]  /*7c80*/  ISETP.GT.U32.AND P4, PT, R4, R8, PT ;  /* 0x000000080400720c */ /* 0x000fe20003f84070 */
[----:B------:R-:W-:-:S04]  /*7c90*/  IMAD.HI.U32 R3, R5, R10, RZ ;  /* 0x0000000a05037227 */ /* 0x000fc800078e00ff */
[----:B------:R-:W-:Y:S01]  /*7ca0*/  @!P3 IMAD.MOV R75, RZ, RZ, -R75 ;  /* 0x000000ffff4bb224 */ /* 0x000fe200078e0a4b */
[----:B------:R-:W-:Y:S01]  /*7cb0*/  ISETP.GE.AND P3, PT, R12, RZ, PT ;  /* 0x000000ff0c00720c */ /* 0x000fe20003f66270 */
[----:B------:R-:W-:Y:S02]  /*7cc0*/  VIADD R12, R0, 0x4b ;  /* 0x0000004b000c7836 */ /* 0x000fe40000000000 */
[----:B------:R-:W-:Y:S02]  /*7cd0*/  IMAD.MOV R3, RZ, RZ, -R3 ;  /* 0x000000ffff037224 */ /* 0x000fe400078e0a03 */
[----:B------:R-:W-:Y:S01]  /*7ce0*/  @!P5 IMAD.IADD R6, R6, 0x1, -R4 ;  /* 0x000000010606d824 */ /* 0x000fe200078e0a04 */
[----:B------:R-:W-:Y:S01]  /*7cf0*/  IABS R11, R12 ;  /* 0x0000000c000b7213 */ /* 0x000fe20000000000 */
[C---:B------:R-:W-:Y:S02]  /*7d00*/  IMAD R3, R4.reuse, R3, R10 ;  /* 0x0000000304037224 */ /* 0x040fe400078e020a */
[----:B------:R-:W-:Y:S01]  /*7d10*/  IMAD.MOV.U32 R71, RZ, RZ, R2 ;  /* 0x000000ffff477224 */ /* 0x000fe200078e0002 */
[C---:B------:R-:W-:Y:S01]  /*7d20*/  ISETP.GT.U32.AND P5, PT, R4.reuse, R6, PT ;  /* 0x000000060400720c */ /* 0x040fe20003fa4070 */
[--C-:B------:R-:W-:Y:S01]  /*7d30*/  @!P1 IMAD.IADD R9, R9, 0x1, -R4.reuse ;  /* 0x0000000109099824 */ /* 0x100fe200078e0a04 */
[----:B------:R-:W-:Y:S01]  /*7d40*/  ISETP.GE.AND P1, PT, R15, RZ, PT ;  /* 0x000000ff0f00720c */ /* 0x000fe20003f26270 */
[----:B------:R-:W-:Y:S01]  /*7d50*/  @!P6 IMAD.MOV R71, RZ, RZ, -R71 ;  /* 0x000000ffff47e224 */ /* 0x000fe200078e0a47 */
[----:B------:R-:W-:Y:S01]  /*7d60*/  ISETP.GT.U32.AND P6, PT, R4, R3, PT ;  /* 0x000000030400720c */ /* 0x000fe20003fc4070 */
[----:B------:R-:W-:-:S02]  /*7d70*/  @!P4 IMAD.IADD R8, R8, 0x1, -R4 ;  /* 0x000000010808c824 */ /* 0x000fc400078e0a04 */
[----:B------:R-:W-:-:S04]  /*7d80*/  IMAD.HI.U32 R15, R5, R11, RZ ;  /* 0x0000000b050f7227 */ /* 0x000fc800078e00ff */
[----:B------:R-:W-:Y:S02]  /*7d90*/  IMAD.MOV.U32 R70, RZ, RZ, R8 ;  /* 0x000000ffff467224 */ /* 0x000fe400078e0008 */
[----:B------:R-:W-:Y:S02]  /*7da0*/  IMAD.MOV R2, RZ, RZ, -R15 ;  /* 0x000000ffff027224 */ /* 0x000fe400078e0a0f */
[----:B------:R-:W-:Y:S02]  /*7db0*/  VIADD R8, R0, 0x4c ;  /* 0x0000004c00087836 */ /* 0x000fe40000000000 */
[----:B------:R-:W-:Y:S01]  /*7dc0*/  @!P0 IMAD.MOV R72, RZ, RZ, -R72 ;  /* 0x000000ffff488224 */ /* 0x000fe200078e0a48 */
[C---:B------:R-:W-:Y:S01]  /*7dd0*/  ISETP.GT.U32.AND P0, PT, R4.reuse, R9, PT ;  /* 0x000000090400720c */ /* 0x040fe20003f04070 */
[----:B------:R-:W-:Y:S01]  /*7de0*/  IMAD R2, R4, R2, R11 ;  /* 0x0000000204027224 */ /* 0x000fe200078e020b */
[----:B------:R-:W-:Y:S01]  /*7df0*/  IABS R19, R8 ;  /* 0x0000000800137213 */ /* 0x000fe20000000000 */
[--C-:B------:R-:W-:Y:S01]  /*7e00*/  @!P5 IMAD.IADD R6, R6, 0x1, -R4.reuse ;  /* 0x000000010606d824 */ /* 0x100fe200078e0a04 */
[----:B------:R-:W-:Y:S01]  /*7e10*/  ISETP.GE.AND P4, PT, R14, RZ, PT ;  /* 0x000000ff0e00720c */ /* 0x000fe20003f86270 */
[----:B------:R-:W-:Y:S01]  /*7e20*/  @!P6 IMAD.IADD R3, R3, 0x1, -R4 ;  /* 0x000000010303e824 */ /* 0x000fe200078e0a04 */
[----:B------:R-:W-:-:S02]  /*7e30*/  ISETP.GT.U32.AND P5, PT, R4, R2, PT ;  /* 0x000000020400720c */ /* 0x000fc40003fa4070 */
[----:B------:R-:W-:Y:S01]  /*7e40*/  ISETP.GE.AND P6, PT, R8, RZ, PT ;  /* 0x000000ff0800720c */ /* 0x000fe20003fc6270 */
[----:B------:R-:W-:-:S04]  /*7e50*/  IMAD.HI.U32 R8, R5, R19, RZ ;  /* 0x0000001305087227 */ /* 0x000fc800078e00ff */
[C---:B------:R-:W-:Y:S02]  /*7e60*/  VIADD R10, R0.reuse, 0x4d ;  /* 0x0000004d000a7836 */ /* 0x040fe40000000000 */
[----:B------:R-:W-:Y:S02]  /*7e70*/  VIADD R11, R0, 0x4e ;  /* 0x0000004e000b7836 */ /* 0x000fe40000000000 */
[----:B------:R-:W-:Y:S01]  /*7e80*/  IMAD.MOV R8, RZ, RZ, -R8 ;  /* 0x000000ffff087224 */ /* 0x000fe200078e0a08 */
[----:B------:R-:W-:Y:S01]  /*7e90*/  STL [R1+0x734], R93 ;  /* 0x0007345d01007387 */ /* 0x000fe20000100800 */
[----:B------:R-:W-:Y:S01]  /*7ea0*/  @!P0 IMAD.IADD R9, R9, 0x1, -R4 ;  /* 0x0000000109098824 */ /* 0x000fe200078e0a04 */
[----:B------:R-:W-:Y:S01]  /*7eb0*/  IABS R20, R10 ;  /* 0x0000000a00147213 */ /* 0x000fe20000000000 */
[----:B------:R-:W-:Y:S01]  /*7ec0*/  IMAD R19, R4, R8, R19 ;  /* 0x0000000804137224 */ /* 0x000fe200078e0213 */
[----:B------:R-:W-:Y:S01]  /*7ed0*/  STL [R1+0x738], R92 ;  /* 0x0007385c01007387 */ /* 0x000fe20000100800 */
[----:B------:R-:W-:Y:S01]  /*7ee0*/  IMAD.MOV.U32 R46, RZ, RZ, R6 ;  /* 0x000000ffff2e7224 */ /* 0x000fe200078e0006 */
[----:B------:R-:W-:-:S02]  /*7ef0*/  IABS R21, R11 ;  /* 0x0000000b00157213 */ /* 0x000fc40000000000 */
[----:B------:R0:W-:Y:S01]  /*7f00*/  STL [R1+0x73c], R91 ;  /* 0x00073c5b01007387 */ /* 0x0001e20000100800 */
[----:B------:R-:W-:Y:S01]  /*7f10*/  @!P3 IMAD.MOV R70, RZ, RZ, -R70 ;  /* 0x000000ffff46b224 */ /* 0x000fe200078e0a46 */
[----:B------:R-:W-:Y:S01]  /*7f20*/  ISETP.GE.AND P3, PT, R13, RZ, PT ;  /* 0x000000ff0d00720c */ /* 0x000fe20003f66270 */
[----:B------:R-:W-:Y:S01]  /*7f30*/  @!P5 IMAD.IADD R2, R2, 0x1, -R4 ;  /* 0x000000010202d824 */ /* 0x000fe200078e0a04 */
[C---:B------:R-:W-:Y:S01]  /*7f40*/  ISETP.GT.U32.AND P5, PT, R4.reuse, R3, PT ;  /* 0x000000030400720c */ /* 0x040fe20003fa4070 */
[----:B------:R-:W-:Y:S01]  /*7f50*/  @!P4 IMAD.MOV R46, RZ, RZ, -R46 ;  /* 0x000000ffff2ec224 */ /* 0x000fe200078e0a2e */
[----:B------:R-:W-:Y:S01]  /*7f60*/  ISETP.GT.U32.AND P4, PT, R4, R19, PT ;  /* 0x000000130400720c */ /* 0x000fe20003f84070 */
[----:B------:R-:W-:-:S04]  /*7f70*/  IMAD.HI.U32 R13, R5, R21, RZ ;  /* 0x00000015050d7227 */ /* 0x000fc800078e00ff */
[----:B0-----:R-:W-:Y:S02]  /*7f80*/  IMAD.MOV.U32 R91, RZ, RZ, R27 ;  /* 0x000000ffff5b7224 */ /* 0x001fe400078e001b */
[----:B------:R-:W-:Y:S02]  /*7f90*/  IMAD.MOV.U32 R27, RZ, RZ, R9 ;  /* 0x000000ffff1b7224 */ /* 0x000fe400078e0009 */
[----:B------:R-:W-:-:S04]  /*7fa0*/  IMAD.HI.U32 R9, R5, R20, RZ ;  /* 0x0000001405097227 */ /* 0x000fc800078e00ff */
[----:B------:R-:W-:Y:S02]  /*7fb0*/  IMAD.MOV R6, RZ, RZ, -R9 ;  /* 0x000000ffff067224 */ /* 0x000fe400078e0a09 */
[----:B------:R-:W-:Y:S01]  /*7fc0*/  IMAD.MOV R9, RZ, RZ, -R13 ;  /* 0x000000ffff097224 */ /* 0x000fe200078e0a0d */
[----:B------:R-:W-:-:S03]  /*7fd0*/  ISETP.GE.AND P0, PT, R12, RZ, PT ;  /* 0x000000ff0c00720c */ /* 0x000fc60003f06270 */
[----:B------:R-:W-:Y:S02]  /*7fe0*/  IMAD R21, R4, R9, R21 ;  /* 0x0000000904157224 */ /* 0x000fe400078e0215 */
[----:B------:R-:W-:Y:S02]  /*7ff0*/  VIADD R12, R0, 0x4f ;  /* 0x0000004f000c7836 */ /* 0x000fe40000000000 */
[--C-:B------:R-:W-:Y:S02]  /*8000*/  @!P5 IMAD.IADD R3, R3, 0x1, -R4.reuse ;  /* 0x000000010303d824 */ /* 0x100fe400078e0a04 */
[----:B------:R-:W-:Y:S01]  /*8010*/  @!P4 IMAD.IADD R19, R19, 0x1, -R4 ;  /* 0x000000011313c824 */ /* 0x000fe200078e0a04 */
[----:B------:R-:W-:Y:S01]  /*8020*/  ISETP.GT.U32.AND P4, PT, R4, R21, PT ;  /* 0x000000150400720c */ /* 0x000fe20003f84070 */
[----:B------:R-:W-:Y:S01]  /*8030*/  IMAD.MOV.U32 R69, RZ, RZ, R3 ;  /* 0x000000ffff457224 */ /* 0x000fe200078e0003 */
[----:B------:R-:W-:Y:S01]  /*8040*/  IABS R22, R12 ;  /* 0x0000000c00167213 */ /* 0x000fe20000000000 */
[----:B------:R-:W-:-:S02]  /*8050*/  VIADD R42, R0, 0x50 ;  /* 0x00000050002a7836 */ /* 0x000fc40000000000 */
[----:B------:R-:W-:Y:S01]  /*8060*/  @!P3 IMAD.MOV R69, RZ, RZ, -R69 ;  /* 0x000000ffff45b224 */ /* 0x000fe200078e0a45 */
[----:B------:R-:W-:Y:S01]  /*8070*/  ISETP.GT.U32.AND P3, PT, R4, R19, PT ;  /* 0x000000130400720c */ /* 0x000fe20003f64070 */
[----:B------:R-:W-:Y:S01]  /*8080*/  IMAD.HI.U32 R8, R5, R22, RZ ;  /* 0x0000001605087227 */ /* 0x000fe200078e00ff */
[----:B------:R-:W-:-:S03]  /*8090*/  IABS R18, R42 ;  /* 0x0000002a00127213 */ /* 0x000fc60000000000 */
[----:B------:R-:W-:Y:S02]  /*80a0*/  IMAD R20, R4, R6, R20 ;  /* 0x0000000604147224 */ /* 0x000fe400078e0214 */
[----:B------:R-:W-:Y:S02]  /*80b0*/  IMAD.MOV R6, RZ, RZ, -R8 ;  /* 0x000000ffff067224 */ /* 0x000fe400078e0a08 */
[----:B------:R-:W-:Y:S02]  /*80c0*/  VIADD R41, R0, 0x51 ;  /* 0x0000005100297836 */ /* 0x000fe40000000000 */
[----:B------:R-:W-:Y:S02]  /*80d0*/  @!P4 IMAD.IADD R21, R21, 0x1, -R4 ;  /* 0x000000011515c824 */ /* 0x000fe400078e0a04 */
[C---:B------:R-:W-:Y:S01]  /*80e0*/  IMAD R22, R4.reuse, R6, R22 ;  /* 0x0000000604167224 */ /* 0x040fe200078e0216 */
[----:B------:R-:W-:Y:S01]  /*80f0*/  IABS R17, R41 ;  /* 0x0000002900117213 */ /* 0x000fe20000000000 */
[----:B------:R-:W-:Y:S01]  /*8100*/  IMAD.HI.U32 R3, R5, R18, RZ ;  /* 0x0000001205037227 */ /* 0x000fe200078e00ff */
[----:B------:R-:W-:-:S03]  /*8110*/  ISETP.GT.U32.AND P4, PT, R4, R21, PT ;  /* 0x000000150400720c */ /* 0x000fc60003f84070 */
[----:B------:R-:W-:Y:S01]  /*8120*/  @!P3 IMAD.IADD R19, R19, 0x1, -R4 ;  /* 0x000000011313b824 */ /* 0x000fe200078e0a04 */
[----:B------:R-:W-:Y:S01]  /*8130*/  ISETP.GT.U32.AND P3, PT, R4, R22, PT ;  /* 0x000000160400720c */ /* 0x000fe20003f64070 */
[----:B------:R-:W-:-:S04]  /*8140*/  IMAD.HI.U32 R6, R5, R17, RZ ;  /* 0x0000001105067227 */ /* 0x000fc800078e00ff */
        /* <DEDUP_REMOVED lines=9> */
[----:B------:R-:W-:-:S03]  /*81e0*/  VIADD R43, R0, 0x53 ;  /* 0x00000053002b7836 */ /* 0x000fc60000000000 */
[----:B------:R-:W-:Y:S02]  /*81f0*/  IABS R16, R40 ;  /* 0x0000002800107213 */ /* 0x000fe40000000000 */
[----:B------:R-:W-:-:S03]  /*8200*/  IABS R15, R43 ;  /* 0x0000002b000f7213 */ /* 0x000fc60000000000 */
[----:B------:R-:W-:Y:S01]  /*8210*/  @!P4 IMAD.IADD R18, R18, 0x1, -R4 ;  /* 0x000000011212c824 */ /* 0x000fe200078e0a04 */
[----:B------:R-:W-:Y:S01]  /*8220*/  ISETP.GT.U32.AND P4, PT, R4, R22, PT ;  /* 0x000000160400720c */ /* 0x000fe20003f84070 */
[----:B------:R-:W-:Y:S01]  /*8230*/  IMAD.HI.U32 R9, R5, R16, RZ ;  /* 0x0000001005097227 */ /* 0x000fe200078e00ff */
[----:B------:R-:W-:-:S03]  /*8240*/  ISETP.GE.AND P5, PT, R10, RZ, PT ;  /* 0x000000ff0a00720c */ /* 0x000fc60003fa6270 */
[----:B------:R-:W-:Y:S01]  /*8250*/  @!P3 IMAD.IADD R17, R17, 0x1, -R4 ;  /* 0x000000011111b824 */ /* 0x000fe200078e0a04 */
[----:B------:R-:W-:Y:S01]  /*8260*/  ISETP.GT.U32.AND P3, PT, R4, R18, PT ;  /* 0x000000120400720c */ /* 0x000fe20003f64070 */
[----:B------:R-:W-:-:S04]  /*8270*/  IMAD.HI.U32 R10, R5, R15, RZ ;  /* 0x0000000f050a7227 */ /* 0x000fc800078e00ff */
[----:B------:R-:W-:Y:S02]  /*8280*/  IMAD.MOV R3, RZ, RZ, -R9 ;  /* 0x000000ffff037224 */ /* 0x000fe400078e0a09 */
[----:B------:R-:W-:Y:S02]  /*8290*/  IMAD.MOV R6, RZ, RZ, -R10 ;  /* 0x000000ffff067224 */ /* 0x000fe400078e0a0a */
[C---:B------:R-:W-:Y:S02]  /*82a0*/  IMAD R16, R4.reuse, R3, R16 ;  /* 0x0000000304107224 */ /* 0x040fe400078e0210 */
[----:B------:R-:W-:Y:S02]  /*82b0*/  IMAD R15, R4, R6, R15 ;  /* 0x00000006040f7224 */ /* 0x000fe400078e020f */
[--C-:B------:R-:W-:Y:S01]  /*82c0*/  @!P4 IMAD.IADD R22, R22, 0x1, -R4.reuse ;  /* 0x000000011616c824 */ /* 0x100fe200078e0a04 */
[C---:B------:R-:W-:Y:S01]  /*82d0*/  ISETP.GT.U32.AND P4, PT, R4.reuse, R16, PT ;  /* 0x000000100400720c */ /* 0x040fe20003f84070 */
[----:B------:R-:W-:Y:S01]  /*82e0*/  @!P1 IMAD.MOV R27, RZ, RZ, -R27 ;  /* 0x000000ffff1b9224 */ /* 0x000fe200078e0a1b */
[----:B------:R-:W-:Y:S01]  /*82f0*/  ISETP.GT.U32.AND P1, PT, R4, R2, PT ;  /* 0x000000020400720c */ /* 0x000fe20003f24070 */
[----:B------:R-:W-:Y:S01]  /*8300*/  @!P3 IMAD.IADD R18, R18, 0x1, -R4 ;  /* 0x000000011212b824 */ /* 0x000fe200078e0a04 */
[----:B------:R-:W-:Y:S01]  /*8310*/  ISETP.GT.U32.AND P3, PT, R4, R15, PT ;  /* 0x0000000f0400720c */ /* 0x000fe20003f64070 */
[----:B------:R-:W-:-:S02]  /*8320*/  VIADD R37, R0, 0x54 ;  /* 0x0000005400257836 */ /* 0x000fc40000000000 */
[----:B------:R-:W-:-:S03]  /*8330*/  VIADD R39, R0, 0x55 ;  /* 0x0000005500277836 */ /* 0x000fc60000000000 */
[----:B------:R-:W-:Y:S02]  /*8340*/  IABS R3, R37 ;  /* 0x0000002500037213 */ /* 0x000fe40000000000 */
[----:B------:R-:W-:Y:S01]  /*8350*/  IABS R6, R39 ;  /* 0x0000002700067213 */ /* 0x000fe20000000000 */
[--C-:B------:R-:W-:Y:S02]  /*8360*/  @!P4 IMAD.IADD R16, R16, 0x1, -R4.reuse ;  /* 0x000000011010c824 */ /* 0x100fe400078e0a04 */
[--C-:B------:R-:W-:Y:S01]  /*8370*/  @!P1 IMAD.IADD R2, R2, 0x1, -R4.reuse ;  /* 0x0000000102029824 */ /* 0x100fe200078e0a04 */
[C---:B------:R-:W-:Y:S01]  /*8380*/  ISETP.GT.U32.AND P1, PT, R4.reuse, R20, PT ;  /* 0x000000140400720c */ /* 0x040fe20003f24070 */
[----:B------:R-:W-:Y:S01]  /*8390*/  @!P3 IMAD.IADD R15, R15, 0x1, -R4 ;  /* 0x000000010f0fb824 */ /* 0x000fe200078e0a04 */
[----:B------:R-:W-:Y:S01]  /*83a0*/  ISETP.GT.U32.AND P4, PT, R4, R16, PT ;  /* 0x000000100400720c */ /* 0x000fe20003f84070 */
[----:B------:R-:W-:Y:S02]  /*83b0*/  IMAD.MOV.U32 R66, RZ, RZ, R2 ;  /* 0x000000ffff427224 */ /* 0x000fe400078e0002 */
[----:B------:R-:W-:-:S02]  /*83c0*/  IMAD.MOV.U32 R2, RZ, RZ, R6 ;  /* 0x000000ffff027224 */ /* 0x000fc400078e0006 */
[----:B------:R-:W-:Y:S01]  /*83d0*/  IMAD.HI.U32 R9, R5, R3, RZ ;  /* 0x0000000305097227 */ /* 0x000fe200078e00ff */
[----:B------:R-:W-:-:S03]  /*83e0*/  ISETP.GT.U32.AND P3, PT, R4, R15, PT ;  /* 0x0000000f0400720c */ /* 0x000fc60003f64070 */
[----:B------:R-:W-:-:S04]  /*83f0*/  IMAD.HI.U32 R8, R5, R2, RZ ;  /* 0x0000000205087227 */ /* 0x000fc800078e00ff */
[----:B------:R-:W-:Y:S02]  /*8400*/  IMAD.MOV R10, RZ, RZ, -R9 ;  /* 0x000000ffff0a7224 */ /* 0x000fe400078e0a09 */
[----:B------:R-:W-:Y:S02]  /*8410*/  IMAD.MOV R9, RZ, RZ, -R8 ;  /* 0x000000ffff097224 */ /* 0x000fe400078e0a08 */
[----:B------:R-:W-:Y:S02]  /*8420*/  IMAD R3, R4, R10, R3 ;  /* 0x0000000a04037224 */ /* 0x000fe400078e0203 */
[----:B------:R-:W-:Y:S02]  /*8430*/  @!P1 IMAD.IADD R20, R20, 0x1, -R4 ;  /* 0x0000000114149824 */ /* 0x000fe400078e0a04 */
[----:B------:R-:W-:Y:S02]  /*8440*/  IMAD R2, R4, R9, R2 ;  /* 0x0000000904027224 */ /* 0x000fe400078e0202 */
[--C-:B------:R-:W-:Y:S01]  /*8450*/  @!P4 IMAD.IADD R16, R16, 0x1, -R4.reuse ;  /* 0x000000011010c824 */ /* 0x100fe200078e0a04 */
[C---:B------:R-:W-:Y:S01]  /*8460*/  ISETP.GT.U32.AND P4, PT, R4.reuse, R3, PT ;  /* 0x000000030400720c */ /* 0x040fe20003f84070 */
[----:B------:R-:W-:Y:S01]  /*8470*/  @!P3 IMAD.IADD R15, R15, 0x1, -R4 ;  /* 0x000000010f0fb824 */ /* 0x000fe200078e0a04 */
[----:B------:R-:W-:-:S02]  /*8480*/  ISETP.GT.U32.AND P1, PT, R4, R20, PT ;  /* 0x000000140400720c */ /* 0x000fc40003f24070 */
[----:B------:R-:W-:Y:S01]  /*8490*/  ISETP.GT.U32.AND P3, PT, R4, R2, PT ;  /* 0x000000020400720c */ /* 0x000fe20003f64070 */
[C---:B------:R-:W-:Y:S02]  /*84a0*/  VIADD R38, R0.reuse, 0x56 ;  /* 0x0000005600267836 */ /* 0x040fe40000000000 */
[----:B------:R-:W-:-:S03]  /*84b0*/  VIADD R44, R0, 0x57 ;  /* 0x00000057002c7836 */ /* 0x000fc60000000000 */
[----:B------:R-:W-:Y:S02]  /*84c0*/  IABS R14, R38 ;  /* 0x00000026000e7213 */ /* 0x000fe40000000000 */
[----:B------:R-:W-:Y:S01]  /*84d0*/  IABS R23, R44 ;  /* 0x0000002c00177213 */ /* 0x000fe20000000000 */
[--C-:B------:R-:W-:Y:S02]  /*84e0*/  @!P4 IMAD.IADD R3, R3, 0x1, -R4.reuse ;  /* 0x000000010303c824 */ /* 0x100fe400078e0a04 */
[--C-:B------:R-:W-:Y:S01]  /*84f0*/  @!P1 IMAD.IADD R20, R20, 0x1, -R4.reuse ;  /* 0x0000000114149824 */ /* 0x100fe200078e0a04 */
[----:B------:R-:W-:Y:S01]  /*8500*/  ISETP.GE.AND P1, PT, R11, RZ, PT ;  /* 0x000000ff0b00720c */ /* 0x000fe20003f26270 */
[----:B------:R-:W-:Y:S01]  /*8510*/  @!P3 IMAD.IADD R2, R2, 0x1, -R4 ;  /* 0x000000010202b824 */ /* 0x000fe200078e0a04 */
[C---:B------:R-:W-:Y:S01]  /*8520*/  ISETP.GT.U32.AND P4, PT, R4.reuse, R3, PT ;  /* 0x000000030400720c */ /* 0x040fe20003f84070 */
[C---:B------:R-:W-:Y:S01]  /*8530*/  IMAD.HI.U32 R6, R5.reuse, R14, RZ ;  /* 0x0000000e05067227 */ /* 0x040fe200078e00ff */
[----:B------:R-:W-:Y:S03]  /*8540*/  STL [R1+0x740], R90 ;  /* 0x0007405a01007387 */ /* 0x000fe60000100800 */
[----:B------:R-:W-:Y:S01]  /*8550*/  IMAD.HI.U32 R11, R5, R23, RZ ;  /* 0x00000017050b7227 */ /* 0x000fe200078e00ff */
[----:B------:R0:W-:Y:S01]  /*8560*/  STL [R1+0x744], R89 ;  /* 0x0007445901007387 */ /* 0x0001e20000100800 */
[----:B------:R-:W-:-:S02]  /*8570*/  ISETP.GT.U32.AND P3, PT, R4, R2, PT ;  /* 0x000000020400720c */ /* 0x000fc40003f64070 */
[----:B------:R-:W-:Y:S01]  /*8580*/  @!P0 IMAD.MOV R66, RZ, RZ, -R66 ;  /* 0x000000ffff428224 */ /* 0x000fe200078e0a42 */
[----:B------:R-:W-:Y:S01]  /*8590*/  ISETP.GT.U32.AND P0, PT, R4, R17, PT ;  /* 0x000000110400720c */ /* 0x000fe20003f04070 */
[----:B------:R-:W-:Y:S02]  /*85a0*/  IMAD.MOV R8, RZ, RZ, -R6 ;  /* 0x000000ffff087224 */ /* 0x000fe400078e0a06 */
[----:B------:R-:W-:Y:S02]  /*85b0*/  IMAD.MOV R6, RZ, RZ, -R11 ;  /* 0x000000ffff067224 */ /* 0x000fe400078e0a0b */
[----:B0-----:R-:W-:Y:S02]  /*85c0*/  IMAD.MOV.U32 R89, RZ, RZ, R30 ;  /* 0x000000ffff597224 */ /* 0x001fe400078e001e */
[----:B------:R-:W-:Y:S02]  /*85d0*/  VIADD R30, R0, 0x58 ;  /* 0x00000058001e7836 */ /* 0x000fe40000000000 */
[----:B------:R-:W-:-:S02]  /*85e0*/  IMAD.MOV.U32 R90, RZ, RZ, R31 ;  /* 0x000000ffff5a7224 */ /* 0x000fc400078e001f */
[C---:B------:R-:W-:Y:S02]  /*85f0*/  IMAD R14, R4.reuse, R8, R14 ;  /* 0x00000008040e7224 */ /* 0x040fe400078e020e */
[----:B------:R-:W-:Y:S01]  /*8600*/  IMAD R23, R4, R6, R23 ;  /* 0x0000000604177224 */ /* 0x000fe200078e0217 */
[----:B------:R-:W-:Y:S01]  /*8610*/  IABS R6, R30 ;  /* 0x0000001e00067213 */ /* 0x000fe20000000000 */
[----:B------:R-:W-:Y:S02]  /*8620*/  VIADD R31, R0, 0x59 ;  /* 0x00000059001f7836 */ /* 0x000fe40000000000 */
[----:B------:R-:W-:Y:S01]  /*8630*/  @!P4 IMAD.IADD R3, R3, 0x1, -R4 ;  /* 0x000000010303c824 */ /* 0x000fe200078e0a04 */
[----:B------:R-:W-:Y:S01]  /*8640*/  ISETP.GT.U32.AND P4, PT, R4, R14, PT ;  /* 0x0000000e0400720c */ /* 0x000fe20003f84070 */
[----:B------:R-:W-:Y:S01]  /*8650*/  IMAD.HI.U32 R10, R5, R6, RZ ;  /* 0x00000006050a7227 */ /* 0x000fe200078e00ff */
[----:B------:R-:W-:-:S03]  /*8660*/  IABS R8, R31 ;  /* 0x0000001f00087213 */ /* 0x000fc60000000000 */
[--C-:B------:R-:W-:Y:S01]  /*8670*/  @!P0 IMAD.IADD R17, R17, 0x1, -R4.reuse ;  /* 0x0000000111118824 */ /* 0x100fe200078e0a04 */
[----:B------:R-:W-:Y:S01]  /*8680*/  ISETP.GE.AND P0, PT, R12, RZ, PT ;  /* 0x000000ff0c00720c */ /* 0x000fe20003f06270 */
[----:B------:R-:W-:Y:S01]  /*8690*/  @!P3 IMAD.IADD R2, R2, 0x1, -R4 ;  /* 0x000000010202b824 */ /* 0x000fe200078e0a04 */
[----:B------:R-:W-:Y:S01]  /*86a0*/  ISETP.GT.U32.AND P3, PT, R4, R23, PT ;  /* 0x000000170400720c */ /* 0x000fe20003f64070 */
[C---:B------:R-:W-:Y:S02]  /*86b0*/  VIADD R32, R0.reuse, 0x61 ;  /* 0x0000006100207836 */ /* 0x040fe40000000000 */
[C---:B------:R-:W-:Y:S02]  /*86c0*/  VIADD R45, R0.reuse, 0x5a ;  /* 0x0000005a002d7836 */ /* 0x040fe40000000000 */
[----:B------:R-:W-:Y:S02]  /*86d0*/  VIADD R33, R0, 0x60 ;  /* 0x0000006000217836 */ /* 0x000fe40000000000 */
[----:B------:R-:W-:-:S02]  /*86e0*/  IMAD.MOV R10, RZ, RZ, -R10 ;  /* 0x000000ffff0a7224 */ /* 0x000fc400078e0a0a */
[----:B------:R-:W-:Y:S01]  /*86f0*/  IMAD.HI.U32 R12, R5, R8, RZ ;  /* 0x00000008050c7227 */ /* 0x000fe200078e00ff */
[----:B------:R-:W-:Y:S02]  /*8700*/  IABS R11, R32 ;  /* 0x00000020000b7213 */ /* 0x000fe40000000000 */
[----:B------:R-:W-:Y:S01]  /*8710*/  IABS R24, R45 ;  /* 0x0000002d00187213 */ /* 0x000fe20000000000 */
[----:B------:R-:W-:Y:S01]  /*8720*/  IMAD R6, R4, R10, R6 ;  /* 0x0000000a04067224 */ /* 0x000fe200078e0206 */
[----:B------:R-:W-:Y:S01]  /*8730*/  IABS R9, R33 ;  /* 0x0000002100097213 */ /* 0x000fe20000000000 */
[----:B------:R-:W-:Y:S02]  /*8740*/  IMAD.MOV R12, RZ, RZ, -R12 ;  /* 0x000000ffff0c7224 */ /* 0x000fe400078e0a0c */
[----:B------:R-:W-:Y:S01]  /*8750*/  @!P4 IMAD.IADD R14, R14, 0x1, -R4 ;  /* 0x000000010e0ec824 */ /* 0x000fe200078e0a04 */
[C---:B------:R-:W-:Y:S01]  /*8760*/  ISETP.GT.U32.AND P4, PT, R4.reuse, R6, PT ;  /* 0x000000060400720c */ /* 0x040fe20003f84070 */
[----:B------:R-:W-:-:S02]  /*8770*/  IMAD R8, R4, R12, R8 ;  /* 0x0000000c04087224 */ /* 0x000fc400078e0208 */
[----:B------:R-:W-:Y:S02]  /*8780*/  IMAD.MOV.U32 R10, RZ, RZ, R11 ;  /* 0x000000ffff0a7224 */ /* 0x000fe400078e000b */
[----:B------:R-:W-:-:S04]  /*8790*/  IMAD.HI.U32 R11, R5, R24, RZ ;  /* 0x00000018050b7227 */ /* 0x000fc800078e00ff */
[----:B------:R-:W-:-:S04]  /*87a0*/  IMAD.HI.U32 R13, R5, R9, RZ ;  /* 0x00000009050d7227 */ /* 0x000fc800078e00ff */
[----:B------:R-:W-:Y:S01]  /*87b0*/  @!P3 IMAD.IADD R23, R23, 0x1, -R4 ;  /* 0x000000011717b824 */ /* 0x000fe200078e0a04 */
[----:B------:R-:W-:Y:S01]  /*87c0*/  ISETP.GT.U32.AND P3, PT, R4, R8, PT ;  /* 0x000000080400720c */ /* 0x000fe20003f64070 */
[----:B------:R-:W-:Y:S02]  /*87d0*/  IMAD.MOV R11, RZ, RZ, -R11 ;  /* 0x000000ffff0b7224 */ /* 0x000fe400078e0a0b */
[----:B------:R-:W-:Y:S02]  /*87e0*/  IMAD.MOV R13, RZ, RZ, -R13 ;  /* 0x000000ffff0d7224 */ /* 0x000fe400078e0a0d */
[----:B------:R-:W-:Y:S01]  /*87f0*/  IMAD.HI.U32 R25, R5, R10, RZ ;  /* 0x0000000a05197227 */ /* 0x000fe200078e00ff */
[----:B------:R0:W-:Y:S03]  /*8800*/  STL [R1+0x748], R88 ;  /* 0x0007485801007387 */ /* 0x0001e60000100800 */
[----:B------:R-:W-:-:S02]  /*8810*/  IMAD.MOV.U32 R93, RZ, RZ, R29 ;  /* 0x000000ffff5d7224 */ /* 0x000fc400078e001d */
[C---:B------:R-:W-:Y:S02]  /*8820*/  IMAD R24, R4.reuse, R11, R24 ;  /* 0x0000000b04187224 */ /* 0x040fe400078e0218 */
[----:B------:R-:W-:Y:S02]  /*8830*/  IMAD R9, R4, R13, R9 ;  /* 0x0000000d04097224 */ /* 0x000fe400078e0209 */
[----:B------:R-:W-:Y:S02]  /*8840*/  IMAD.MOV R11, RZ, RZ, -R25 ;  /* 0x000000ffff0b7224 */ /* 0x000fe400078e0a19 */
[----:B0-----:R-:W-:Y:S02]  /*8850*/  IMAD.MOV.U32 R88, RZ, RZ, R28 ;  /* 0x000000ffff587224 */ /* 0x001fe400078e001c */
[C---:B------:R-:W-:Y:S02]  /*8860*/  VIADD R28, R0.reuse, 0x68 ;  /* 0x00000068001c7836 */ /* 0x040fe40000000000 */
[----:B------:R-:W-:-:S02]  /*8870*/  VIADD R29, R0, 0x69 ;  /* 0x00000069001d7836 */ /* 0x000fc40000000000 */
[----:B------:R-:W-:Y:S01]  /*8880*/  @!P4 IMAD.IADD R6, R6, 0x1, -R4 ;  /* 0x000000010606c824 */ /* 0x000fe200078e0a04 */
[C---:B------:R-:W-:Y:S01]  /*8890*/  ISETP.GT.U32.AND P4, PT, R4.reuse, R9, PT ;  /* 0x000000090400720c */ /* 0x040fe20003f84070 */
[----:B------:R-:W-:Y:S01]  /*88a0*/  IMAD R10, R4, R11, R10 ;  /* 0x0000000b040a7224 */ /* 0x000fe200078e020a */
[----:B------:R-:W-:Y:S01]  /*88b0*/  IABS R11, R28 ;  /* 0x0000001c000b7213 */ /* 0x000fe20000000000 */
[----:B------:R-:W-:Y:S01]  /*88c0*/  VIADD R36, R0, 0x70 ;  /* 0x0000007000247836 */ /* 0x000fe20000000000 */
[----:B------:R-:W-:Y:S01]  /*88d0*/  IABS R12, R29 ;  /* 0x0000001d000c7213 */ /* 0x000fe20000000000 */
[----:B------:R-:W-:Y:S01]  /*88e0*/  @!P3 IMAD.IADD R8, R8, 0x1, -R4 ;  /* 0x000000010808b824 */ /* 0x000fe200078e0a04 */
[----:B------:R-:W-:Y:S01]  /*88f0*/  ISETP.GT.U32.AND P3, PT, R4, R14, PT ;  /* 0x0000000e0400720c */ /* 0x000fe20003f64070 */
[C---:B------:R-:W-:Y:S01]  /*8900*/  VIADD R35, R0.reuse, 0x71 ;  /* 0x0000007100237836 */ /* 0x040fe20000000000 */
[----:B------:R-:W-:Y:S01]  /*8910*/  IABS R13, R36 ;  /* 0x00000024000d7213 */ /* 0x000fe20000000000 */
[----:B------:R-:W-:-:S02]  /*8920*/  VIADD R34, R0, 0x78 ;  /* 0x0000007800227836 */ /* 0x000fc40000000000 */
[----:B------:R-:W-:Y:S02]  /*8930*/  IMAD.MOV.U32 R61, RZ, RZ, R21 ;  /* 0x000000ffff3d7224 */ /* 0x000fe400078e0015 */
[----:B------:R-:W-:-:S04]  /*8940*/  IMAD.HI.U32 R49, R5, R11, RZ ;  /* 0x0000000b05317227 */ /* 0x000fc800078e00ff */
[----:B------:R-:W-:Y:S01]  /*8950*/  IMAD.HI.U32 R25, R5, R12, RZ ;  /* 0x0000000c05197227 */ /* 0x000fe200078e00ff */
[----:B------:R-:W-:-:S03]  /*8960*/  IABS R51, R34 ;  /* 0x0000002200337213 */ /* 0x000fc60000000000 */
[----:B------:R-:W-:Y:S01]  /*8970*/  IMAD.MOV.U32 R92, RZ, RZ, R26 ;  /* 0x000000ffff5c7224 */ /* 0x000fe200078e001a */
[----:B------:R-:W-:Y:S01]  /*8980*/  IABS R26, R35 ;  /* 0x00000023001a7213 */ /* 0x000fe20000000000 */
[----:B------:R-:W-:Y:S02]  /*8990*/  IMAD.MOV.U32 R62, RZ, RZ, R20 ;  /* 0x000000ffff3e7224 */ /* 0x000fe400078e0014 */
[----:B------:R-:W-:Y:S01]  /*89a0*/  @!P1 IMAD.MOV R61, RZ, RZ, -R61 ;  /* 0x000000ffff3d9224 */ /* 0x000fe200078e0a3d */
[----:B------:R-:W-:Y:S01]  /*89b0*/  ISETP.GT.U32.AND P1, PT, R4, R8, PT ;  /* 0x000000080400720c */ /* 0x000fe20003f24070 */
[----:B------:R-:W-:-:S04]  /*89c0*/  IMAD.HI.U32 R50, R5, R13, RZ ;  /* 0x0000000d05327227 */ /* 0x000fc800078e00ff */
[----:B------:R-:W-:Y:S02]  /*89d0*/  IMAD.MOV R49, RZ, RZ, -R49 ;  /* 0x000000ffff317224 */ /* 0x000fe400078e0a31 */
[----:B------:R-:W-:Y:S02]  /*89e0*/  IMAD.MOV R25, RZ, RZ, -R25 ;  /* 0x000000ffff197224 */ /* 0x000fe400078e0a19 */
[----:B------:R-:W-:Y:S01]  /*89f0*/  @!P5 IMAD.MOV R62, RZ, RZ, -R62 ;  /* 0x000000ffff3ed224 */ /* 0x000fe200078e0a3e */
[C---:B------:R-:W-:Y:S01]  /*8a00*/  ISETP.GT.U32.AND P5, PT, R4.reuse, R23, PT ;  /* 0x000000170400720c */ /* 0x040fe20003fa4070 */
[----:B------:R-:W-:Y:S01]  /*8a10*/  @!P4 IMAD.IADD R9, R9, 0x1, -R4 ;  /* 0x000000010909c824 */ /* 0x000fe200078e0a04 */
[C---:B------:R-:W-:Y:S01]  /*8a20*/  ISETP.GT.U32.AND P4, PT, R4.reuse, R24, PT ;  /* 0x000000180400720c */ /* 0x040fe20003f84070 */
[----:B------:R-:W-:Y:S02]  /*8a30*/  IMAD.MOV R50, RZ, RZ, -R50 ;  /* 0x000000ffff327224 */ /* 0x000fe400078e0a32 */
[----:B------:R-:W-:-:S02]  /*8a40*/  IMAD R11, R4, R49, R11 ;  /* 0x00000031040b7224 */ /* 0x000fc400078e020b */
[----:B------:R-:W-:Y:S02]  /*8a50*/  IMAD R12, R4, R25, R12 ;  /* 0x00000019040c7224 */ /* 0x000fe400078e020c */
[----:B------:R-:W-:Y:S02]  /*8a60*/  IMAD.MOV.U32 R25, RZ, RZ, R51 ;  /* 0x000000ffff197224 */ /* 0x000fe400078e0033 */
[----:B------:R-:W-:-:S04]  /*8a70*/  IMAD.HI.U32 R49, R5, R26, RZ ;  /* 0x0000001a05317227 */ /* 0x000fc800078e00ff */
[----:B------:R-:W-:Y:S01]  /*8a80*/  @!P3 IMAD.IADD R14, R14, 0x1, -R4 ;  /* 0x000000010e0eb824 */ /* 0x000fe200078e0a04 */
[C---:B------:R-:W-:Y:S01]  /*8a90*/  ISETP.GT.U32.AND P3, PT, R4.reuse, R10, PT ;  /* 0x0000000a0400720c */ /* 0x040fe20003f64070 */
[----:B------:R-:W-:Y:S02]  /*8aa0*/  IMAD R13, R4, R50, R13 ;  /* 0x00000032040d7224 */ /* 0x000fe400078e020d */
[----:B------:R-:W-:Y:S02]  /*8ab0*/  IMAD.MOV.U32 R63, RZ, RZ, R19 ;  /* 0x000000ffff3f7224 */ /* 0x000fe400078e0013 */
[----:B------:R-:W-:-:S04]  /*8ac0*/  IMAD.HI.U32 R50, R5, R25, RZ ;  /* 0x0000001905327227 */ /* 0x000fc800078e00ff */
[----:B------:R-:W-:Y:S02]  /*8ad0*/  IMAD.MOV R19, RZ, RZ, -R49 ;  /* 0x000000ffff137224 */ /* 0x000fe400078e0a31 */
[----:B------:R-:W-:Y:S02]  /*8ae0*/  IMAD.MOV R20, RZ, RZ, -R50 ;  /* 0x000000ffff147224 */ /* 0x000fe400078e0a32 */
[----:B------:R-:W-:Y:S02]  /*8af0*/  IMAD R19, R4, R19, R26 ;  /* 0x0000001304137224 */ /* 0x000fe400078e021a */
[--C-:B------:R-:W-:Y:S01]  /*8b00*/  @!P1 IMAD.IADD R8, R8, 0x1, -R4.reuse ;  /* 0x0000000108089824 */ /* 0x100fe200078e0a04 */
[C---:B------:R-:W-:Y:S01]  /*8b10*/  ISETP.GT.U32.AND P1, PT, R4.reuse, R13, PT ;  /* 0x0000000d0400720c */ /* 0x040fe20003f24070 */
[----:B------:R-:W-:Y:S01]  /*8b20*/  @!P6 IMAD.MOV R63, RZ, RZ, -R63 ;  /* 0x000000ffff3fe224 */ /* 0x000fe200078e0a3f */
[C---:B------:R-:W-:Y:S01]  /*8b30*/  ISETP.GT.U32.AND P6, PT, R4.reuse, R6, PT ;  /* 0x000000060400720c */ /* 0x040fe20003fc4070 */
[----:B------:R-:W-:Y:S01]  /*8b40*/  @!P5 IMAD.IADD R23, R23, 0x1, -R4 ;  /* 0x000000011717d824 */ /* 0x000fe200078e0a04 */
[C---:B------:R-:W-:Y:S01]  /*8b50*/  ISETP.GT.U32.AND P5, PT, R4.reuse, R11, PT ;  /* 0x0000000b0400720c */ /* 0x040fe20003fa4070 */
[----:B------:R-:W-:-:S02]  /*8b60*/  IMAD R20, R4, R20, R25 ;  /* 0x0000001404147224 */ /* 0x000fc400078e0219 */
[--C-:B------:R-:W-:Y:S01]  /*8b70*/  @!P4 IMAD.IADD R24, R24, 0x1, -R4.reuse ;  /* 0x000000011818c824 */ /* 0x100fe200078e0a04 */
[----:B------:R-:W-:Y:S01]  /*8b80*/  ISETP.GT.U32.AND P4, PT, R4, R19, PT ;  /* 0x000000130400720c */ /* 0x000fe20003f84070 */
[----:B------:R-:W-:Y:S01]  /*8b90*/  @!P3 IMAD.IADD R10, R10, 0x1, -R4 ;  /* 0x000000010a0ab824 */ /* 0x000fe200078e0a04 */
[----:B------:R-:W-:-:S03]  /*8ba0*/  ISETP.GT.U32.AND P3, PT, R4, R20, PT ;  /* 0x000000140400720c */ /* 0x000fc60003f64070 */
[--C-:B------:R-:W-:Y:S01]  /*8bb0*/  @!P1 IMAD.IADD R13, R13, 0x1, -R4.reuse ;  /* 0x000000010d0d9824 */ /* 0x100fe200078e0a04 */
[----:B------:R-:W-:Y:S01]  /*8bc0*/  ISETP.GE.AND P1, PT, R43, RZ, PT ;  /* 0x000000ff2b00720c */ /* 0x000fe20003f26270 */
[----:B------:R0:W-:Y:S01]  /*8bd0*/  STL [R1+0x74c], R87 ;  /* 0x00074c5701007387 */ /* 0x0001e20000100800 */
[--C-:B------:R-:W-:Y:S01]  /*8be0*/  @!P6 IMAD.IADD R6, R6, 0x1, -R4.reuse ;  /* 0x000000010606e824 */ /* 0x100fe200078e0a04 */
[----:B------:R-:W-:Y:S01]  /*8bf0*/  ISETP.GT.U32.AND P6, PT, R4, R12, PT ;  /* 0x0000000c0400720c */ /* 0x000fe20003fc4070 */
[----:B------:R-:W-:-:S03]  /*8c00*/  @!P5 IMAD.IADD R11, R11, 0x1, -R4 ;  /* 0x000000010b0bd824 */ /* 0x000fc600078e0a04 */
[--C-:B------:R-:W-:Y:S01]  /*8c10*/  @!P4 IMAD.IADD R19, R19, 0x1, -R4.reuse ;  /* 0x000000011313c824 */ /* 0x100fe200078e0a04 */
[----:B------:R-:W-:Y:S01]  /*8c20*/  ISETP.GE.AND P4, PT, R37, RZ, PT ;  /* 0x000000ff2500720c */ /* 0x000fe20003f86270 */
[----:B0-----:R-:W0:Y:S01]  /*8c30*/  S2R R87, SR_TID.X ;  /* 0x0000000000577919 */ /* 0x001e220000002100 */
[----:B------:R-:W-:Y:S01]  /*8c40*/  @!P3 IMAD.IADD R20, R20, 0x1, -R4 ;  /* 0x000000011414b824 */ /* 0x000fe200078e0a04 */
[C---:B------:R-:W-:Y:S01]  /*8c50*/  ISETP.GT.U32.AND P3, PT, R4.reuse, R11, PT ;  /* 0x0000000b0400720c */ /* 0x040fe20003f64070 */
[----:B------:R-:W-:Y:S01]  /*8c60*/  IMAD.MOV.U32 R60, RZ, RZ, R22 ;  /* 0x000000ffff3c7224 */ /* 0x000fe200078e0016 */
[----:B------:R-:W-:Y:S01]  /*8c70*/  IABS R21, R0 ;  /* 0x0000000000157213 */ /* 0x000fe20000000000 */
[----:B------:R-:W-:Y:S02]  /*8c80*/  IMAD.MOV.U32 R50, RZ, RZ, R15 ;  /* 0x000000ffff327224 */ /* 0x000fe400078e000f */
[----:B------:R-:W-:Y:S01]  /*8c90*/  @!P0 IMAD.MOV R60, RZ, RZ, -R60 ;  /* 0x000000ffff3c8224 */ /* 0x000fe200078e0a3c */
[----:B------:R-:W-:Y:S01]  /*8ca0*/  ISETP.GT.U32.AND P0, PT, R4, R9, PT ;  /* 0x000000090400720c */ /* 0x000fe20003f04070 */
[----:B------:R-:W-:-:S02]  /*8cb0*/  IMAD.MOV.U32 R49, RZ, RZ, R3 ;  /* 0x000000ffff317224 */ /* 0x000fc400078e0003 */
[----:B------:R-:W-:Y:S01]  /*8cc0*/  @!P1 IMAD.MOV R50, RZ, RZ, -R50 ;  /* 0x000000ffff329224 */ /* 0x000fe200078e0a32 */
[----:B------:R-:W-:Y:S01]  /*8cd0*/  ISETP.GT.U32.AND P1, PT, R4, R13, PT ;  /* 0x0000000d0400720c */ /* 0x000fe20003f24070 */
[----:B------:R-:W-:-:S04]  /*8ce0*/  IMAD.HI.U32 R25, R5, R21, RZ ;  /* 0x0000001505197227 */ /* 0x000fc800078e00ff */
[--C-:B------:R-:W-:Y:S01]  /*8cf0*/  @!P6 IMAD.IADD R12, R12, 0x1, -R4.reuse ;  /* 0x000000010c0ce824 */ /* 0x100fe200078e0a04 */
[----:B------:R-:W-:Y:S01]  /*8d00*/  ISETP.GE.AND P6, PT, R40, RZ, PT ;  /* 0x000000ff2800720c */ /* 0x000fe20003fc6270 */
[----:B------:R-:W-:Y:S01]  /*8d10*/  @!P4 IMAD.MOV R49, RZ, RZ, -R49 ;  /* 0x000000ffff31c224 */ /* 0x000fe200078e0a31 */
[----:B------:R-:W-:Y:S01]  /*8d20*/  ISETP.GT.U32.AND P4, PT, R4, R20, PT ;  /* 0x000000140400720c */ /* 0x000fe20003f84070 */
[----:B------:R-:W-:Y:S02]  /*8d30*/  IMAD.MOV R15, RZ, RZ, -R25 ;  /* 0x000000ffff0f7224 */ /* 0x000fe400078e0a19 */
[----:B------:R-:W-:Y:S01]  /*8d40*/  @!P3 IMAD.IADD R11, R11, 0x1, -R4 ;  /* 0x000000010b0bb824 */ /* 0x000fe200078e0a04 */
[----:B------:R-:W-:Y:S01]  /*8d50*/  ISETP.GE.AND P3, PT, R38, RZ, PT ;  /* 0x000000ff2600720c */ /* 0x000fe20003f66270 */
[----:B------:R-:W-:Y:S02]  /*8d60*/  IMAD R15, R4, R15, R21 ;  /* 0x0000000f040f7224 */ /* 0x000fe400078e0215 */
[----:B------:R-:W-:-:S02]  /*8d70*/  IMAD.MOV.U32 R51, RZ, RZ, R16 ;  /* 0x000000ffff337224 */ /* 0x000fc400078e0010 */
[--C-:B------:R-:W-:Y:S01]  /*8d80*/  @!P0 IMAD.IADD R9, R9, 0x1, -R4.reuse ;  /* 0x0000000109098824 */ /* 0x100fe200078e0a04 */
[----:B------:R-:W-:Y:S01]  /*8d90*/  ISETP.GE.AND P0, PT, R42, RZ, PT ;  /* 0x000000ff2a00720c */ /* 0x000fe20003f06270 */
[--C-:B------:R-:W-:Y:S01]  /*8da0*/  @!P1 IMAD.IADD R13, R13, 0x1, -R4.reuse ;  /* 0x000000010d0d9824 */ /* 0x100fe200078e0a04 */
[C---:B------:R-:W-:Y:S01]  /*8db0*/  ISETP.GT.U32.AND P1, PT, R4.reuse, R15, PT ;  /* 0x0000000f0400720c */ /* 0x040fe20003f24070 */
[----:B------:R-:W-:Y:S01]  /*8dc0*/  @!P6 IMAD.MOV R51, RZ, RZ, -R51 ;  /* 0x000000ffff33e224 */ /* 0x000fe200078e0a33 */
[----:B------:R-:W-:Y:S01]  /*8dd0*/  ISETP.GT.U32.AND P6, PT, R4, R19, PT ;  /* 0x000000130400720c */ /* 0x000fe20003fc4070 */
[----:B------:R-:W-:Y:S01]  /*8de0*/  @!P4 IMAD.IADD R20, R20, 0x1, -R4 ;  /* 0x000000011414c824 */ /* 0x000fe200078e0a04 */
[----:B------:R-:W-:Y:S01]  /*8df0*/  ISETP.GE.AND P4, PT, R31, RZ, PT ;  /* 0x000000ff1f00720c */ /* 0x000fe20003f86270 */
[----:B------:R-:W-:Y:S01]  /*8e00*/  IMAD.MOV.U32 R42, RZ, RZ, R14 ;  /* 0x000000ffff2a7224 */ /* 0x000fe200078e000e */
[----:B0-----:R-:W-:-:S03]  /*8e10*/  LOP3.LUT R87, R87, 0x7f, RZ, 0xc0, !PT ;  /* 0x0000007f57577812 */ /* 0x001fc600078ec0ff */
[----:B------:R-:W-:Y:S01]  /*8e20*/  @!P3 IMAD.MOV R42, RZ, RZ, -R42 ;  /* 0x000000ffff2ab224 */ /* 0x000fe200078e0a2a */
[----:B------:R-:W-:Y:S01]  /*8e30*/  ISETP.GE.AND P3, PT, R28, RZ, PT ;  /* 0x000000ff1c00720c */ /* 0x000fe20003f66270 */
[----:B------:R-:W-:Y:S02]  /*8e40*/  IMAD.MOV.U32 R22, RZ, RZ, R17 ;  /* 0x000000ffff167224 */ /* 0x000fe400078e0011 */
[----:B------:R-:W-:Y:S02]  /*8e50*/  IMAD R16, R87, UR13, RZ ;  /* 0x0000000d57107c24 */ /* 0x000fe4000f8e02ff */
[----:B------:R-:W-:Y:S01]  /*8e60*/  @!P0 IMAD.MOV R18, RZ, RZ, -R18 ;  /* 0x000000ffff128224 */ /* 0x000fe200078e0a12 */
[----:B------:R-:W-:Y:S01]  /*8e70*/  ISETP.GT.U32.AND P0, PT, R4, R10, PT ;  /* 0x0000000a0400720c */ /* 0x000fe20003f04070 */
[----:B------:R-:W-:Y:S02]  /*8e80*/  @!P1 IMAD.IADD R15, R15, 0x1, -R4 ;  /* 0x000000010f0f9824 */ /* 0x000fe400078e0a04 */
[----:B------:R-:W-:-:S02]  /*8e90*/  IMAD.MOV.U32 R17, RZ, RZ, R8 ;  /* 0x000000ffff117224 */ /* 0x000fc400078e0008 */
[----:B------:R-:W-:Y:S01]  /*8ea0*/  @!P6 IMAD.IADD R19, R19, 0x1, -R4 ;  /* 0x000000011313e824 */ /* 0x000fe200078e0a04 */
[----:B------:R-:W-:Y:S01]  /*8eb0*/  IADD3 R3, P6, PT, R16, UR18, RZ ;  /* 0x0000001210037c10 */ /* 0x000fe2000ffde0ff */
[----:B------:R-:W-:Y:S01]  /*8ec0*/  @!P4 IMAD.MOV R17, RZ, RZ, -R17 ;  /* 0x000000ffff11c224 */ /* 0x000fe200078e0a11 */
[----:B------:R-:W-:Y:S01]  /*8ed0*/  ISETP.GT.U32.AND P4, PT, R4, R15, PT ;  /* 0x0000000f0400720c */ /* 0x000fe20003f84070 */
[----:B------:R-:W-:Y:S01]  /*8ee0*/  IMAD.MOV.U32 R43, RZ, RZ, R2 ;  /* 0x000000ffff2b7224 */ /* 0x000fe200078e0002 */
[----:B------:R-:W-:Y:S01]  /*8ef0*/  LEA.HI.X.SX32 R2, R16, UR19, 0x1, P6 ;  /* 0x0000001310027c11 */ /* 0x000fe2000b0f0eff */
[----:B------:R-:W-:Y:S01]  /*8f00*/  @!P3 IMAD.MOV R11, RZ, RZ, -R11 ;  /* 0x000000ffff0bb224 */ /* 0x000fe200078e0a0b */
[----:B------:R-:W-:Y:S02]  /*8f10*/  ISETP.GE.AND P6, PT, R32, RZ, PT ;  /* 0x000000ff2000720c */ /* 0x000fe40003fc6270 */
[----:B------:R-:W-:Y:S01]  /*8f20*/  ISETP.GE.AND P3, PT, R0, RZ, PT ;  /* 0x000000ff0000720c */ /* 0x000fe20003f66270 */
[----:B------:R-:W-:-:S04]  /*8f30*/  @!P0 IMAD.IADD R10, R10, 0x1, -R4 ;  /* 0x000000010a0a8824 */ /* 0x000fc800078e0a04 */
[----:B------:R-:W-:Y:S02]  /*8f40*/  IMAD.MOV.U32 R16, RZ, RZ, R10 ;  /* 0x000000ffff107224 */ /* 0x000fe400078e000a */
[----:B------:R-:W-:Y:S01]  /*8f50*/  @!P4 IMAD.IADD R15, R15, 0x1, -R4 ;  /* 0x000000010f0fc824 */ /* 0x000fe200078e0a04 */
[----:B------:R-:W-:Y:S02]  /*8f60*/  ISETP.NE.AND P4, PT, R7, RZ, PT ;  /* 0x000000ff0700720c */ /* 0x000fe40003f85270 */
[----:B------:R-:W-:Y:S01]  /*8f70*/  LOP3.LUT R10, RZ, R7, RZ, 0x33, !PT ;  /* 0x00000007ff0a7212 */ /* 0x000fe200078e33ff */
[----:B------:R-:W-:Y:S01]  /*8f80*/  @!P6 IMAD.MOV R16, RZ, RZ, -R16 ;  /* 0x000000ffff10e224 */ /* 0x000fe200078e0a10 */
[----:B------:R-:W-:Y:S01]  /*8f90*/  ISETP.GE.AND P6, PT, R35, RZ, PT ;  /* 0x000000ff2300720c */ /* 0x000fe20003fc6270 */
[----:B------:R-:W-:Y:S01]  /*8fa0*/  @!P3 IMAD.MOV R15, RZ, RZ, -R15 ;  /* 0x000000ffff0fb224 */ /* 0x000fe200078e0a0f */
[----:B------:R-:W-:-:S04]  /*8fb0*/  PLOP3.LUT P3, PT, PT, PT, UP1, 0x80, 0x8 ;  /* 0x000000000008781c */ /* 0x000fc80003f6f018 */
[----:B------:R-:W-:Y:S02]  /*8fc0*/  SEL R15, R10, R15, !P4 ;  /* 0x0000000f0a0f7207 */ /* 0x000fe40006000000 */
[----:B------:R-:W-:-:S03]  /*8fd0*/  ISETP.LT.AND P3, PT, R87, UR15, P3 ;  /* 0x0000000f57007c0c */ /* 0x000fc60009f61270 */
[----:B------:R-:W-:Y:S02]  /*8fe0*/  IMAD R21, R15, UR14, RZ ;  /* 0x0000000e0f157c24 */ /* 0x000fe4000f8e02ff */
[----:B------:R-:W-:Y:S01]  /*8ff0*/  @!P6 IMAD.MOV R19, RZ, RZ, -R19 ;  /* 0x000000ffff13e224 */ /* 0x000fe200078e0a13 */
[----:B------:R-:W-:Y:S02]  /*9000*/  ISETP.GE.AND P5, PT, R41, RZ, PT ;  /* 0x000000ff2900720c */ /* 0x000fe40003fa6270 */
[----:B------:R-:W-:Y:S02]  /*9010*/  IADD3 R28, P6, PT, R21, R3, RZ ;  /* 0x00000003151c7210 */ /* 0x000fe40007fde0ff */
[----:B------:R-:W-:Y:S02]  /*9020*/  ISETP.GE.AND P1, PT, R29, RZ, PT ;  /* 0x000000ff1d00720c */ /* 0x000fe40003f26270 */
[----:B------:R-:W-:Y:S02]  /*9030*/  PRMT R41, RZ, 0x7610, R41 ;  /* 0x00007610ff297816 */ /* 0x000fe40000000029 */
[----:B------:R-:W-:-:S05]  /*9040*/  LEA.HI.X.SX32 R29, R21, R2, 0x1, P6 ;  /* 0x00000002151d7211 */ /* 0x000fca00030f0eff */
[----:B------:R0:W2:Y:S01]  /*9050*/  @P3 LDG.E.U8 R41, desc[UR22][R28.64] ;  /* 0x000000161c293981 */ /* 0x0000a2000c1e1100 */
[----:B------:R-:W-:Y:S01]  /*9060*/  @!P5 IMAD.MOV R22, RZ, RZ, -R22 ;  /* 0x000000ffff16d224 */ /* 0x000fe200078e0a16 */
[----:B------:R-:W-:Y:S02]  /*9070*/  ISETP.GT.U32.AND P5, PT, R4, R12, PT ;  /* 0x0000000c0400720c */ /* 0x000fe40003fa4070 */
[----:B------:R-:W-:-:S11]  /*9080*/  ISETP.GE.AND P0, PT, R39, RZ, PT ;  /* 0x000000ff2700720c */ /* 0x000fd60003f06270 */
[----:B------:R-:W-:Y:S01]  /*9090*/  @!P5 IMAD.IADD R12, R12, 0x1, -R4 ;  /* 0x000000010c0cd824 */ /* 0x000fe200078e0a04 */
[----:B------:R-:W-:-:S03]  /*90a0*/  ISETP.GE.AND P5, PT, R30, RZ, PT ;  /* 0x000000ff1e00720c */ /* 0x000fc60003fa6270 */
[----:B------:R-:W-:Y:S01]  /*90b0*/  @!P1 IMAD.MOV R12, RZ, RZ, -R12 ;  /* 0x000000ffff0c9224 */ /* 0x000fe200078e0a0c */
[----:B------:R-:W-:Y:S02]  /*90c0*/  ISETP.GE.AND P1, PT, R34, RZ, PT ;  /* 0x000000ff2200720c */ /* 0x000fe40003f26270 */
[----:B------:R-:W-:Y:S01]  /*90d0*/  SEL R15, R10, R74, !P4 ;  /* 0x0000004a0a0f7207 */ /* 0x000fe20006000000 */
[----:B------:R-:W-:Y:S01]  /*90e0*/  @!P0 IMAD.MOV R43, RZ, RZ, -R43 ;  /* 0x000000ffff2b8224 */ /* 0x000fe200078e0a2b */
[----:B------:R-:W-:Y:S01]  /*90f0*/  ISETP.GE.AND P0, PT, R33, RZ, PT ;  /* 0x000000ff2100720c */ /* 0x000fe20003f06270 */
[----:B------:R-:W-:Y:S02]  /*9100*/  IMAD.MOV.U32 R14, RZ, RZ, R6 ;  /* 0x000000ffff0e7224 */ /* 0x000fe400078e0006 */
[----:B------:R-:W-:Y:S02]  /*9110*/  VIADD R8, R0, 0x5b ;  /* 0x0000005b00087836 */ /* 0x000fe40000000000 */
[----:B------:R-:W-:Y:S01]  /*9120*/  IMAD R25, R15, UR14, RZ ;  /* 0x0000000e0f197c24 */ /* 0x000fe2000f8e02ff */
[----:B------:R-:W-:Y:S01]  /*9130*/  STL [R1+0x750], R85 ;  /* 0x0007505501007387 */ /* 0x000fe20000100800 */
[----:B------:R-:W-:Y:S01]  /*9140*/  @!P5 IMAD.MOV R14, RZ, RZ, -R14 ;  /* 0x000000ffff0ed224 */ /* 0x000fe200078e0a0e */
[----:B------:R-:W-:Y:S01]  /*9150*/  ISETP.GE.AND P5, PT, R36, RZ, PT ;  /* 0x000000ff2400720c */ /* 0x000fe20003fa6270 */
[----:B------:R-:W-:Y:S01]  /*9160*/  @!P1 IMAD.MOV R20, RZ, RZ, -R20 ;  /* 0x000000ffff149224 */ /* 0x000fe200078e0a14 */
[----:B------:R-:W-:Y:S01]  /*9170*/  IABS R6, R8 ;  /* 0x0000000800067213 */ /* 0x000fe20000000000 */
[----:B------:R1:W-:Y:S01]  /*9180*/  STL [R1+0x754], R84 ;  /* 0x0007545401007387 */ /* 0x0003e20000100800 */
[----:B------:R-:W-:-:S02]  /*9190*/  ISETP.GE.AND P1, PT, R8, RZ, PT ;  /* 0x000000ff0800720c */ /* 0x000fc40003f26270 */
[----:B------:R-:W-:Y:S01]  /*91a0*/  SEL R8, R10, R67, !P4 ;  /* 0x000000430a087207 */ /* 0x000fe20006000000 */
[----:B------:R0:W-:Y:S01]  /*91b0*/  STL [R1+0xc4], R28 ;  /* 0x0000c41c01007387 */ /* 0x0001e20000100800 */
[----:B-1----:R-:W-:-:S03]  /*91c0*/  IADD3 R84, P6, PT, R25, R3, RZ ;  /* 0x0000000319547210 */ /* 0x002fc60007fde0ff */
[----:B------:R-:W-:Y:S01]  /*91d0*/  IMAD R15, R8, UR14, RZ ;  /* 0x0000000e080f7c24 */ /* 0x000fe2000f8e02ff */
[----:B------:R1:W-:Y:S01]  /*91e0*/  STL [R1+0xc0], R29 ;  /* 0x0000c01d01007387 */ /* 0x0003e20000100800 */
[----:B0-----:R-:W-:Y:S01]  /*91f0*/  LEA.HI.X.SX32 R28, R25, R2, 0x1, P6 ;  /* 0x00000002191c7211 */ /* 0x001fe200030f0eff */
[----:B------:R-:W-:Y:S02]  /*9200*/  @!P0 IMAD.MOV R9, RZ, RZ, -R9 ;  /* 0x000000ffff098224 */ /* 0x000fe400078e0a09 */
[----:B------:R-:W-:Y:S01]  /*9210*/  STL [R1+0x4bc], R84 ;  /* 0x0004bc5401007387 */ /* 0x000fe20000100800 */
[----:B------:R-:W-:Y:S02]  /*9220*/  ISETP.GE.AND P0, PT, R44, RZ, PT ;  /* 0x000000ff2c00720c */ /* 0x000fe40003f06270 */
[----:B------:R-:W-:Y:S01]  /*9230*/  PRMT R44, RZ, 0x7610, R44 ;  /* 0x00007610ff2c7816 */ /* 0x000fe2000000002c */
[----:B------:R-:W-:Y:S02]  /*9240*/  @!P5 IMAD.MOV R13, RZ, RZ, -R13 ;  /* 0x000000ffff0dd224 */ /* 0x000fe400078e0a0d */
[----:B-1----:R-:W-:Y:S01]  /*9250*/  @P3 IMAD.MOV.U32 R29, RZ, RZ, R28 ;  /* 0x000000ffff1d3224 */ /* 0x002fe200078e001c */
[----:B------:R-:W-:-:S02]  /*9260*/  ISETP.GE.AND P5, PT, R45, RZ, PT ;  /* 0x000000ff2d00720c */ /* 0x000fc40003fa6270 */
[----:B------:R-:W-:Y:S01]  /*9270*/  PRMT R39, RZ, 0x7610, R39 ;  /* 0x00007610ff277816 */ /* 0x000fe20000000027 */
[----:B--2---:R0:W-:Y:S04]  /*9280*/  STL [R1+0x1e8], R41 ;  /* 0x0001e82901007387 */ /* 0x0041e80000100800 */
[----:B------:R1:W-:Y:S01]  /*9290*/  STL [R1+0x4b8], R28 ;  /* 0x0004b81c01007387 */ /* 0x0003e20000100800 */
[----:B0-----:R-:W-:Y:S01]  /*92a0*/  IADD3 R41, P6, PT, R15, R3, RZ ;  /* 0x000000030f297210 */ /* 0x001fe20007fde0ff */
[----:B-1----:R-:W-:-:S03]  /*92b0*/  @P3 IMAD.MOV.U32 R28, RZ, RZ, R84 ;  /* 0x000000ffff1c3224 */ /* 0x002fc600078e0054 */
[----:B------:R-:W-:Y:S02]  /*92c0*/  LEA.HI.X.SX32 R45, R15, R2, 0x1, P6 ;  /* 0x000000020f2d7211 */ /* 0x000fe400030f0eff */
[----:B------:R0:W2:Y:S02]  /*92d0*/  @P3 LDG.E.U8 R44, desc[UR22][R28.64] ;  /* 0x000000161c2c3981 */ /* 0x0000a4000c1e1100 */
[----:B0-----:R-:W-:Y:S02]  /*92e0*/  @P3 IMAD.MOV.U32 R28, RZ, RZ, R41 ;  /* 0x000000ffff1c3224 */ /* 0x001fe400078e0029 */
[----:B------:R-:W-:-:S05]  /*92f0*/  @P3 IMAD.MOV.U32 R29, RZ, RZ, R45 ;  /* 0x000000ffff1d3224 */ /* 0x000fca00078e002d */
[----:B------:R0:W3:Y:S01]  /*9300*/  @P3 LDG.E.U8 R39, desc[UR22][R28.64] ;  /* 0x000000161c273981 */ /* 0x0000e2000c1e1100 */
[----:B------:R-:W-:-:S04]  /*9310*/  IMAD.HI.U32 R7, R5, R6, RZ ;  /* 0x0000000605077227 */ /* 0x000fc800078e00ff */
[----:B------:R-:W-:-:S04]  /*9320*/  IMAD.MOV R7, RZ, RZ, -R7 ;  /* 0x000000ffff077224 */ /* 0x000fc800078e0a07 */
[----:B------:R-:W-:Y:S01]  /*9330*/  IMAD R6, R4, R7, R6 ;  /* 0x0000000704067224 */ /* 0x000fe200078e0206 */
[C---:B------:R-:W-:Y:S01]  /*9340*/  SEL R7, R10.reuse, R64, !P4 ;  /* 0x000000400a077207 */ /* 0x040fe20006000000 */
[----:B------:R-:W-:Y:S01]  /*9350*/  STL [R1+0x104], R41 ;  /* 0x0001042901007387 */ /* 0x000fe20000100800 */
[----:B------:R-:W-:-:S03]  /*9360*/  SEL R8, R10, R59, !P4 ;  /* 0x0000003b0a087207 */ /* 0x000fc60006000000 */
[----:B------:R-:W-:Y:S01]  /*9370*/  IMAD R21, R7, UR14, RZ ;  /* 0x0000000e07157c24 */ /* 0x000fe2000f8e02ff */
[----:B------:R-:W-:Y:S01]  /*9380*/  STL [R1+0x100], R45 ;  /* 0x0001002d01007387 */ /* 0x000fe20000100800 */
[----:B------:R-:W-:Y:S01]  /*9390*/  IMAD R15, R8, UR14, RZ ;  /* 0x0000000e080f7c24 */ /* 0x000fe2000f8e02ff */
[----:B------:R-:W-:Y:S02]  /*93a0*/  PRMT R40, RZ, 0x7610, R40 ;  /* 0x00007610ff287816 */ /* 0x000fe40000000028 */
[----:B------:R-:W-:Y:S01]  /*93b0*/  PRMT R37, RZ, 0x7610, R37 ;  /* 0x00007610ff257816 */ /* 0x000fe20000000025 */
[----:B--2---:R1:W-:Y:S02]  /*93c0*/  STL [R1+0x2c0], R44 ;  /* 0x0002c02c01007387 */ /* 0x0043e40000100800 */
[----:B-1----:R-:W-:-:S04]  /*93d0*/  IADD3 R44, P6, PT, R21, R3, RZ ;  /* 0x00000003152c7210 */ /* 0x002fc80007fde0ff */
[----:B------:R-:W-:Y:S01]  /*93e0*/  LEA.HI.X.SX32 R45, R21, R2, 0x1, P6 ;  /* 0x00000002152d7211 */ /* 0x000fe200030f0eff */
[----:B------:R-:W-:Y:S01]  /*93f0*/  STL [R1+0x144], R44 ;  /* 0x0001442c01007387 */ /* 0x000fe20000100800 */
[----:B0-----:R-:W-:-:S03]  /*9400*/  @P3 IMAD.MOV.U32 R28, RZ, RZ, R44 ;  /* 0x000000ffff1c3224 */ /* 0x001fc600078e002c */
[----:B---3--:R0:W-:Y:S01]  /*9410*/  STL [R1+0x1c4], R39 ;  /* 0x0001c42701007387 */ /* 0x0081e20000100800 */
[----:B------:R-:W-:-:S05]  /*9420*/  @P3 IMAD.MOV.U32 R29, RZ, RZ, R45 ;  /* 0x000000ffff1d3224 */ /* 0x000fca00078e002d */
[----:B------:R1:W2:Y:S01]  /*9430*/  @P3 LDG.E.U8 R40, desc[UR22][R28.64] ;  /* 0x000000161c283981 */ /* 0x0002a2000c1e1100 */
[----:B0-----:R-:W-:-:S04]  /*9440*/  IADD3 R39, P6, PT, R15, R3, RZ ;  /* 0x000000030f277210 */ /* 0x001fc80007fde0ff */
[----:B------:R-:W-:Y:S01]  /*9450*/  LEA.HI.X.SX32 R41, R15, R2, 0x1, P6 ;  /* 0x000000020f297211 */ /* 0x000fe200030f0eff */
[----:B-1----:R-:W-:-:S04]  /*9460*/  @P3 IMAD.MOV.U32 R28, RZ, RZ, R39 ;  /* 0x000000ffff1c3224 */ /* 0x002fc800078e0027 */
[----:B------:R-:W-:-:S05]  /*9470*/  @P3 IMAD.MOV.U32 R29, RZ, RZ, R41 ;  /* 0x000000ffff1d3224 */ /* 0x000fca00078e0029 */
[----:B------:R0:W3:Y:S01]  /*9480*/  @P3 LDG.E.U8 R37, desc[UR22][R28.64] ;  /* 0x000000161c253981 */ /* 0x0000e2000c1e1100 */
[----:B------:R-:W-:-:S03]  /*9490*/  SEL R7, R10, R56, !P4 ;  /* 0x000000380a077207 */ /* 0x000fc60006000000 */
[----:B------:R-:W-:Y:S02]  /*94a0*/  STL [R1+0x140], R45 ;  /* 0x0001402d01007387 */ /* 0x000fe40000100800 */
[----:B------:R-:W-:Y:S01]  /*94b0*/  IMAD R21, R7, UR14, RZ ;  /* 0x0000000e07157c24 */ /* 0x000fe2000f8e02ff */
[----:B------:R-:W-:Y:S01]  /*94c0*/  SEL R8, R10, R54, !P4 ;  /* 0x000000360a087207 */ /* 0x000fe20006000000 */
[----:B------:R-:W-:Y:S04]  /*94d0*/  STL [R1+0x18c], R39 ;  /* 0x00018c2701007387 */ /* 0x000fe80000100800 */
[----:B------:R-:W-:Y:S01]  /*94e0*/  STL [R1+0x188], R41 ;  /* 0x0001882901007387 */ /* 0x000fe20000100800 */
[----:B------:R-:W-:Y:S01]  /*94f0*/  IMAD R15, R8, UR14, RZ ;  /* 0x0000000e080f7c24 */ /* 0x000fe2000f8e02ff */
[----:B------:R-:W-:-:S02]  /*9500*/  PRMT R26, RZ, 0x7610, R26 ;  /* 0x00007610ff1a7816 */ /* 0x000fc4000000001a */
[----:B------:R-:W-:Y:S01]  /*9510*/  PRMT R35, RZ, 0x7610, R35 ;  /* 0x00007610ff237816 */ /* 0x000fe20000000023 */
[----:B--2---:R1:W-:Y:S02]  /*9520*/  STL [R1+0x1c0], R40 ;  /* 0x0001c02801007387 */ /* 0x0043e40000100800 */
[----:B-1----:R-:W-:-:S04]  /*9530*/  IADD3 R40, P6, PT, R21, R3, RZ ;  /* 0x0000000315287210 */ /* 0x002fc80007fde0ff */
[----:B0-----:R-:W-:Y:S01]  /*9540*/  LEA.HI.X.SX32 R28, R21, R2, 0x1, P6 ;  /* 0x00000002151c7211 */ /* 0x001fe200030f0eff */
[----:B------:R-:W-:Y:S04]  /*9550*/  STL [R1+0x1cc], R40 ;  /* 0x0001cc2801007387 */ /* 0x000fe80000100800 */
[----:B---3--:R0:W-:Y:S01]  /*9560*/  STL [R1+0x160], R37 ;  /* 0x0001602501007387 */ /* 0x0081e20000100800 */
[----:B------:R-:W-:-:S03]  /*9570*/  @P3 IMAD.MOV.U32 R29, RZ, RZ, R28 ;  /* 0x000000ffff1d3224 */ /* 0x000fc600078e001c */
[----:B------:R1:W-:Y:S01]  /*9580*/  STL [R1+0x1c8], R28 ;  /* 0x0001c81c01007387 */ /* 0x0003e20000100800 */
[----:B0-----:R-:W-:Y:S01]  /*9590*/  IADD3 R37, P6, PT, R15, R3, RZ ;  /* 0x000000030f257210 */ /* 0x001fe20007fde0ff */
[----:B-1----:R-:W-:-:S03]  /*95a0*/  @P3 IMAD.MOV.U32 R28, RZ, RZ, R40 ;  /* 0x000000ffff1c3224 */ /* 0x002fc600078e0028 */
[----:B------:R-:W-:Y:S02]  /*95b0*/  LEA.HI.X.SX32 R39, R15, R2, 0x1, P6 ;  /* 0x000000020f277211 */ /* 0x000fe400030f0eff */
[----:B------:R0:W2:Y:S02]  /*95c0*/  @P3 LDG.E.U8 R26, desc[UR22][R28.64] ;  /* 0x000000161c1a3981 */ /* 0x0000a4000c1e1100 */
[----:B0-----:R-:W-:Y:S02]  /*95d0*/  @P3 IMAD.MOV.U32 R28, RZ, RZ, R37 ;  /* 0x000000ffff1c3224 */ /* 0x001fe400078e0025 */
[----:B------:R-:W-:-:S05]  /*95e0*/  @P3 IMAD.MOV.U32 R29, RZ, RZ, R39 ;  /* 0x000000ffff1d3224 */ /* 0x000fca00078e0027 */
[----:B------:R-:W3:Y:S01]  /*95f0*/  @P3 LDG.E.U8 R35, desc[UR22][R28.64] ;  /* 0x000000161c233981 */ /* 0x000ee2000c1e1100 */
[C---:B------:R-:W-:Y:S02]  /*9600*/  SEL R7, R10.reuse, R52, !P4 ;  /* 0x000000340a077207 */ /* 0x040fe40006000000 */
[----:B------:R-:W-:Y:S01]  /*9610*/  SEL R8, R10, R48, !P4 ;  /* 0x000000300a087207 */ /* 0x000fe20006000000 */
[----:B------:R-:W-:Y:S02]  /*9620*/  STL [R1+0x20c], R37 ;  /* 0x00020c2501007387 */ /* 0x000fe40000100800 */
[----:B------:R-:W-:Y:S02]  /*9630*/  IMAD R21, R7, UR14, RZ ;  /* 0x0000000e07157c24 */ /* 0x000fe4000f8e02ff */
[----:B------:R-:W-:Y:S01]  /*9640*/  STL [R1+0x208], R39 ;  /* 0x0002082701007387 */ /* 0x000fe20000100800 */
[----:B------:R-:W-:Y:S01]  /*9650*/  IMAD R15, R8, UR14, RZ ;  /* 0x0000000e080f7c24 */ /* 0x000fe2000f8e02ff */
[----:B------:R-:W-:-:S02]  /*9660*/  PRMT R38, RZ, 0x7610, R38 ;  /* 0x00007610ff267816 */ /* 0x000fc40000000026 */
[----:B------:R-:W-:Y:S02]  /*9670*/  SEL R8, R10, R27, !P4 ;  /* 0x0000001b0a087207 */ /* 0x000fe40006000000 */
[----:B------:R-:W-:Y:S01]  /*9680*/  PRMT R34, RZ, 0x7610, R34 ;  /* 0x00007610ff227816 */ /* 0x000fe20000000022 */
[----:B--2---:R0:W-:Y:S02]  /*9690*/  STL [R1+0x1ac], R26 ;  /* 0x0001ac1a01007387 */ /* 0x0041e40000100800 */
[----:B0-----:R-:W-:-:S04]  /*96a0*/  IADD3 R26, P6, PT, R21, R3, RZ ;  /* 0x00000003151a7210 */ /* 0x001fc80007fde0ff */
[----:B------:R-:W-:Y:S01]  /*96b0*/  LEA.HI.X.SX32 R39, R21, R2, 0x1, P6 ;  /* 0x0000000215277211 */ /* 0x000fe200030f0eff */
[----:B------:R-:W-:Y:S04]  /*96c0*/  STL [R1+0x24c], R26 ;  /* 0x00024c1a01007387 */ /* 0x000fe80000100800 */
[----:B---3--:R0:W-:Y:S01]  /*96d0*/  STL [R1+0x1a8], R35 ;  /* 0x0001a82301007387 */ /* 0x0081e20000100800 */
[----:B------:R-:W-:-:S05]  /*96e0*/  @P3 IMAD.MOV.U32 R27, RZ, RZ, R39 ;  /* 0x000000ffff1b3224 */ /* 0x000fca00078e0027 */
[----:B------:R1:W2:Y:S01]  /*96f0*/  @P3 LDG.E.U8 R38, desc[UR22][R26.64] ;  /* 0x000000161a263981 */ /* 0x0002a2000c1e1100 */
[----:B0-----:R-:W-:-:S04]  /*9700*/  IADD3 R35, P6, PT, R15, R3, RZ ;  /* 0x000000030f237210 */ /* 0x001fc80007fde0ff */
[----:B------:R-:W-:Y:S01]  /*9710*/  LEA.HI.X.SX32 R37, R15, R2, 0x1, P6 ;  /* 0x000000020f257211 */ /* 0x000fe200030f0eff */
[----:B-1----:R-:W-:-:S04]  /*9720*/  @P3 IMAD.MOV.U32 R26, RZ, RZ, R35 ;  /* 0x000000ffff1a3224 */ /* 0x002fc800078e0023 */
[----:B------:R-:W-:-:S05]  /*9730*/  @P3 IMAD.MOV.U32 R27, RZ, RZ, R37 ;  /* 0x000000ffff1b3224 */ /* 0x000fca00078e0025 */
[----:B------:R-:W3:Y:S01]  /*9740*/  @P3 LDG.E.U8 R34, desc[UR22][R26.64] ;  /* 0x000000161a223981 */ /* 0x000ee2000c1e1100 */
[----:B------:R-:W-:-:S05]  /*9750*/  SEL R7, R10, R47, !P4 ;  /* 0x0000002f0a077207 */ /* 0x000fca0006000000 */
[----:B------:R-:W-:Y:S01]  /*9760*/  IMAD R7, R7, UR14, RZ ;  /* 0x0000000e07077c24 */ /* 0x000fe2000f8e02ff */
[----:B------:R-:W-:Y:S01]  /*9770*/  STL [R1+0x248], R39 ;  /* 0x0002482701007387 */ /* 0x000fe20000100800 */
[----:B------:R-:W-:-:S03]  /*9780*/  IMAD R8, R8, UR14, RZ ;  /* 0x0000000e08087c24 */ /* 0x000fc6000f8e02ff */
[----:B------:R-:W-:Y:S01]  /*9790*/  IADD3 R15, P6, PT, R7, R3, RZ ;  /* 0x00000003070f7210 */ /* 0x000fe20007fde0ff */
[----:B------:R-:W-:Y:S04]  /*97a0*/  STL [R1+0x28c], R35 ;  /* 0x00028c2301007387 */ /* 0x000fe80000100800 */
[----:B------:R0:W-:Y:S04]  /*97b0*/  STL [R1+0x288], R37 ;  /* 0x0002882501007387 */ /* 0x0001e80000100800 */
[----:B------:R1:W-:Y:S01]  /*97c0*/  STL [R1+0x2cc], R15 ;  /* 0x0002cc0f01007387 */ /* 0x0003e20000100800 */
[----:B------:R-:W-:-:S02]  /*97d0*/  PRMT R36, RZ, 0x7610, R36 ;  /* 0x00007610ff247816 */ /* 0x000fc40000000024 */
[----:B0-----:R-:W-:Y:S02]  /*97e0*/  LEA.HI.X.SX32 R37, R7, R2, 0x1, P6 ;  /* 0x0000000207257211 */ /* 0x001fe400030f0eff */
[----:B------:R-:W-:Y:S01]  /*97f0*/  SEL R7, R10, R14, !P4 ;  /* 0x0000000e0a077207 */ /* 0x000fe20006000000 */
[----:B------:R-:W-:Y:S02]  /*9800*/  @P3 IMAD.MOV.U32 R14, RZ, RZ, R15 ;  /* 0x000000ffff0e3224 */ /* 0x000fe400078e000f */
[----:B-1----:R-:W-:Y:S01]  /*9810*/  @P3 IMAD.MOV.U32 R15, RZ, RZ, R37 ;  /* 0x000000ffff0f3224 */ /* 0x002fe200078e0025 */
[----:B------:R-:W-:-:S04]  /*9820*/  PRMT R31, RZ, 0x7610, R31 ;  /* 0x00007610ff1f7816 */ /* 0x000fc8000000001f */
[----:B------:R0:W4:Y:S04]  /*9830*/  @P3 LDG.E.U8 R36, desc[UR22][R14.64] ;  /* 0x000000160e243981 */ /* 0x000128000c1e1100 */
[----:B---3--:R1:W-:Y:S02]  /*9840*/  STL [R1+0x1b8], R34 ;  /* 0x0001b82201007387 */ /* 0x0083e40000100800 */
[----:B-1----:R-:W-:-:S04]  /*9850*/  IADD3 R34, P6, PT, R8, R3, RZ ;  /* 0x0000000308227210 */ /* 0x002fc80007fde0ff */
[----:B------:R-:W-:Y:S01]  /*9860*/  LEA.HI.X.SX32 R35, R8, R2, 0x1, P6 ;  /* 0x0000000208237211 */ /* 0x000fe200030f0eff */
[----:B0-----:R-:W-:-:S04]  /*9870*/  @P3 IMAD.MOV.U32 R14, RZ, RZ, R34 ;  /* 0x000000ffff0e3224 */ /* 0x001fc800078e0022 */
[----:B------:R-:W-:-:S05]  /*9880*/  @P3 IMAD.MOV.U32 R15, RZ, RZ, R35 ;  /* 0x000000ffff0f3224 */ /* 0x000fca00078e0023 */
[----:B------:R0:W3:Y:S01]  /*9890*/  @P3 LDG.E.U8 R31, desc[UR22][R14.64] ;  /* 0x000000160e1f3981 */ /* 0x0000e2000c1e1100 */
[----:B------:R-:W-:-:S05]  /*98a0*/  SEL R18, R10, R18, !P4 ;  /* 0x000000120a127207 */ /* 0x000fca0006000000 */
[----:B------:R-:W-:Y:S01]  /*98b0*/  IMAD R18, R18, UR14, RZ ;  /* 0x0000000e12127c24 */ /* 0x000fe2000f8e02ff */
[----:B------:R-:W-:Y:S01]  /*98c0*/  STL [R1+0x2c8], R37 ;  /* 0x0002c82501007387 */ /* 0x000fe20000100800 */
[----:B------:R-:W-:-:S03]  /*98d0*/  SEL R9, R10, R9, !P4 ;  /* 0x000000090a097207 */ /* 0x000fc60006000000 */
[----:B------:R-:W-:Y:S01]  /*98e0*/  IADD3 R8, P6, PT, R18, R3, RZ ;  /* 0x0000000312087210 */ /* 0x000fe20007fde0ff */
[----:B------:R-:W-:Y:S01]  /*98f0*/  STL [R1+0x30c], R34 ;  /* 0x00030c2201007387 */ /* 0x000fe20000100800 */
[----:B------:R-:W-:-:S03]  /*9900*/  IMAD R7, R7, UR14, RZ ;  /* 0x0000000e07077c24 */ /* 0x000fc6000f8e02ff */
[----:B------:R1:W-:Y:S01]  /*9910*/  STL [R1+0x308], R35 ;  /* 0x0003082301007387 */ /* 0x0003e20000100800 */
[----:B------:R-:W-:Y:S01]  /*9920*/  PRMT R33, RZ, 0x7610, R33 ;  /* 0x00007610ff217816 */ /* 0x000fe20000000021 */
[----:B0-----:R-:W-:Y:S02]  /*9930*/  IMAD R14, R9, UR14, RZ ;  /* 0x0000000e090e7c24 */ /* 0x001fe4000f8e02ff */
[----:B--2---:R-:W-:Y:S01]  /*9940*/  STL [R1+0x1bc], R38 ;  /* 0x0001bc2601007387 */ /* 0x004fe20000100800 */
[----:B-1----:R-:W-:-:S03]  /*9950*/  LEA.HI.X.SX32 R35, R18, R2, 0x1, P6 ;  /* 0x0000000212237211 */ /* 0x002fc600030f0eff */
[----:B------:R-:W-:Y:S02]  /*9960*/  STL [R1+0x34c], R8 ;  /* 0x00034c0801007387 */ /* 0x000fe40000100800 */
[----:B------:R-:W-:Y:S01]  /*9970*/  @P3 IMAD.MOV.U32 R9, RZ, RZ, R35 ;  /* 0x000000ffff093224 */ /* 0x000fe200078e0023 */
[----:B------:R-:W-:-:S04]  /*9980*/  PRMT R29, RZ, 0x7610, R29 ;  /* 0x00007610ff1d7816 */ /* 0x000fc8000000001d */
[----:B------:R0:W2:Y:S04]  /*9990*/  @P3 LDG.E.U8 R33, desc[UR22][R8.64] ;  /* 0x0000001608213981 */ /* 0x0000a8000c1e1100 */
[----:B---3--:R1:W-:Y:S02]  /*99a0*/  STL [R1+0x1b0], R31 ;  /* 0x0001b01f01007387 */ /* 0x0083e40000100800 */
[----:B-1----:R-:W-:-:S04]  /*99b0*/  IADD3 R31, P6, PT, R7, R3, RZ ;  /* 0x00000003071f7210 */ /* 0x002fc80007fde0ff */
[----:B------:R-:W-:Y:S01]  /*99c0*/  LEA.HI.X.SX32 R34, R7, R2, 0x1, P6 ;  /* 0x0000000207227211 */ /* 0x000fe200030f0eff */
[----:B0-----:R-:W-:-:S04]  /*99d0*/  @P3 IMAD.MOV.U32 R8, RZ, RZ, R31 ;  /* 0x000000ffff083224 */ /* 0x001fc800078e001f */
[----:B------:R-:W-:-:S05]  /*99e0*/  @P3 IMAD.MOV.U32 R9, RZ, RZ, R34 ;  /* 0x000000ffff093224 */ /* 0x000fca00078e0022 */
[----:B------:R0:W3:Y:S04]  /*99f0*/  @P3 LDG.E.U8 R29, desc[UR22][R8.64] ;  /* 0x00000016081d3981 */ /* 0x0000e8000c1e1100 */
[----:B------:R-:W-:Y:S04]  /*9a00*/  STL [R1+0x348], R35 ;  /* 0x0003482301007387 */ /* 0x000fe80000100800 */
[----:B------:R-:W-:Y:S04]  /*9a10*/  STL [R1+0x38c], R31 ;  /* 0x00038c1f01007387 */ /* 0x000fe80000100800 */
[----:B------:R-:W-:Y:S04]  /*9a20*/  STL [R1+0x388], R34 ;  /* 0x0003882201007387 */ /* 0x000fe80000100800 */
[----:B--2---:R1:W-:Y:S01]  /*9a30*/  STL [R1+0x184], R33 ;  /* 0x0001842101007387 */ /* 0x0043e20000100800 */
[----:B------:R-:W-:-:S02]  /*9a40*/  PRMT R32, RZ, 0x7610, R32 ;  /* 0x00007610ff207816 */ /* 0x000fc40000000020 */
[----:B-1----:R-:W-:-:S04]  /*9a50*/  IADD3 R33, P6, PT, R14, R3, RZ ;  /* 0x000000030e217210 */ /* 0x002fc80007fde0ff */
[----:B0-----:R-:W-:Y:S01]  /*9a60*/  LEA.HI.X.SX32 R8, R14, R2, 0x1, P6 ;  /* 0x000000020e087211 */ /* 0x001fe200030f0eff */
[----:B------:R-:W-:Y:S04]  /*9a70*/  STL [R1+0x484], R33 ;  /* 0x0004842101007387 */ /* 0x000fe80000100800 */
[----:B----4-:R-:W-:Y:S01]  /*9a80*/  STL [R1+0x1b4], R36 ;  /* 0x0001b42401007387 */ /* 0x010fe20000100800 */
[----:B------:R-:W-:-:S03]  /*9a90*/  @P3 IMAD.MOV.U32 R9, RZ, RZ, R8 ;  /* 0x000000ffff093224 */ /* 0x000fc600078e0008 */
[----:B---3--:R-:W-:Y:S04]  /*9aa0*/  STL [R1+0x180], R29 ;  /* 0x0001801d01007387 */ /* 0x008fe80000100800 */
[----:B------:R0:W-:Y:S02]  /*9ab0*/  STL [R1+0x480], R8 ;  /* 0x0004800801007387 */ /* 0x0001e40000100800 */
[----:B0-----:R-:W-:-:S05]  /*9ac0*/  @P3 IMAD.MOV.U32 R8, RZ, RZ, R33 ;  /* 0x000000ffff083224 */ /* 0x001fca00078e0021 */
[----:B------:R0:W2:Y:S01]  /*9ad0*/  @P3 LDG.E.U8 R32, desc[UR22][R8.64] ;  /* 0x0000001608203981 */ /* 0x0000a2000c1e1100 */
[----:B------:R-:W-:-:S05]  /*9ae0*/  SEL R11, R10, R11, !P4 ;  /* 0x0000000b0a0b7207 */ /* 0x000fca0006000000 */
[----:B------:R-:W-:Y:S01]  /*9af0*/  IMAD R11, R11, UR14, RZ ;  /* 0x0000000e0b0b7c24 */ /* 0x000fe2000f8e02ff */
[----:B------:R-:W-:-:S04]  /*9b00*/  SEL R13, R10, R13, !P4 ;  /* 0x0000000d0a0d7207 */ /* 0x000fc80006000000 */
[----:B------:R-:W-:Y:S01]  /*9b10*/  IADD3 R29, P6, PT, R11, R3, RZ ;  /* 0x000000030b1d7210 */ /* 0x000fe20007fde0ff */
[----:B------:R-:W-:-:S03]  /*9b20*/  IMAD R13, R13, UR14, RZ ;  /* 0x0000000e0d0d7c24 */ /* 0x000fc6000f8e02ff */
[----:B------:R-:W-:Y:S01]  /*9b30*/  LEA.HI.X.SX32 R31, R11, R2, 0x1, P6 ;  /* 0x000000020b1f7211 */ /* 0x000fe200030f0eff */
[----:B------:R-:W-:Y:S01]  /*9b40*/  STL [R1+0x494], R29 ;  /* 0x0004941d01007387 */ /* 0x000fe20000100800 */
[----:B------:R-:W-:Y:S01]  /*9b50*/  PRMT R7, RZ, 0x7610, R7 ;  /* 0x00007610ff077816 */ /* 0x000fe20000000007 */
[----:B0-----:R-:W-:Y:S01]  /*9b60*/  @P3 IMAD.MOV.U32 R8, RZ, RZ, R29 ;  /* 0x000000ffff083224 */ /* 0x001fe200078e001d */
[----:B------:R-:W-:Y:S01]  /*9b70*/  SEL R20, R10, R20, !P4 ;  /* 0x000000140a147207 */ /* 0x000fe20006000000 */
[----:B------:R-:W-:Y:S01]  /*9b80*/  STL [R1+0x490], R31 ;  /* 0x0004901f01007387 */ /* 0x000fe20000100800 */
[----:B------:R-:W-:-:S03]  /*9b90*/  @P3 IMAD.MOV.U32 R9, RZ, RZ, R31 ;  /* 0x000000ffff093224 */ /* 0x000fc600078e001f */
[----:B------:R-:W-:Y:S02]  /*9ba0*/  IMAD R20, R20, UR14, RZ ;  /* 0x0000000e14147c24 */ /* 0x000fe4000f8e02ff */
[----:B------:R0:W3:Y:S01]  /*9bb0*/  @P3 LDG.E.U8 R7, desc[UR22][R8.64] ;  /* 0x0000001608073981 */ /* 0x0000e2000c1e1100 */
[----:B------:R-:W-:Y:S02]  /*9bc0*/  PRMT R30, RZ, 0x7610, R30 ;  /* 0x00007610ff1e7816 */ /* 0x000fe4000000001e */
[----:B------:R-:W-:Y:S01]  /*9bd0*/  PRMT R27, RZ, 0x7610, R27 ;  /* 0x00007610ff1b7816 */ /* 0x000fe2000000001b */
[----:B--2---:R1:W-:Y:S02]  /*9be0*/  STL [R1+0x17c], R32 ;  /* 0x00017c2001007387 */ /* 0x0043e40000100800 */
[----:B-1----:R-:W-:-:S04]  /*9bf0*/  IADD3 R32, P6, PT, R13, R3, RZ ;  /* 0x000000030d207210 */ /* 0x002fc80007fde0ff */
[----:B------:R-:W-:Y:S01]  /*9c00*/  LEA.HI.X.SX32 R13, R13, R2, 0x1, P6 ;  /* 0x000000020d0d7211 */ /* 0x000fe200030f0eff */
[----:B0-----:R-:W-:Y:S01]  /*9c10*/  @P3 IMAD.MOV.U32 R8, RZ, RZ, R32 ;  /* 0x000000ffff083224 */ /* 0x001fe200078e0020 */
[----:B------:R-:W-:-:S03]  /*9c20*/  IADD3 R29, P6, PT, R20, R3, RZ ;  /* 0x00000003141d7210 */ /* 0x000fc60007fde0ff */
[----:B------:R-:W-:Y:S01]  /*9c30*/  @P3 IMAD.MOV.U32 R9, RZ, RZ, R13 ;  /* 0x000000ffff093224 */ /* 0x000fe200078e000d */
[----:B------:R-:W-:-:S04]  /*9c40*/  LEA.HI.X.SX32 R31, R20, R2, 0x1, P6 ;  /* 0x00000002141f7211 */ /* 0x000fc800030f0eff */
[----:B------:R0:W2:Y:S02]  /*9c50*/  @P3 LDG.E.U8 R30, desc[UR22][R8.64] ;  /* 0x00000016081e3981 */ /* 0x0000a4000c1e1100 */
[----:B0-----:R-:W-:Y:S02]  /*9c60*/  @P3 IMAD.MOV.U32 R8, RZ, RZ, R29 ;  /* 0x000000ffff083224 */ /* 0x001fe400078e001d */
[----:B------:R-:W-:-:S05]  /*9c70*/  @P3 IMAD.MOV.U32 R9, RZ, RZ, R31 ;  /* 0x000000ffff093224 */ /* 0x000fca00078e001f */
[----:B------:R0:W4:Y:S04]  /*9c80*/  @P3 LDG.E.U8 R27, desc[UR22][R8.64] ;  /* 0x00000016081b3981 */ /* 0x000128000c1e1100 */
[----:B------:R-:W-:Y:S04]  /*9c90*/  STL [R1+0x4a4], R32 ;  /* 0x0004a42001007387 */ /* 0x000fe80000100800 */
[----:B---3--:R1:W-:Y:S04]  /*9ca0*/  STL [R1+0x178], R7 ;  /* 0x0001780701007387 */ /* 0x0083e80000100800 */
[----:B------:R3:W-:Y:S01]  /*9cb0*/  STL [R1+0x4a0], R13 ;  /* 0x0004a00d01007387 */ /* 0x0007e20000100800 */
[----:B-1----:R-:W-:-:S03]  /*9cc0*/  SEL R7, R10, R86, !P4 ;  /* 0x000000560a077207 */ /* 0x002fc60006000000 */
[----:B------:R-:W-:Y:S02]  /*9cd0*/  STL [R1+0x4b4], R29 ;  /* 0x0004b41d01007387 */ /* 0x000fe40000100800 */
[----:B------:R-:W-:Y:S02]  /*9ce0*/  IMAD R14, R7, UR14, RZ ;  /* 0x0000000e070e7c24 */ /* 0x000fe4000f8e02ff */
[----:B------:R-:W-:Y:S01]  /*9cf0*/  STL [R1+0x4b0], R31 ;  /* 0x0004b01f01007387 */ /* 0x000fe20000100800 */
[----:B------:R-:W-:-:S05]  /*9d00*/  SEL R11, R10, R78, !P4 ;  /* 0x0000004e0a0b7207 */ /* 0x000fca0006000000 */
[----:B---3--:R-:W-:Y:S01]  /*9d10*/  IMAD R13, R11, UR14, RZ ;  /* 0x0000000e0b0d7c24 */ /* 0x008fe2000f8e02ff */
[----:B------:R-:W-:Y:S02]  /*9d20*/  PRMT R28, RZ, 0x7610, R28 ;  /* 0x00007610ff1c7816 */ /* 0x000fe4000000001c */
[----:B------:R-:W-:Y:S01]  /*9d30*/  PRMT R25, RZ, 0x7610, R25 ;  /* 0x00007610ff197816 */ /* 0x000fe20000000019 */
[----:B--2---:R1:W-:Y:S02]  /*9d40*/  STL [R1+0x174], R30 ;  /* 0x0001741e01007387 */ /* 0x0043e40000100800 */
[----:B-1----:R-:W-:-:S04]  /*9d50*/  IADD3 R30, P6, PT, R14, R3, RZ ;  /* 0x000000030e1e7210 */ /* 0x002fc80007fde0ff */
[----:B0-----:R-:W-:Y:S01]  /*9d60*/  LEA.HI.X.SX32 R8, R14, R2, 0x1, P6 ;  /* 0x000000020e087211 */ /* 0x001fe200030f0eff */
[----:B------:R-:W-:Y:S04]  /*9d70*/  STL [R1+0xcc], R30 ;  /* 0x0000cc1e01007387 */ /* 0x000fe80000100800 */
[----:B----4-:R0:W-:Y:S01]  /*9d80*/  STL [R1+0x170], R27 ;  /* 0x0001701b01007387 */ /* 0x0101e20000100800 */
        /* <DEDUP_REMOVED lines=9> */
[----:B------:R-:W-:-:S03]  /*9e20*/  SEL R7, R10, R73, !P4 ;  /* 0x000000490a077207 */ /* 0x000fc60006000000 */
[----:B------:R-:W-:Y:S02]  /*9e30*/  STL [R1+0x10c], R27 ;  /* 0x00010c1b01007387 */ /* 0x000fe40000100800 */
[----:B------:R-:W-:Y:S01]  /*9e40*/  IMAD R14, R7, UR14, RZ ;  /* 0x0000000e070e7c24 */ /* 0x000fe2000f8e02ff */
[----:B------:R-:W-:Y:S01]  /*9e50*/  SEL R11, R10, R68, !P4 ;  /* 0x000000440a0b7207 */ /* 0x000fe20006000000 */
[----:B------:R-:W-:Y:S04]  /*9e60*/  STL [R1+0x108], R29 ;  /* 0x0001081d01007387 */ /* 0x000fe80000100800 */
        /* <DEDUP_REMOVED lines=18> */
[----:B------:R-:W-:Y:S02]  /*9f90*/  IMAD R14, R7, UR14, RZ ;  /* 0x0000000e070e7c24 */ /* 0x000fe4000f8e02ff */
[----:B------:R-:W-:Y:S04]  /*9fa0*/  STL [R1+0x194], R25 ;  /* 0x0001941901007387 */ /* 0x000fe80000100800 */
[----:B------:R-:W-:Y:S01]  /*9fb0*/  STL [R1+0x190], R27 ;  /* 0x0001901b01007387 */ /* 0x000fe20000100800 */
[----:B------:R-:W-:Y:S02]  /*9fc0*/  SEL R11, R10, R58, !P4 ;  /* 0x0000003a0a0b7207 */ /* 0x000fe40006000000 */
[----:B------:R-:W-:-:S03]  /*9fd0*/  PRMT R20, RZ, 0x7610, R20 ;  /* 0x00007610ff147816 */ /* 0x000fc60000000014 */
[----:B------:R-:W-:Y:S01]  /*9fe0*/  IMAD R13, R11, UR14, RZ ;  /* 0x0000000e0b0d7c24 */ /* 0x000fe2000f8e02ff */
        /* <DEDUP_REMOVED lines=15> */
[C---:B------:R-:W-:Y:S02]  /*a0e0*/  SEL R7, R10.reuse, R57, !P4 ;  /* 0x000000390a077207 */ /* 0x040fe40006000000 */
[C---:B------:R-:W-:Y:S01]  /*a0f0*/  SEL R11, R10.reuse, R55, !P4 ;  /* 0x000000370a0b7207 */ /* 0x040fe20006000000 */
[----:B------:R-:W-:Y:S02]  /*a100*/  STL [R1+0x214], R21 ;  /* 0x0002141501007387 */ /* 0x000fe40000100800 */
[----:B------:R-:W-:Y:S02]  /*a110*/  IMAD R14, R7, UR14, RZ ;  /* 0x0000000e070e7c24 */ /* 0x000fe4000f8e02ff */
[----:B------:R-:W-:Y:S01]  /*a120*/  STL [R1+0x210], R25 ;  /* 0x0002101901007387 */ /* 0x000fe20000100800 */
[----:B------:R-:W-:Y:S01]  /*a130*/  IMAD R11, R11, UR14, RZ ;  /* 0x0000000e0b0b7c24 */ /* 0x000fe2000f8e02ff */
[----:B------:R-:W-:-:S02]  /*a140*/  SEL R7, R10, R53, !P4 ;  /* 0x000000350a077207 */ /* 0x000fc40006000000 */
[----:B------:R-:W-:-:S03]  /*a150*/  PRMT R18, RZ, 0x7610, R18 ;  /* 0x00007610ff127816 */ /* 0x000fc60000000012 */
[----:B------:R-:W-:Y:S01]  /*a160*/  IMAD R7, R7, UR14, RZ ;  /* 0x0000000e07077c24 */ /* 0x000fe2000f8e02ff */
[----:B------:R-:W-:Y:S02]  /*a170*/  PRMT R86, RZ, 0x7610, R86 ;  /* 0x00007610ff567816 */ /* 0x000fe40000000056 */
[----:B------:R-:W-:Y:S01]  /*a180*/  PRMT R78, RZ, 0x7610, R78 ;  /* 0x00007610ff4e7816 */ /* 0x000fe2000000004e */
[----:B--2---:R1:W-:Y:S02]  /*a190*/  STL [R1+0x130], R20 ;  /* 0x0001301401007387 */ /* 0x0043e40000100800 */
[----:B-1----:R-:W-:-:S04]  /*a1a0*/  IADD3 R20, P6, PT, R14, R3, RZ ;  /* 0x000000030e147210 */ /* 0x002fc80007fde0ff */
[----:B------:R-:W-:Y:S02]  /*a1b0*/  LEA.HI.X.SX32 R14, R14, R2, 0x1, P6 ;  /* 0x000000020e0e7211 */ /* 0x000fe400030f0eff */
[----:B------:R-:W-:Y:S01]  /*a1c0*/  IADD3 R13, P6, PT, R11, R3, RZ ;  /* 0x000000030b0d7210 */ /* 0x000fe20007fde0ff */
[----:B------:R-:W-:Y:S01]  /*a1d0*/  STL [R1+0x254], R20 ;  /* 0x0002541401007387 */ /* 0x000fe20000100800 */
[----:B0-----:R-:W-:-:S03]  /*a1e0*/  @P3 IMAD.MOV.U32 R8, RZ, RZ, R20 ;  /* 0x000000ffff083224 */ /* 0x001fc600078e0014 */
[----:B------:R-:W-:Y:S01]  /*a1f0*/  STL [R1+0x250], R14 ;  /* 0x0002500e01007387 */ /* 0x000fe20000100800 */
[----:B------:R-:W-:-:S03]  /*a200*/  @P3 IMAD.MOV.U32 R9, RZ, RZ, R14 ;  /* 0x000000ffff093224 */ /* 0x000fc600078e000e */
[----:B------:R-:W-:Y:S04]  /*a210*/  STL [R1+0x294], R13 ;  /* 0x0002940d01007387 */ /* 0x000fe80000100800 */
[----:B---3--:R0:W-:Y:S04]  /*a220*/  STL [R1+0x12c], R15 ;  /* 0x00012c0f01007387 */ /* 0x0081e80000100800 */
[----:B------:R1:W2:Y:S01]  /*a230*/  @P3 LDG.E.U8 R18, desc[UR22][R8.64] ;  /* 0x0000001608123981 */ /* 0x0002a2000c1e1100 */
[----:B0-----:R-:W-:Y:S02]  /*a240*/  LEA.HI.X.SX32 R15, R11, R2, 0x1, P6 ;  /* 0x000000020b0f7211 */ /* 0x001fe400030f0eff */
[----:B------:R-:W-:Y:S01]  /*a250*/  IADD3 R11, P6, PT, R7, R3, RZ ;  /* 0x00000003070b7210 */ /* 0x000fe20007fde0ff */
[----:B-1----:R-:W-:-:S02]  /*a260*/  @P3 IMAD.MOV.U32 R8, RZ, RZ, R13 ;  /* 0x000000ffff083224 */ /* 0x002fc400078e000d */
[----:B------:R-:W-:Y:S01]  /*a270*/  @P3 IMAD.MOV.U32 R9, RZ, RZ, R15 ;  /* 0x000000ffff093224 */ /* 0x000fe200078e000f */
[----:B------:R-:W-:-:S04]  /*a280*/  LEA.HI.X.SX32 R7, R7, R2, 0x1, P6 ;  /* 0x0000000207077211 */ /* 0x000fc800030f0eff */
[----:B------:R0:W3:Y:S02]  /*a290*/  @P3 LDG.E.U8 R86, desc[UR22][R8.64] ;  /* 0x0000001608563981 */ /* 0x0000e4000c1e1100 */
[----:B0-----:R-:W-:Y:S02]  /*a2a0*/  @P3 IMAD.MOV.U32 R8, RZ, RZ, R11 ;  /* 0x000000ffff083224 */ /* 0x001fe400078e000b */
[----:B------:R-:W-:-:S05]  /*a2b0*/  @P3 IMAD.MOV.U32 R9, RZ, RZ, R7 ;  /* 0x000000ffff093224 */ /* 0x000fca00078e0007 */
[----:B------:R0:W4:Y:S01]  /*a2c0*/  @P3 LDG.E.U8 R78, desc[UR22][R8.64] ;  /* 0x00000016084e3981 */ /* 0x000122000c1e1100 */
[----:B------:R-:W-:-:S05]  /*a2d0*/  SEL R46, R10, R46, !P4 ;  /* 0x0000002e0a2e7207 */ /* 0x000fca0006000000 */
[----:B------:R-:W-:Y:S01]  /*a2e0*/  IMAD R46, R46, UR14, RZ ;  /* 0x0000000e2e2e7c24 */ /* 0x000fe2000f8e02ff */
[----:B------:R-:W-:-:S04]  /*a2f0*/  SEL R22, R10, R22, !P4 ;  /* 0x000000160a167207 */ /* 0x000fc80006000000 */
[----:B------:R-:W-:-:S04]  /*a300*/  IADD3 R13, P6, PT, R46, R3, RZ ;  /* 0x000000032e0d7210 */ /* 0x000fc80007fde0ff */
[----:B------:R-:W-:Y:S01]  /*a310*/  LEA.HI.X.SX32 R14, R46, R2, 0x1, P6 ;  /* 0x000000022e0e7211 */ /* 0x000fe200030f0eff */
[----:B------:R-:W-:Y:S01]  /*a320*/  IMAD R22, R22, UR14, RZ ;  /* 0x0000000e16167c24 */ /* 0x000fe2000f8e02ff */
[----:B------:R-:W-:Y:S01]  /*a330*/  PRMT R74, RZ, 0x7610, R74 ;  /* 0x00007610ff4a7816 */ /* 0x000fe2000000004a */
[----:B0-----:R-:W-:Y:S02]  /*a340*/  @P3 IMAD.MOV.U32 R8, RZ, RZ, R13 ;  /* 0x000000ffff083224 */ /* 0x001fe400078e000d */
[----:B------:R-:W-:Y:S01]  /*a350*/  @P3 IMAD.MOV.U32 R9, RZ, RZ, R14 ;  /* 0x000000ffff093224 */ /* 0x000fe200078e000e */
[----:B------:R-:W-:Y:S04]  /*a360*/  STL [R1+0x290], R15 ;  /* 0x0002900f01007387 */ /* 0x000fe80000100800 */
[----:B------:R0:W-:Y:S04]  /*a370*/  STL [R1+0x2d4], R11 ;  /* 0x0002d40b01007387 */ /* 0x0001e80000100800 */
[----:B------:R1:W2:Y:S01]  /*a380*/  @P3 LDG.E.U8 R74, desc[UR22][R8.64] ;  /* 0x00000016084a3981 */ /* 0x0002a2000c1e1100 */
[----:B0-----:R-:W-:-:S02]  /*a390*/  IADD3 R11, P6, PT, R22, R3, RZ ;  /* 0x00000003160b7210 */ /* 0x001fc40007fde0ff */
[----:B------:R-:W-:-:S03]  /*a3a0*/  PRMT R73, RZ, 0x7610, R73 ;  /* 0x00007610ff497816 */ /* 0x000fc60000000049 */
[----:B-1----:R-:W-:Y:S01]  /*a3b0*/  @P3 IMAD.MOV.U32 R8, RZ, RZ, R11 ;  /* 0x000000ffff083224 */ /* 0x002fe200078e000b */
[----:B---3--:R-:W-:Y:S04]  /*a3c0*/  STL [R1+0x724], R86 ;  /* 0x0007245601007387 */ /* 0x008fe80000100800 */
[----:B------:R-:W-:Y:S04]  /*a3d0*/  STL [R1+0x2d0], R7 ;  /* 0x0002d00701007387 */ /* 0x000fe80000100800 */
[----:B------:R-:W-:Y:S04]  /*a3e0*/  STL [R1+0x314], R13 ;  /* 0x0003140d01007387 */ /* 0x000fe80000100800 */
[----:B----4-:R-:W-:Y:S04]  /*a3f0*/  STL [R1+0x728], R78 ;  /* 0x0007284e01007387 */ /* 0x010fe80000100800 */
[----:B------:R0:W-:Y:S02]  /*a400*/  STL [R1+0x310], R14 ;  /* 0x0003100e01007387 */ /* 0x0001e40000100800 */
[----:B0-----:R-:W-:-:S05]  /*a410*/  LEA.HI.X.SX32 R14, R22, R2, 0x1, P6 ;  /* 0x00000002160e7211 */ /* 0x001fca00030f0eff */
[----:B------:R-:W-:-:S05]  /*a420*/  @P3 IMAD.MOV.U32 R9, RZ, RZ, R14 ;  /* 0x000000ffff093224 */ /* 0x000fca00078e000e */
[----:B------:R0:W3:Y:S01]  /*a430*/  @P3 LDG.E.U8 R73, desc[UR22][R8.64] ;  /* 0x0000001608493981 */ /* 0x0000e2000c1e1100 */
[C---:B------:R-:W-:Y:S02]  /*a440*/  SEL R17, R10.reuse, R17, !P4 ;  /* 0x000000110a117207 */ /* 0x040fe40006000000 */
[----:B------:R-:W-:-:S03]  /*a450*/  SEL R16, R10, R16, !P4 ;  /* 0x000000100a107207 */ /* 0x000fc60006000000 */
[----:B------:R-:W-:Y:S02]  /*a460*/  IMAD R17, R17, UR14, RZ ;  /* 0x0000000e11117c24 */ /* 0x000fe4000f8e02ff */
[----:B------:R-:W-:-:S03]  /*a470*/  IMAD R16, R16, UR14, RZ ;  /* 0x0000000e10107c24 */ /* 0x000fc6000f8e02ff */
[C---:B------:R-:W-:Y:S01]  /*a480*/  IADD3 R7, P6, PT, R17.reuse, R3, RZ ;  /* 0x0000000311077210 */ /* 0x040fe20007fde0ff */
[----:B--2---:R-:W-:Y:S01]  /*a490*/  STL [R1+0x128], R18 ;  /* 0x0001281201007387 */ /* 0x004fe20000100800 */
[----:B------:R-:W-:Y:S02]  /*a4a0*/  SEL R12, R10, R12, !P4 ;  /* 0x0000000c0a0c7207 */ /* 0x000fe40006000000 */
[----:B------:R-:W-:Y:S01]  /*a4b0*/  LEA.HI.X.SX32 R13, R17, R2, 0x1, P6 ;  /* 0x00000002110d7211 */ /* 0x000fe200030f0eff */
[----:B------:R-:W-:Y:S01]  /*a4c0*/  STL [R1+0x72c], R74 ;  /* 0x00072c4a01007387 */ /* 0x000fe20000100800 */
[----:B------:R-:W-:-:S03]  /*a4d0*/  PRMT R67, RZ, 0x7610, R67 ;  /* 0x00007610ff437816 */ /* 0x000fc60000000043 */
[----:B------:R1:W-:Y:S01]  /*a4e0*/  STL [R1+0x354], R11 ;  /* 0x0003540b01007387 */ /* 0x0003e20000100800 */
[----:B------:R-:W-:Y:S01]  /*a4f0*/  IMAD R12, R12, UR14, RZ ;  /* 0x0000000e0c0c7c24 */ /* 0x000fe2000f8e02ff */
[----:B------:R-:W-:Y:S01]  /*a500*/  SEL R19, R10, R19, !P4 ;  /* 0x000000130a137207 */ /* 0x000fe20006000000 */
[----:B0-----:R-:W-:Y:S01]  /*a510*/  @P3 IMAD.MOV.U32 R8, RZ, RZ, R7 ;  /* 0x000000ffff083224 */ /* 0x001fe200078e0007 */
[----:B------:R-:W-:Y:S01]  /*a520*/  STL [R1+0x350], R14 ;  /* 0x0003500e01007387 */ /* 0x000fe20000100800 */
[----:B------:R-:W-:Y:S01]  /*a530*/  @P3 IMAD.MOV.U32 R9, RZ, RZ, R13 ;  /* 0x000000ffff093224 */ /* 0x000fe200078e000d */
[C---:B-1----:R-:W-:Y:S02]  /*a540*/  IADD3 R11, P6, PT, R16.reuse, R3, RZ ;  /* 0x00000003100b7210 */ /* 0x042fe40007fde0ff */
[----:B------:R-:W-:Y:S02]  /*a550*/  STL [R1+0x474], R7 ;  /* 0x0004740701007387 */ /* 0x000fe40000100800 */
[----:B------:R-:W-:-:S02]  /*a560*/  LEA.HI.X.SX32 R15, R16, R2, 0x1, P6 ;  /* 0x00000002100f7211 */ /* 0x000fc400030f0eff */
[----:B------:R0:W-:Y:S01]  /*a570*/  STL [R1+0x390], R13 ;  /* 0x0003900d01007387 */ /* 0x0001e20000100800 */
[----:B------:R-:W-:Y:S01]  /*a580*/  IMAD R19, R19, UR14, RZ ;  /* 0x0000000e13137c24 */ /* 0x000fe2000f8e02ff */
[----:B------:R-:W-:Y:S02]  /*a590*/  PRMT R65, RZ, 0x7610, R65 ;  /* 0x00007610ff417816 */ /* 0x000fe40000000041 */
[----:B------:R1:W2:Y:S01]  /*a5a0*/  @P3 LDG.E.U8 R67, desc[UR22][R8.64] ;  /* 0x0000001608433981 */ /* 0x0002a2000c1e1100 */
[----:B0-----:R-:W-:Y:S01]  /*a5b0*/  IADD3 R13, P6, PT, R12, R3, RZ ;  /* 0x000000030c0d7210 */ /* 0x001fe20007fde0ff */
[----:B------:R-:W-:Y:S02]  /*a5c0*/  VIADD R7, R0, 0x5c ;  /* 0x0000005c00077836 */ /* 0x000fe40000000000 */
[----:B-1----:R-:W-:Y:S02]  /*a5d0*/  @P3 IMAD.MOV.U32 R8, RZ, RZ, R11 ;  /* 0x000000ffff083224 */ /* 0x002fe400078e000b */
[----:B------:R-:W-:Y:S01]  /*a5e0*/  @P3 IMAD.MOV.U32 R9, RZ, RZ, R15 ;  /* 0x000000ffff093224 */ /* 0x000fe200078e000f */
[----:B------:R-:W-:-:S02]  /*a5f0*/  LEA.HI.X.SX32 R14, R12, R2, 0x1, P6 ;  /* 0x000000020c0e7211 */ /* 0x000fc400030f0eff */
[----:B------:R-:W-:Y:S02]  /*a600*/  IADD3 R12, P6, PT, R19, R3, RZ ;  /* 0x00000003130c7210 */ /* 0x000fe40007fde0ff */
[----:B------:R0:W4:Y:S01]  /*a610*/  @P3 LDG.E.U8 R65, desc[UR22][R8.64] ;  /* 0x0000001608413981 */ /* 0x000122000c1e1100 */
[----:B------:R-:W-:Y:S01]  /*a620*/  PRMT R64, RZ, 0x7610, R64 ;  /* 0x00007610ff407816 */ /* 0x000fe20000000040 */
[----:B------:R-:W-:Y:S02]  /*a630*/  IMAD.MOV.U32 R38, RZ, RZ, R23 ;  /* 0x000000ffff267224 */ /* 0x000fe400078e0017 */
[----:B0-----:R-:W-:Y:S02]  /*a640*/  @P3 IMAD.MOV.U32 R8, RZ, RZ, R13 ;  /* 0x000000ffff083224 */ /* 0x001fe400078e000d */
[----:B------:R-:W-:Y:S02]  /*a650*/  @P3 IMAD.MOV.U32 R9, RZ, RZ, R14 ;  /* 0x000000ffff093224 */ /* 0x000fe400078e000e */
[----:B------:R-:W-:-:S03]  /*a660*/  @!P0 IMAD.MOV R38, RZ, RZ, -R38 ;  /* 0x000000ffff268224 */ /* 0x000fc600078e0a26 */
[----:B------:R0:W2:Y:S01]  /*a670*/  @P3 LDG.E.U8 R64, desc[UR22][R8.64] ;  /* 0x0000001608403981 */ /* 0x0000a2000c1e1100 */
[----:B------:R-:W-:Y:S02]  /*a680*/  ISETP.GT.U32.AND P0, PT, R4, R6, PT ;  /* 0x000000060400720c */ /* 0x000fe40003f04070 */
[----:B------:R-:W-:-:S11]  /*a690*/  PRMT R59, RZ, 0x7610, R59 ;  /* 0x00007610ff3b7816 */ /* 0x000fd6000000003b */
[----:B------:R-:W-:-:S05]  /*a6a0*/  @!P0 IMAD.IADD R6, R6, 0x1, -R4 ;  /* 0x0000000106068824 */ /* 0x000fca00078e0a04 */
[----:B------:R-:W-:-:S13]  /*a6b0*/  ISETP.GT.U32.AND P0, PT, R4, R6, PT ;  /* 0x000000060400720c */ /* 0x000fda0003f04070 */
[----:B------:R-:W-:-:S04]  /*a6c0*/  @!P0 IMAD.IADD R6, R6, 0x1, -R4 ;  /* 0x0000000106068824 */ /* 0x000fc800078e0a04 */
[----:B------:R-:W-:-:S04]  /*a6d0*/  IMAD.MOV.U32 R35, RZ, RZ, R6 ;  /* 0x000000ffff237224 */ /* 0x000fc800078e0006 */
[----:B------:R-:W-:Y:S01]  /*a6e0*/  @!P1 IMAD.MOV R35, RZ, RZ, -R35 ;  /* 0x000000ffff239224 */ /* 0x000fe200078e0a23 */
[----:B---3--:R-:W-:Y:S04]  /*a6f0*/  STL [R1+0x730], R73 ;  /* 0x0007304901007387 */ /* 0x008fe80000100800 */
[----:B------:R1:W-:Y:S04]  /*a700*/  STL [R1+0x48c], R11 ;  /* 0x00048c0b01007387 */ /* 0x0003e80000100800 */
[----:B------:R-:W-:Y:S04]  /*a710*/  STL [R1+0x488], R15 ;  /* 0x0004880f01007387 */ /* 0x000fe80000100800 */
[----:B------:R3:W-:Y:S01]  /*a720*/  STL [R1+0x49c], R13 ;  /* 0x00049c0d01007387 */ /* 0x0007e20000100800 */
[----:B-1----:R-:W-:-:S02]  /*a730*/  IABS R11, R7 ;  /* 0x00000007000b7213 */ /* 0x002fc40000000000 */
[----:B---3--:R-:W-:Y:S02]  /*a740*/  LEA.HI.X.SX32 R13, R19, R2, 0x1, P6 ;  /* 0x00000002130d7211 */ /* 0x008fe400030f0eff */
[----:B------:R-:W-:Y:S01]  /*a750*/  ISETP.GT.U32.AND P6, PT, R4, R24, PT ;  /* 0x000000180400720c */ /* 0x000fe20003fc4070 */
[----:B0-----:R-:W-:Y:S01]  /*a760*/  IMAD.MOV.U32 R9, RZ, RZ, R11 ;  /* 0x000000ffff097224 */ /* 0x001fe200078e000b */
[----:B------:R-:W-:Y:S03]  /*a770*/  STL [R1+0x498], R14 ;  /* 0x0004980e01007387 */ /* 0x000fe60000100800 */
[----:B------:R-:W-:Y:S01]  /*a780*/  IMAD.HI.U32 R11, R5, R9, RZ ;  /* 0x00000009050b7227 */ /* 0x000fe200078e00ff */
[----:B------:R0:W-:Y:S03]  /*a790*/  STL [R1+0x4ac], R12 ;  /* 0x0004ac0c01007387 */ /* 0x0001e60000100800 */
[----:B------:R-:W-:Y:S01]  /*a7a0*/  IMAD.MOV R11, RZ, RZ, -R11 ;  /* 0x000000ffff0b7224 */ /* 0x000fe200078e0a0b */
[----:B------:R0:W3:Y:S03]  /*a7b0*/  @P3 LDG.E.U8 R59, desc[UR22][R12.64] ;  /* 0x000000160c3b3981 */ /* 0x0000e6000c1e1100 */
[----:B------:R-:W-:Y:S01]  /*a7c0*/  @!P6 IMAD.IADD R24, R24, 0x1, -R4 ;  /* 0x000000011818e824 */ /* 0x000fe200078e0a04 */
[----:B------:R-:W-:Y:S01]  /*a7d0*/  ISETP.GE.AND P6, PT, R7, RZ, PT ;  /* 0x000000ff0700720c */ /* 0x000fe20003fc6270 */
[----:B------:R-:W-:-:S02]  /*a7e0*/  IMAD R7, R4, R11, R9 ;  /* 0x0000000b04077224 */ /* 0x000fc400078e0209 */
[----:B------:R-:W-:Y:S02]  /*a7f0*/  IMAD.MOV.U32 R37, RZ, RZ, R24 ;  /* 0x000000ffff257224 */ /* 0x000fe400078e0018 */
[----:B0-----:R-:W-:Y:S02]  /*a800*/  VIADD R12, R0, 0x5d ;  /* 0x0000005d000c7836 */ /* 0x001fe40000000000 */
[----:B------:R-:W-:Y:S01]  /*a810*/  @!P5 IMAD.MOV R37, RZ, RZ, -R37 ;  /* 0x000000ffff25d224 */ /* 0x000fe200078e0a25 */
[----:B------:R-:W-:Y:S02]  /*a820*/  ISETP.GT.U32.AND P5, PT, R4, R7, PT ;  /* 0x000000070400720c */ /* 0x000fe40003fa4070 */
[----:B------:R-:W-:-:S05]  /*a830*/  IABS R8, R12 ;  /* 0x0000000c00087213 */ /* 0x000fca0000000000 */
[----:B------:R-:W-:-:S04]  /*a840*/  IMAD.HI.U32 R9, R5, R8, RZ ;  /* 0x0000000805097227 */ /* 0x000fc800078e00ff */
[----:B------:R-:W-:Y:S02]  /*a850*/  IMAD.MOV R9, RZ, RZ, -R9 ;  /* 0x000000ffff097224 */ /* 0x000fe400078e0a09 */
[----:B------:R-:W-:Y:S02]  /*a860*/  VIADD R11, R0, 0x5e ;  /* 0x0000005e000b7836 */ /* 0x000fe40000000000 */
[C---:B------:R-:W-:Y:S02]  /*a870*/  IMAD R8, R4.reuse, R9, R8 ;  /* 0x0000000904087224 */ /* 0x040fe400078e0208 */
[----:B------:R-:W-:Y:S01]  /*a880*/  @!P5 IMAD.IADD R7, R7, 0x1, -R4 ;  /* 0x000000010707d824 */ /* 0x000fe200078e0a04 */
[----:B------:R-:W-:Y:S01]  /*a890*/  IABS R9, R11 ;  /* 0x0000000b00097213 */ /* 0x000fe20000000000 */
[----:B------:R0:W-:Y:S01]  /*a8a0*/  STL [R1+0x4a8], R13 ;  /* 0x0004a80d01007387 */ /* 0x0001e20000100800 */
[C---:B------:R-:W-:Y:S02]  /*a8b0*/  ISETP.GT.U32.AND P0, PT, R4.reuse, R8, PT ;  /* 0x000000080400720c */ /* 0x040fe40003f04070 */
[----:B------:R-:W-:Y:S01]  /*a8c0*/  ISETP.GT.U32.AND P5, PT, R4, R7, PT ;  /* 0x000000070400720c */ /* 0x000fe20003fa4070 */
[----:B0-----:R-:W-:-:S04]  /*a8d0*/  IMAD.HI.U32 R13, R5, R9, RZ ;  /* 0x00000009050d7227 */ /* 0x001fc800078e00ff */
[----:B------:R-:W-:-:S04]  /*a8e0*/  IMAD.MOV R6, RZ, RZ, -R13 ;  /* 0x000000ffff067224 */ /* 0x000fc800078e0a0d */
[----:B------:R-:W-:Y:S02]  /*a8f0*/  IMAD R6, R4, R6, R9 ;  /* 0x0000000604067224 */ /* 0x000fe400078e0209 */
[--C-:B------:R-:W-:Y:S02]  /*a900*/  @!P0 IMAD.IADD R8, R8, 0x1, -R4.reuse ;  /* 0x0000000108088824 */ /* 0x100fe400078e0a04 */
[----:B------:R-:W-:Y:S01]  /*a910*/  @!P5 IMAD.IADD R7, R7, 0x1, -R4 ;  /* 0x000000010707d824 */ /* 0x000fe200078e0a04 */
[----:B------:R-:W-:Y:S01]  /*a920*/  ISETP.GT.U32.AND P5, PT, R4, R6, PT ;  /* 0x000000060400720c */ /* 0x000fe20003fa4070 */
[----:B------:R-:W-:Y:S01]  /*a930*/  VIADD R9, R0, 0x5f ;  /* 0x0000005f00097836 */ /* 0x000fe20000000000 */
[----:B------:R-:W-:Y:S02]  /*a940*/  ISETP.GT.U32.AND P0, PT, R4, R8, PT ;  /* 0x000000080400720c */ /* 0x000fe40003f04070 */
[----:B------:R-:W-:Y:S02]  /*a950*/  ISETP.GE.AND P1, PT, R12, RZ, PT ;  /* 0x000000ff0c00720c */ /* 0x000fe40003f26270 */
[----:B------:R-:W-:Y:S01]  /*a960*/  IABS R12, R9 ;  /* 0x00000009000c7213 */ /* 0x000fe20000000000 */
[----:B------:R-:W-:-:S04]  /*a970*/  IMAD.MOV.U32 R34, RZ, RZ, R7 ;  /* 0x000000ffff227224 */ /* 0x000fc800078e0007 */
[----:B------:R-:W-:Y:S02]  /*a980*/  IMAD.MOV.U32 R7, RZ, RZ, R12 ;  /* 0x000000ffff077224 */ /* 0x000fe400078e000c */
[----:B------:R-:W-:Y:S01]  /*a990*/  @!P6 IMAD.MOV R34, RZ, RZ, -R34 ;  /* 0x000000ffff22e224 */ /* 0x000fe200078e0a22 */
[----:B------:R-:W-:Y:S01]  /*a9a0*/  ISETP.GE.AND P6, PT, R11, RZ, PT ;  /* 0x000000ff0b00720c */ /* 0x000fe20003fc6270 */
[----:B------:R-:W-:Y:S02]  /*a9b0*/  @!P5 IMAD.IADD R6, R6, 0x1, -R4 ;  /* 0x000000010606d824 */ /* 0x000fe400078e0a04 */
[----:B------:R-:W-:-:S04]  /*a9c0*/  IMAD.HI.U32 R11, R5, R7, RZ ;  /* 0x00000007050b7227 */ /* 0x000fc800078e00ff */
[----:B------:R-:W-:Y:S01]  /*a9d0*/  @!P0 IMAD.IADD R8, R8, 0x1, -R4 ;  /* 0x0000000108088824 */ /* 0x000fe200078e0a04 */
[----:B------:R-:W-:Y:S01]  /*a9e0*/  ISETP.GE.AND P0, PT, R9, RZ, PT ;  /* 0x000000ff0900720c */ /* 0x000fe20003f06270 */
[----:B------:R-:W-:Y:S01]  /*a9f0*/  IMAD.MOV R9, RZ, RZ, -R11 ;  /* 0x000000ffff097224 */ /* 0x000fe200078e0a0b */
[C---:B------:R-:W-:Y:S01]  /*aa00*/  ISETP.GT.U32.AND P5, PT, R4.reuse, R6, PT ;  /* 0x000000060400720c */ /* 0x040fe20003fa4070 */
[----:B------:R-:W-:Y:S02]  /*aa10*/  IMAD.MOV.U32 R31, RZ, RZ, R8 ;  /* 0x000000ffff1f7224 */ /* 0x000fe400078e0008 */
[----:B------:R-:W-:Y:S02]  /*aa20*/  IMAD R7, R4, R9, R7 ;  /* 0x0000000904077224 */ /* 0x000fe400078e0207 */
[----:B------:R-:W-:Y:S02]  /*aa30*/  VIADD R9, R0, 0x62 ;  /* 0x0000006200097836 */ /* 0x000fe40000000000 */
[----:B------:R-:W-:Y:S01]  /*aa40*/  @!P1 IMAD.MOV R31, RZ, RZ, -R31 ;  /* 0x000000ffff1f9224 */ /* 0x000fe200078e0a1f */
[----:B------:R-:W-:-:S02]  /*aa50*/  ISETP.GT.U32.AND P1, PT, R4, R7, PT ;  /* 0x000000070400720c */ /* 0x000fc40003f24070 */
[----:B------:R-:W-:-:S03]  /*aa60*/  IABS R8, R9 ;  /* 0x0000000900087213 */ /* 0x000fc60000000000 */
[----:B------:R-:W-:Y:S01]  /*aa70*/  @!P5 IMAD.IADD R6, R6, 0x1, -R4 ;  /* 0x000000010606d824 */ /* 0x000fe200078e0a04 */
[----:B------:R-:W-:Y:S01]  /*aa80*/  ISETP.GE.AND P5, PT, R9, RZ, PT ;  /* 0x000000ff0900720c */ /* 0x000fe20003fa6270 */
[----:B------:R-:W-:-:S04]  /*aa90*/  IMAD.HI.U32 R9, R5, R8, RZ ;  /* 0x0000000805097227 */ /* 0x000fc800078e00ff */
[----:B------:R-:W-:Y:S02]  /*aaa0*/  IMAD.MOV R9, RZ, RZ, -R9 ;  /* 0x000000ffff097224 */ /* 0x000fe400078e0a09 */
[----:B------:R-:W-:Y:S02]  /*aab0*/  @!P1 IMAD.IADD R7, R7, 0x1, -R4 ;  /* 0x0000000107079824 */ /* 0x000fe400078e0a04 */
[C---:B------:R-:W-:Y:S02]  /*aac0*/  IMAD R8, R4.reuse, R9, R8 ;  /* 0x0000000904087224 */ /* 0x040fe400078e0208 */
[----:B------:R-:W-:Y:S01]  /*aad0*/  IMAD.MOV.U32 R30, RZ, RZ, R6 ;  /* 0x000000ffff1e7224 */ /* 0x000fe200078e0006 */
[----:B------:R-:W-:-:S03]  /*aae0*/  ISETP.GT.U32.AND P1, PT, R4, R7, PT ;  /* 0x000000070400720c */ /* 0x000fc60003f24070 */
[----:B------:R-:W-:Y:S01]  /*aaf0*/  @!P6 IMAD.MOV R30, RZ, RZ, -R30 ;  /* 0x000000ffff1ee224 */ /* 0x000fe200078e0a1e */
[----:B------:R-:W-:Y:S01]  /*ab00*/  ISETP.GT.U32.AND P6, PT, R4, R8, PT ;  /* 0x000000080400720c */ /* 0x000fe20003fc4070 */
[----:B------:R-:W-:-:S05]  /*ab10*/  VIADD R9, R0, 0x63 ;  /* 0x0000006300097836 */ /* 0x000fca0000000000 */
[----:B------:R-:W-:-:S03]  /*ab20*/  IABS R6, R9 ;  /* 0x0000000900067213 */ /* 0x000fc60000000000 */
[----:B------:R-:W-:Y:S01]  /*ab30*/  @!P1 IMAD.IADD R7, R7, 0x1, -R4 ;  /* 0x0000000107079824 */ /* 0x000fe200078e0a04 */
[----:B------:R-:W-:Y:S01]  /*ab40*/  ISETP.GE.AND P1, PT, R9, RZ, PT ;  /* 0x000000ff0900720c */ /* 0x000fe20003f26270 */
[----:B------:R-:W-:-:S04]  /*ab50*/  IMAD.HI.U32 R9, R5, R6, RZ ;  /* 0x0000000605097227 */ /* 0x000fc800078e00ff */
[----:B------:R-:W-:Y:S02]  /*ab60*/  @!P6 IMAD.IADD R8, R8, 0x1, -R4 ;  /* 0x000000010808e824 */ /* 0x000fe400078e0a04 */
[----:B------:R-:W-:-:S03]  /*ab70*/  IMAD.MOV R9, RZ, RZ, -R9 ;  /* 0x000000ffff097224 */ /* 0x000fc600078e0a09 */
[C---:B------:R-:W-:Y:S01]  /*ab80*/  ISETP.GT.U32.AND P6, PT, R4.reuse, R8, PT ;  /* 0x000000080400720c */ /* 0x040fe20003fc4070 */
[----:B------:R-:W-:Y:S02]  /*ab90*/  IMAD R6, R4, R9, R6 ;  /* 0x0000000904067224 */ /* 0x000fe400078e0206 */
[----:B------:R-:W-:Y:S02]  /*aba0*/  VIADD R9, R0, 0x64 ;  /* 0x0000006400097836 */ /* 0x000fe40000000000 */
[----:B------:R-:W-:-:S03]  /*abb0*/  IMAD.MOV.U32 R29, RZ, RZ, R7 ;  /* 0x000000ffff1d7224 */ /* 0x000fc600078e0007 */
[----:B------:R-:W-:Y:S01]  /*abc0*/  IABS R7, R9 ;  /* 0x0000000900077213 */ /* 0x000fe20000000000 */
[----:B------:R-:W-:Y:S01]  /*abd0*/  @!P0 IMAD.MOV R29, RZ, RZ, -R29 ;  /* 0x000000ffff1d8224 */ /* 0x000fe200078e0a1d */
[----:B------:R-:W-:-:S03]  /*abe0*/  ISETP.GT.U32.AND P0, PT, R4, R6, PT ;  /* 0x000000060400720c */ /* 0x000fc60003f04070 */
[----:B------:R-:W-:Y:S01]  /*abf0*/  @!P6 IMAD.IADD R8, R8, 0x1, -R4 ;  /* 0x000000010808e824 */ /* 0x000fe200078e0a04 */
[----:B------:R-:W-:Y:S01]  /*ac00*/  ISETP.GE.AND P6, PT, R9, RZ, PT ;  /* 0x000000ff0900720c */ /* 0x000fe20003fc6270 */
[----:B------:R-:W-:-:S04]  /*ac10*/  IMAD.HI.U32 R9, R5, R7, RZ ;  /* 0x0000000705097227 */ /* 0x000fc800078e00ff */
[----:B------:R-:W-:Y:S02]  /*ac20*/  IMAD.MOV R9, RZ, RZ, -R9 ;  /* 0x000000ffff097224 */ /* 0x000fe400078e0a09 */
[----:B------:R-:W-:Y:S02]  /*ac30*/  IMAD.MOV.U32 R28, RZ, RZ, R8 ;  /* 0x000000ffff1c7224 */ /* 0x000fe400078e0008 */
[----:B------:R-:W-:Y:S02]  /*ac40*/  IMAD R7, R4, R9, R7 ;  /* 0x0000000904077224 */ /* 0x000fe400078e0207 */
[----:B------:R-:W-:Y:S02]  /*ac50*/  @!P0 IMAD.IADD R6, R6, 0x1, -R4 ;  /* 0x0000000106068824 */ /* 0x000fe400078e0a04 */
[----:B------:R-:W-:Y:S01]  /*ac60*/  @!P5 IMAD.MOV R28, RZ, RZ, -R28 ;  /* 0x000000ffff1cd224 */ /* 0x000fe200078e0a1c */
[----:B------:R-:W-:Y:S01]  /*ac70*/  ISETP.GT.U32.AND P5, PT, R4, R7, PT ;  /* 0x000000070400720c */ /* 0x000fe20003fa4070 */
[----:B------:R-:W-:Y:S01]  /*ac80*/  VIADD R11, R0, 0x65 ;  /* 0x00000065000b7836 */ /* 0x000fe20000000000 */
[----:B------:R-:W-:-:S04]  /*ac90*/  ISETP.GT.U32.AND P0, PT, R4, R6, PT ;  /* 0x000000060400720c */ /* 0x000fc80003f04070 */
[----:B------:R-:W-:-:S05]  /*aca0*/  IABS R9, R11 ;  /* 0x0000000b00097213 */ /* 0x000fca0000000000 */
[----:B------:R-:W-:-:S04]  /*acb0*/  IMAD.HI.U32 R8, R5, R9, RZ ;  /* 0x0000000905087227 */ /* 0x000fc800078e00ff */
[--C-:B------:R-:W-:Y:S02]  /*acc0*/  @!P5 IMAD.IADD R7, R7, 0x1, -R4.reuse ;  /* 0x000000010707d824 */ /* 0x100fe400078e0a04 */
[----:B------:R-:W-:Y:S02]  /*acd0*/  @!P0 IMAD.IADD R6, R6, 0x1, -R4 ;  /* 0x0000000106068824 */ /* 0x000fe400078e0a04 */
[----:B------:R-:W-:Y:S01]  /*ace0*/  IMAD.MOV R8, RZ, RZ, -R8 ;  /* 0x000000ffff087224 */ /* 0x000fe200078e0a08 */
[C---:B------:R-:W-:Y:S01]  /*acf0*/  ISETP.GT.U32.AND P5, PT, R4.reuse, R7, PT ;  /* 0x000000070400720c */ /* 0x040fe20003fa4070 */
[----:B------:R-:W-:Y:S02]  /*ad00*/  IMAD.MOV.U32 R27, RZ, RZ, R6 ;  /* 0x000000ffff1b7224 */ /* 0x000fe400078e0006 */
[----:B------:R-:W-:Y:S02]  /*ad10*/  IMAD R9, R4, R8, R9 ;  /* 0x0000000804097224 */ /* 0x000fe400078e0209 */
[----:B------:R-:W-:-:S02]  /*ad20*/  VIADD R8, R0, 0x66 ;  /* 0x0000006600087836 */ /* 0x000fc40000000000 */
[----:B------:R-:W-:Y:S01]  /*ad30*/  @!P1 IMAD.MOV R27, RZ, RZ, -R27 ;  /* 0x000000ffff1b9224 */ /* 0x000fe200078e0a1b */
[----:B------:R-:W-:Y:S02]  /*ad40*/  ISETP.GT.U32.AND P1, PT, R4, R9, PT ;  /* 0x000000090400720c */ /* 0x000fe40003f24070 */
[----:B------:R-:W-:-:S03]  /*ad50*/  IABS R6, R8 ;  /* 0x0000000800067213 */ /* 0x000fc60000000000 */
[----:B------:R-:W-:Y:S01]  /*ad60*/  @!P5 IMAD.IADD R7, R7, 0x1, -R4 ;  /* 0x000000010707d824 */ /* 0x000fe200078e0a04 */
[----:B------:R-:W-:Y:S01]  /*ad70*/  ISETP.GE.AND P5, PT, R8, RZ, PT ;  /* 0x000000ff0800720c */ /* 0x000fe20003fa6270 */
[----:B------:R-:W-:-:S04]  /*ad80*/  IMAD.HI.U32 R8, R5, R6, RZ ;  /* 0x0000000605087227 */ /* 0x000fc800078e00ff */
[----:B------:R-:W-:Y:S02]  /*ad90*/  IMAD.MOV R8, RZ, RZ, -R8 ;  /* 0x000000ffff087224 */ /* 0x000fe400078e0a08 */
[----:B------:R-:W-:Y:S01]  /*ada0*/  @!P1 IMAD.IADD R9, R9, 0x1, -R4 ;  /* 0x0000000109099824 */ /* 0x000fe200078e0a04 */
[----:B------:R-:W-:Y:S01]  /*adb0*/  ISETP.GE.AND P0, PT, R11, RZ, PT ;  /* 0x000000ff0b00720c */ /* 0x000fe20003f06270 */
[C---:B------:R-:W-:Y:S02]  /*adc0*/  IMAD R6, R4.reuse, R8, R6 ;  /* 0x0000000804067224 */ /* 0x040fe400078e0206 */
[----:B------:R-:W-:Y:S01]  /*add0*/  IMAD.MOV.U32 R26, RZ, RZ, R7 ;  /* 0x000000ffff1a7224 */ /* 0x000fe200078e0007 */
[----:B------:R-:W-:Y:S01]  /*ade0*/  ISETP.GT.U32.AND P1, PT, R4, R9, PT ;  /* 0x000000090400720c */ /* 0x000fe20003f24070 */
[----:B------:R-:W-:Y:S02]  /*adf0*/  VIADD R11, R0, 0x67 ;  /* 0x00000067000b7836 */ /* 0x000fe40000000000 */
[----:B------:R-:W-:Y:S01]  /*ae00*/  @!P6 IMAD.MOV R26, RZ, RZ, -R26 ;  /* 0x000000ffff1ae224 */ /* 0x000fe200078e0a1a */
[----:B------:R-:W-:-:S02]  /*ae10*/  ISETP.GT.U32.AND P6, PT, R4, R6, PT ;  /* 0x000000060400720c */ /* 0x000fc40003fc4070 */
[----:B------:R-:W-:-:S05]  /*ae20*/  IABS R8, R11 ;  /* 0x0000000b00087213 */ /* 0x000fca0000000000 */
[----:B------:R-:W-:-:S04]  /*ae30*/  IMAD.HI.U32 R7, R5, R8, RZ ;  /* 0x0000000805077227 */ /* 0x000fc800078e00ff */
[--C-:B------:R-:W-:Y:S02]  /*ae40*/  @!P1 IMAD.IADD R9, R9, 0x1, -R4.reuse ;  /* 0x0000000109099824 */ /* 0x100fe400078e0a04 */
        /* <DEDUP_REMOVED lines=11> */
[----:B------:R-:W-:Y:S01]  /*af00*/  IMAD.HI.U32 R7, R5, R9, RZ ;  /* 0x0000000905077227 */ /* 0x000fe200078e00ff */
[----:B------:R-:W-:-:S03]  /*af10*/  ISETP.GE.AND P1, PT, R11, RZ, PT ;  /* 0x000000ff0b00720c */ /* 0x000fc60003f26270 */
[----:B------:R-:W-:Y:S02]  /*af20*/  @!P0 IMAD.IADD R8, R8, 0x1, -R4 ;  /* 0x0000000108088824 */ /* 0x000fe400078e0a04 */
[----:B------:R-:W-:Y:S02]  /*af30*/  IMAD.MOV R7, RZ, RZ, -R7 ;  /* 0x000000ffff077224 */ /* 0x000fe400078e0a07 */
[----:B------:R-:W-:Y:S01]  /*af40*/  VIADD R11, R0, 0x6b ;  /* 0x0000006b000b7836 */ /* 0x000fe20000000000 */
[C---:B------:R-:W-:Y:S01]  /*af50*/  ISETP.GT.U32.AND P0, PT, R4.reuse, R8, PT ;  /* 0x000000080400720c */ /* 0x040fe20003f04070 */
[----:B------:R-:W-:-:S03]  /*af60*/  IMAD R9, R4, R7, R9 ;  /* 0x0000000704097224 */ /* 0x000fc600078e0209 */
[----:B------:R-:W-:Y:S01]  /*af70*/  IABS R7, R11 ;  /* 0x0000000b00077213 */ /* 0x000fe20000000000 */
[----:B------:R-:W-:-:S04]  /*af80*/  IMAD.MOV.U32 R24, RZ, RZ, R6 ;  /* 0x000000ffff187224 */ /* 0x000fc800078e0006 */
[----:B------:R-:W-:-:S04]  /*af90*/  IMAD.HI.U32 R6, R5, R7, RZ ;  /* 0x0000000705067227 */ /* 0x000fc800078e00ff */
[----:B------:R-:W-:Y:S01]  /*afa0*/  @!P5 IMAD.MOV R24, RZ, RZ, -R24 ;  /* 0x000000ffff18d224 */ /* 0x000fe200078e0a18 */
[----:B------:R-:W-:Y:S01]  /*afb0*/  ISETP.GT.U32.AND P5, PT, R4, R9, PT ;  /* 0x000000090400720c */ /* 0x000fe20003fa4070 */
[----:B------:R-:W-:Y:S02]  /*afc0*/  @!P0 IMAD.IADD R8, R8, 0x1, -R4 ;  /* 0x0000000108088824 */ /* 0x000fe400078e0a04 */
[----:B------:R-:W-:Y:S02]  /*afd0*/  IMAD.MOV R6, RZ, RZ, -R6 ;  /* 0x000000ffff067224 */ /* 0x000fe400078e0a06 */
[----:B------:R-:W-:Y:S02]  /*afe0*/  IMAD.MOV.U32 R23, RZ, RZ, R8 ;  /* 0x000000ffff177224 */ /* 0x000fe400078e0008 */
[----:B------:R-:W-:Y:S02]  /*aff0*/  IMAD R7, R4, R6, R7 ;  /* 0x0000000604077224 */ /* 0x000fe400078e0207 */
[----:B------:R-:W-:-:S03]  /*b000*/  @!P1 IMAD.MOV R23, RZ, RZ, -R23 ;  /* 0x000000ffff179224 */ /* 0x000fc600078e0a17 */
[----:B------:R-:W-:Y:S01]  /*b010*/  ISETP.GT.U32.AND P1, PT, R4, R7, PT ;  /* 0x000000070400720c */ /* 0x000fe20003f24070 */
[----:B------:R-:W-:Y:S01]  /*b020*/  @!P5 IMAD.IADD R9, R9, 0x1, -R4 ;  /* 0x000000010909d824 */ /* 0x000fe200078e0a04 */
[----:B------:R-:W-:Y:S01]  /*b030*/  ISETP.GE.AND P0, PT, R11, RZ, PT ;  /* 0x000000ff0b00720c */ /* 0x000fe20003f06270 */
[----:B------:R-:W-:-:S03]  /*b040*/  VIADD R11, R0, 0x6c ;  /* 0x0000006c000b7836 */ /* 0x000fc60000000000 */
[----:B------:R-:W-:Y:S02]  /*b050*/  ISETP.GT.U32.AND P5, PT, R4, R9, PT ;  /* 0x000000090400720c */ /* 0x000fe40003fa4070 */
[----:B------:R-:W-:-:S05]  /*b060*/  IABS R6, R11 ;  /* 0x0000000b00067213 */ /* 0x000fca0000000000 */
[----:B------:R-:W-:Y:S02]  /*b070*/  @!P1 IMAD.IADD R7, R7, 0x1, -R4 ;  /* 0x0000000107079824 */ /* 0x000fe400078e0a04 */
[----:B------:R-:W-:-:S03]  /*b080*/  IMAD.HI.U32 R8, R5, R6, RZ ;  /* 0x0000000605087227 */ /* 0x000fc600078e00ff */
[C---:B------:R-:W-:Y:S01]  /*b090*/  ISETP.GT.U32.AND P1, PT, R4.reuse, R7, PT ;  /* 0x000000070400720c */ /* 0x040fe20003f24070 */
[----:B------:R-:W-:Y:S02]  /*b0a0*/  IMAD.MOV R8, RZ, RZ, -R8 ;  /* 0x000000ffff087224 */ /* 0x000fe400078e0a08 */
[----:B------:R-:W-:Y:S02]  /*b0b0*/  @!P5 IMAD.IADD R9, R9, 0x1, -R4 ;  /* 0x000000010909d824 */ /* 0x000fe400078e0a04 */
[----:B------:R-:W-:Y:S02]  /*b0c0*/  IMAD R6, R4, R8, R6 ;  /* 0x0000000804067224 */ /* 0x000fe400078e0206 */
[----:B------:R-:W-:Y:S02]  /*b0d0*/  VIADD R8, R0, 0x6d ;  /* 0x0000006d00087836 */ /* 0x000fe40000000000 */
[----:B------:R-:W-:-:S03]  /*b0e0*/  IMAD.MOV.U32 R22, RZ, RZ, R9 ;  /* 0x000000ffff167224 */ /* 0x000fc600078e0009 */
[----:B------:R-:W-:Y:S01]  /*b0f0*/  IABS R9, R8 ;  /* 0x0000000800097213 */ /* 0x000fe20000000000 */
[----:B------:R-:W-:Y:S01]  /*b100*/  @!P6 IMAD.MOV R22, RZ, RZ, -R22 ;  /* 0x000000ffff16e224 */ /* 0x000fe200078e0a16 */
[----:B------:R-:W-:Y:S01]  /*b110*/  ISETP.GT.U32.AND P6, PT, R4, R6, PT ;  /* 0x000000060400720c */ /* 0x000fe20003fc4070 */
        /* <DEDUP_REMOVED lines=8> */
[----:B------:R-:W-:Y:S02]  /*b1a0*/  ISETP.GT.U32.AND P0, PT, R4, R9, PT ;  /* 0x000000090400720c */ /* 0x000fe40003f04070 */
[----:B------:R-:W-:Y:S01]  /*b1b0*/  ISETP.GE.AND P5, PT, R11, RZ, PT ;  /* 0x000000ff0b00720c */ /* 0x000fe20003fa6270 */
[----:B------:R-:W-:Y:S01]  /*b1c0*/  VIADD R11, R0, 0x6e ;  /* 0x0000006e000b7836 */ /* 0x000fe20000000000 */
[----:B------:R-:W-:-:S04]  /*b1d0*/  ISETP.GT.U32.AND P6, PT, R4, R6, PT ;  /* 0x000000060400720c */ /* 0x000fc80003fc4070 */
[----:B------:R-:W-:-:S05]  /*b1e0*/  IABS R8, R11 ;  /* 0x0000000b00087213 */ /* 0x000fca0000000000 */
[----:B------:R-:W-:-:S04]  /*b1f0*/  IMAD.HI.U32 R7, R5, R8, RZ ;  /* 0x0000000805077227 */ /* 0x000fc800078e00ff */
[--C-:B------:R-:W-:Y:S02]  /*b200*/  @!P0 IMAD.IADD R9, R9, 0x1, -R4.reuse ;  /* 0x0000000109098824 */ /* 0x100fe400078e0a04 */
[----:B------:R-:W-:Y:S01]  /*b210*/  @!P6 IMAD.IADD R6, R6, 0x1, -R4 ;  /* 0x000000010606e824 */ /* 0x000fe200078e0a04 */
[----:B------:R-:W-:Y:S01]  /*b220*/  ISETP.GE.AND P6, PT, R11, RZ, PT ;  /* 0x000000ff0b00720c */ /* 0x000fe20003fc6270 */
[----:B------:R-:W-:Y:S01]  /*b230*/  IMAD.MOV R7, RZ, RZ, -R7 ;  /* 0x000000ffff077224 */ /* 0x000fe200078e0a07 */
[----:B------:R-:W-:Y:S01]  /*b240*/  ISETP.GT.U32.AND P0, PT, R4, R9, PT ;  /* 0x000000090400720c */ /* 0x000fe20003f04070 */
[----:B------:R-:W-:Y:S02]  /*b250*/  VIADD R11, R0, 0x6f ;  /* 0x0000006f000b7836 */ /* 0x000fe40000000000 */
[----:B------:R-:W-:Y:S02]  /*b260*/  IMAD R8, R4, R7, R8 ;  /* 0x0000000704087224 */ /* 0x000fe400078e0208 */
[----:B------:R-:W-:Y:S01]  /*b270*/  IMAD.MOV.U32 R20, RZ, RZ, R6 ;  /* 0x000000ffff147224 */ /* 0x000fe200078e0006 */
[----:B------:R-:W-:-:S03]  /*b280*/  IABS R7, R11 ;  /* 0x0000000b00077213 */ /* 0x000fc60000000000 */
[----:B------:R-:W-:Y:S01]  /*b290*/  @!P5 IMAD.MOV R20, RZ, RZ, -R20 ;  /* 0x000000ffff14d224 */ /* 0x000fe200078e0a14 */
[----:B------:R-:W-:Y:S01]  /*b2a0*/  ISETP.GT.U32.AND P5, PT, R4, R8, PT ;  /* 0x000000080400720c */ /* 0x000fe20003fa4070 */
[----:B------:R-:W-:-:S04]  /*b2b0*/  IMAD.HI.U32 R6, R5, R7, RZ ;  /* 0x0000000705067227 */ /* 0x000fc800078e00ff */
[----:B------:R-:W-:Y:S02]  /*b2c0*/  @!P0 IMAD.IADD R9, R9, 0x1, -R4 ;  /* 0x0000000109098824 */ /* 0x000fe400078e0a04 */
[----:B------:R-:W-:Y:S02]  /*b2d0*/  IMAD.MOV R6, RZ, RZ, -R6 ;  /* 0x000000ffff067224 */ /* 0x000fe400078e0a06 */
[----:B------:R-:W-:Y:S02]  /*b2e0*/  IMAD.MOV.U32 R19, RZ, RZ, R9 ;  /* 0x000000ffff137224 */ /* 0x000fe400078e0009 */
[----:B------:R-:W-:Y:S02]  /*b2f0*/  IMAD R7, R4, R6, R7 ;  /* 0x0000000604077224 */ /* 0x000fe400078e0207 */
[----:B------:R-:W-:Y:S02]  /*b300*/  @!P5 IMAD.IADD R8, R8, 0x1, -R4 ;  /* 0x000000010808d824 */ /* 0x000fe400078e0a04 */
[----:B------:R-:W-:Y:S01]  /*b310*/  @!P1 IMAD.MOV R19, RZ, RZ, -R19 ;  /* 0x000000ffff139224 */ /* 0x000fe200078e0a13 */
[----:B------:R-:W-:-:S02]  /*b320*/  ISETP.GT.U32.AND P1, PT, R4, R7, PT ;  /* 0x000000070400720c */ /* 0x000fc40003f24070 */
[----:B------:R-:W-:Y:S01]  /*b330*/  ISETP.GT.U32.AND P5, PT, R4, R8, PT ;  /* 0x000000080400720c */ /* 0x000fe20003fa4070 */
[----:B------:R-:W-:-:S05]  /*b340*/  VIADD R6, R0, 0x72 ;  /* 0x0000007200067836 */ /* 0x000fca0000000000 */
[----:B------:R-:W-:-:S05]  /*b350*/  IABS R9, R6 ;  /* 0x0000000600097213 */ /* 0x000fca0000000000 */
[--C-:B------:R-:W-:Y:S02]  /*b360*/  @!P1 IMAD.IADD R7, R7, 0x1, -R4.reuse ;  /* 0x0000000107079824 */ /* 0x100fe400078e0a04 */
[----:B------:R-:W-:Y:S01]  /*b370*/  @!P5 IMAD.IADD R8, R8, 0x1, -R4 ;  /* 0x000000010808d824 */ /* 0x000fe200078e0a04 */
[----:B------:R-:W-:Y:S01]  /*b380*/  ISETP.GE.AND P5, PT, R6, RZ, PT ;  /* 0x000000ff0600720c */ /* 0x000fe20003fa6270 */
[----:B------:R-:W-:Y:S01]  /*b390*/  IMAD.HI.U32 R6, R5, R9, RZ ;  /* 0x0000000905067227 */ /* 0x000fe200078e00ff */
[----:B------:R-:W-:-:S03]  /*b3a0*/  ISETP.GT.U32.AND P1, PT, R4, R7, PT ;  /* 0x000000070400720c */ /* 0x000fc60003f24070 */
[----:B------:R-:W-:-:S04]  /*b3b0*/  IMAD.MOV R6, RZ, RZ, -R6 ;  /* 0x000000ffff067224 */ /* 0x000fc800078e0a06 */
[----:B------:R-:W-:-:S06]  /*b3c0*/  IMAD R6, R4, R6, R9 ;  /* 0x0000000604067224 */ /* 0x000fcc00078e0209 */
[----:B------:R-:W-:Y:S01]  /*b3d0*/  @!P1 IMAD.IADD R7, R7, 0x1, -R4 ;  /* 0x0000000107079824 */ /* 0x000fe200078e0a04 */
[----:B------:R-:W-:Y:S01]  /*b3e0*/  ISETP.GT.U32.AND P1, PT, R4, R6, PT ;  /* 0x000000060400720c */ /* 0x000fe20003f24070 */
[----:B------:R-:W-:Y:S01]  /*b3f0*/  VIADD R9, R0, 0x73 ;  /* 0x0000007300097836 */ /* 0x000fe20000000000 */
[----:B------:R-:W-:Y:S01]  /*b400*/  ISETP.GE.AND P0, PT, R11, RZ, PT ;  /* 0x000000ff0b00720c */ /* 0x000fe20003f06270 */
[----:B------:R-:W-:-:S03]  /*b410*/  IMAD.MOV.U32 R18, RZ, RZ, R8 ;  /* 0x000000ffff127224 */ /* 0x000fc600078e0008 */
[----:B------:R-:W-:Y:S01]  /*b420*/  IABS R11, R9 ;  /* 0x00000009000b7213 */ /* 0x000fe20000000000 */
[----:B------:R-:W-:Y:S01]  /*b430*/  @!P6 IMAD.MOV R18, RZ, RZ, -R18 ;  /* 0x000000ffff12e224 */ /* 0x000fe200078e0a12 */
[----:B------:R-:W-:-:S05]  /*b440*/  ISETP.GE.AND P6, PT, R9, RZ, PT ;  /* 0x000000ff0900720c */ /* 0x000fca0003fc6270 */
[----:B------:R-:W-:Y:S02]  /*b450*/  @!P1 IMAD.IADD R6, R6, 0x1, -R4 ;  /* 0x0000000106069824 */ /* 0x000fe400078e0a04 */
[----:B------:R-:W-:-:S03]  /*b460*/  IMAD.HI.U32 R9, R5, R11, RZ ;  /* 0x0000000b05097227 */ /* 0x000fc600078e00ff */
[----:B------:R-:W-:Y:S01]  /*b470*/  ISETP.GT.U32.AND P1, PT, R4, R6, PT ;  /* 0x000000060400720c */ /* 0x000fe20003f24070 */
[----:B------:R-:W-:Y:S02]  /*b480*/  VIADD R8, R0, 0x74 ;  /* 0x0000007400087836 */ /* 0x000fe40000000000 */
[----:B------:R-:W-:Y:S02]  /*b490*/  IMAD.MOV.U32 R17, RZ, RZ, R7 ;  /* 0x000000ffff117224 */ /* 0x000fe400078e0007 */
[----:B------:R-:W-:Y:S01]  /*b4a0*/  IMAD.MOV R7, RZ, RZ, -R9 ;  /* 0x000000ffff077224 */ /* 0x000fe200078e0a09 */
[----:B------:R-:W-:Y:S01]  /*b4b0*/  IABS R12, R8 ;  /* 0x00000008000c7213 */ /* 0x000fe20000000000 */
[----:B------:R-:W-:Y:S01]  /*b4c0*/  @!P0 IMAD.MOV R17, RZ, RZ, -R17 ;  /* 0x000000ffff118224 */ /* 0x000fe200078e0a11 */
[----:B------:R-:W-:Y:S01]  /*b4d0*/  ISETP.GE.AND P0, PT, R8, RZ, PT ;  /* 0x000000ff0800720c */ /* 0x000fe20003f06270 */
[----:B------:R-:W-:Y:S02]  /*b4e0*/  IMAD R8, R4, R7, R11 ;  /* 0x0000000704087224 */ /* 0x000fe400078e020b */
[----:B------:R-:W-:-:S02]  /*b4f0*/  IMAD.MOV.U32 R9, RZ, RZ, R12 ;  /* 0x000000ffff097224 */ /* 0x000fc400078e000c */
[----:B------:R-:W-:Y:S01]  /*b500*/  @!P1 IMAD.IADD R6, R6, 0x1, -R4 ;  /* 0x0000000106069824 */ /* 0x000fe200078e0a04 */
[----:B------:R-:W-:Y:S01]  /*b510*/  ISETP.GT.U32.AND P1, PT, R4, R8, PT ;  /* 0x000000080400720c */ /* 0x000fe20003f24070 */
[----:B------:R-:W-:-:S04]  /*b520*/  IMAD.HI.U32 R7, R5, R9, RZ ;  /* 0x0000000905077227 */ /* 0x000fc800078e00ff */
[----:B------:R-:W-:Y:S02]  /*b530*/  IMAD.MOV R7, RZ, RZ, -R7 ;  /* 0x000000ffff077224 */ /* 0x000fe400078e0a07 */
[C---:B------:R-:W-:Y:S02]  /*b540*/  VIADD R13, R0.reuse, 0x75 ;  /* 0x00000075000d7836 */ /* 0x040fe40000000000 */
[----:B------:R-:W-:Y:S02]  /*b550*/  VIADD R32, R0, 0x76 ;  /* 0x0000007600207836 */ /* 0x000fe40000000000 */
[----:B------:R-:W-:Y:S01]  /*b560*/  IMAD R9, R4, R7, R9 ;  /* 0x0000000704097224 */ /* 0x000fe200078e0209 */
[----:B------:R-:W-:Y:S01]  /*b570*/  IABS R7, R13 ;  /* 0x0000000d00077213 */ /* 0x000fe20000000000 */
[----:B------:R-:W-:Y:S02]  /*b580*/  @!P1 IMAD.IADD R8, R8, 0x1, -R4 ;  /* 0x0000000108089824 */ /* 0x000fe400078e0a04 */
[----:B------:R-:W-:Y:S01]  /*b590*/  IMAD.MOV.U32 R16, RZ, RZ, R6 ;  /* 0x000000ffff107224 */ /* 0x000fe200078e0006 */
[----:B------:R-:W-:Y:S01]  /*b5a0*/  IABS R11, R32 ;  /* 0x00000020000b7213 */ /* 0x000fe20000000000 */
[----:B------:R-:W-:Y:S01]  /*b5b0*/  IMAD.HI.U32 R12, R5, R7, RZ ;  /* 0x00000007050c7227 */ /* 0x000fe200078e00ff */
[----:B------:R-:W-:-:S03]  /*b5c0*/  ISETP.GT.U32.AND P1, PT, R4, R8, PT ;  /* 0x000000080400720c */ /* 0x000fc60003f24070 */
[----:B------:R-:W-:Y:S01]  /*b5d0*/  @!P5 IMAD.MOV R16, RZ, RZ, -R16 ;  /* 0x000000ffff10d224 */ /* 0x000fe200078e0a10 */
[----:B------:R-:W-:Y:S01]  /*b5e0*/  ISETP.GT.U32.AND P5, PT, R4, R9, PT ;  /* 0x000000090400720c */ /* 0x000fe20003fa4070 */
[----:B------:R-:W-:Y:S02]  /*b5f0*/  IMAD.MOV.U32 R6, RZ, RZ, R11 ;  /* 0x000000ffff067224 */ /* 0x000fe400078e000b */
[----:B------:R-:W-:-:S04]  /*b600*/  IMAD.MOV R11, RZ, RZ, -R12 ;  /* 0x000000ffff0b7224 */ /* 0x000fc800078e0a0c */
[----:B------:R-:W-:Y:S02]  /*b610*/  IMAD R7, R4, R11, R7 ;  /* 0x0000000b04077224 */ /* 0x000fe400078e0207 */
[----:B------:R-:W-:-:S03]  /*b620*/  @!P1 IMAD.IADD R8, R8, 0x1, -R4 ;  /* 0x0000000108089824 */ /* 0x000fc600078e0a04 */
[----:B------:R-:W-:Y:S01]  /*b630*/  ISETP.GT.U32.AND P1, PT, R4, R7, PT ;  /* 0x000000070400720c */ /* 0x000fe20003f24070 */
[----:B------:R-:W-:Y:S02]  /*b640*/  @!P5 IMAD.IADD R9, R9, 0x1, -R4 ;  /* 0x000000010909d824 */ /* 0x000fe400078e0a04 */
[----:B------:R-:W-:-:S03]  /*b650*/  IMAD.HI.U32 R11, R5, R6, RZ ;  /* 0x00000006050b7227 */ /* 0x000fc600078e00ff */
[----:B------:R-:W-:Y:S01]  /*b660*/  ISETP.GT.U32.AND P5, PT, R4, R9, PT ;  /* 0x000000090400720c */ /* 0x000fe20003fa4070 */
[----:B------:R-:W-:Y:S02]  /*b670*/  IMAD.MOV R11, RZ, RZ, -R11 ;  /* 0x000000ffff0b7224 */ /* 0x000fe400078e0a0b */
[----:B------:R-:W-:Y:S02]  /*b680*/  VIADD R12, R0, 0x77 ;  /* 0x00000077000c7836 */ /* 0x000fe40000000000 */
[----:B------:R-:W-:Y:S02]  /*b690*/  IMAD R6, R4, R11, R6 ;  /* 0x0000000b04067224 */ /* 0x000fe400078e0206 */
[----:B------:R-:W-:Y:S01]  /*b6a0*/  IMAD.MOV.U32 R15, RZ, RZ, R8 ;  /* 0x000000ffff0f7224 */ /* 0x000fe200078e0008 */
[----:B------:R-:W-:Y:S01]  /*b6b0*/  IABS R11, R12 ;  /* 0x0000000c000b7213 */ /* 0x000fe20000000000 */
[----:B------:R-:W-:Y:S02]  /*b6c0*/  @!P1 IMAD.IADD R7, R7, 0x1, -R4 ;  /* 0x0000000107079824 */ /* 0x000fe400078e0a04 */
[----:B------:R-:W-:-:S02]  /*b6d0*/  @!P6 IMAD.MOV R15, RZ, RZ, -R15 ;  /* 0x000000ffff0fe224 */ /* 0x000fc400078e0a0f */
[----:B------:R-:W-:Y:S01]  /*b6e0*/  @!P5 IMAD.IADD R9, R9, 0x1, -R4 ;  /* 0x000000010909d824 */ /* 0x000fe200078e0a04 */
[C---:B------:R-:W-:Y:S01]  /*b6f0*/  ISETP.GT.U32.AND P6, PT, R4.reuse, R7, PT ;  /* 0x000000070400720c */ /* 0x040fe20003fc4070 */
[----:B------:R-:W-:Y:S01]  /*b700*/  IMAD.HI.U32 R8, R5, R11, RZ ;  /* 0x0000000b05087227 */ /* 0x000fe200078e00ff */
[----:B------:R-:W-:-:S03]  /*b710*/  ISETP.GT.U32.AND P5, PT, R4, R6, PT ;  /* 0x000000060400720c */ /* 0x000fc60003fa4070 */
[----:B------:R-:W-:-:S04]  /*b720*/  IMAD.MOV R8, RZ, RZ, -R8 ;  /* 0x000000ffff087224 */ /* 0x000fc800078e0a08 */
[----:B------:R-:W-:-:S04]  /*b730*/  IMAD R8, R4, R8, R11 ;  /* 0x0000000804087224 */ /* 0x000fc800078e020b */
[--C-:B------:R-:W-:Y:S01]  /*b740*/  @!P6 IMAD.IADD R7, R7, 0x1, -R4.reuse ;  /* 0x000000010707e824 */ /* 0x100fe200078e0a04 */
[----:B------:R-:W-:Y:S01]  /*b750*/  ISETP.GT.U32.AND P6, PT, R4, R8, PT ;  /* 0x000000080400720c */ /* 0x000fe20003fc4070 */
[----:B------:R-:W-:Y:S01]  /*b760*/  @!P5 IMAD.IADD R6, R6, 0x1, -R4 ;  /* 0x000000010606d824 */ /* 0x000fe200078e0a04 */
[----:B------:R-:W-:Y:S01]  /*b770*/  ISETP.GE.AND P1, PT, R13, RZ, PT ;  /* 0x000000ff0d00720c */ /* 0x000fe20003f26270 */
[----:B------:R-:W-:-:S03]  /*b780*/  IMAD.MOV.U32 R13, RZ, RZ, R7 ;  /* 0x000000ffff0d7224 */ /* 0x000fc600078e0007 */
[----:B------:R-:W-:Y:S01]  /*b790*/  ISETP.GT.U32.AND P5, PT, R4, R6, PT ;  /* 0x000000060400720c */ /* 0x000fe20003fa4070 */
[----:B------:R-:W-:-:S05]  /*b7a0*/  VIADD R7, R0, 0x79 ;  /* 0x0000007900077836 */ /* 0x000fca0000000000 */
[----:B------:R-:W-:Y:S01]  /*b7b0*/  IABS R11, R7 ;  /* 0x00000007000b7213 */ /* 0x000fe20000000000 */
[----:B------:R-:W-:Y:S02]  /*b7c0*/  @!P6 IMAD.IADD R8, R8, 0x1, -R4 ;  /* 0x000000010808e824 */ /* 0x000fe400078e0a04 */
[----:B------:R-:W-:Y:S02]  /*b7d0*/  IMAD.MOV.U32 R14, RZ, RZ, R9 ;  /* 0x000000ffff0e7224 */ /* 0x000fe400078e0009 */
[----:B------:R-:W-:Y:S01]  /*b7e0*/  IMAD.HI.U32 R9, R5, R11, RZ ;  /* 0x0000000b05097227 */ /* 0x000fe200078e00ff */
[----:B------:R-:W-:-:S03]  /*b7f0*/  ISETP.GT.U32.AND P6, PT, R4, R8, PT ;  /* 0x000000080400720c */ /* 0x000fc60003fc4070 */
[----:B------:R-:W-:Y:S02]  /*b800*/  @!P5 IMAD.IADD R6, R6, 0x1, -R4 ;  /* 0x000000010606d824 */ /* 0x000fe400078e0a04 */
[----:B------:R-:W-:Y:S01]  /*b810*/  @!P1 IMAD.MOV R13, RZ, RZ, -R13 ;  /* 0x000000ffff0d9224 */ /* 0x000fe200078e0a0d */
[----:B------:R-:W-:Y:S01]  /*b820*/  ISETP.GE.AND P1, PT, R12, RZ, PT ;  /* 0x000000ff0c00720c */ /* 0x000fe20003f26270 */
[----:B------:R-:W-:Y:S02]  /*b830*/  IMAD.MOV.U32 R12, RZ, RZ, R6 ;  /* 0x000000ffff0c7224 */ /* 0x000fe400078e0006 */
[----:B------:R-:W-:-:S04]  /*b840*/  IMAD.MOV R6, RZ, RZ, -R9 ;  /* 0x000000ffff067224 */ /* 0x000fc800078e0a09 */
[----:B------:R-:W-:Y:S02]  /*b850*/  IMAD R6, R4, R6, R11 ;  /* 0x0000000604067224 */ /* 0x000fe400078e020b */
[----:B------:R-:W-:-:S03]  /*b860*/  @!P6 IMAD.IADD R8, R8, 0x1, -R4 ;  /* 0x000000010808e824 */ /* 0x000fc600078e0a04 */
[----:B------:R-:W-:Y:S01]  /*b870*/  ISETP.GT.U32.AND P6, PT, R4, R6, PT ;  /* 0x000000060400720c */ /* 0x000fe20003fc4070 */
[----:B------:R-:W-:Y:S01]  /*b880*/  @!P0 IMAD.MOV R14, RZ, RZ, -R14 ;  /* 0x000000ffff0e8224 */ /* 0x000fe200078e0a0e */
[----:B------:R-:W-:Y:S02]  /*b890*/  ISETP.GE.AND P0, PT, R32, RZ, PT ;  /* 0x000000ff2000720c */ /* 0x000fe40003f06270 */
[----:B------:R-:W-:Y:S01]  /*b8a0*/  ISETP.GE.AND P5, PT, R7, RZ, PT ;  /* 0x000000ff0700720c */ /* 0x000fe20003fa6270 */
[----:B------:R-:W-:-:S05]  /*b8b0*/  VIADD R7, R0, 0x7a ;  /* 0x0000007a00077836 */ /* 0x000fca0000000000 */
[----:B------:R-:W-:-:S03]  /*b8c0*/  IABS R32, R7 ;  /* 0x0000000700207213 */ /* 0x000fc60000000000 */
[----:B------:R-:W-:Y:S02]  /*b8d0*/  @!P6 IMAD.IADD R6, R6, 0x1, -R4 ;  /* 0x000000010606e824 */ /* 0x000fe400078e0a04 */
[----:B------:R-:W-:Y:S02]  /*b8e0*/  IMAD.MOV.U32 R9, RZ, RZ, R32 ;  /* 0x000000ffff097224 */ /* 0x000fe400078e0020 */
[----:B------:R-:W-:Y:S01]  /*b8f0*/  @!P0 IMAD.MOV R12, RZ, RZ, -R12 ;  /* 0x000000ffff0c8224 */ /* 0x000fe200078e0a0c */
[----:B------:R-:W-:Y:S01]  /*b900*/  ISETP.GE.AND P0, PT, R7, RZ, PT ;  /* 0x000000ff0700720c */ /* 0x000fe20003f06270 */
[----:B------:R-:W-:Y:S01]  /*b910*/  IMAD.HI.U32 R7, R5, R9, RZ ;  /* 0x0000000905077227 */ /* 0x000fe200078e00ff */
[----:B------:R-:W-:-:S03]  /*b920*/  ISETP.GT.U32.AND P6, PT, R4, R6, PT ;  /* 0x000000060400720c */ /* 0x000fc60003fc4070 */
[----:B------:R-:W-:-:S04]  /*b930*/  IMAD.MOV R7, RZ, RZ, -R7 ;  /* 0x000000ffff077224 */ /* 0x000fc800078e0a07 */
[----:B------:R-:W-:-:S06]  /*b940*/  IMAD R7, R4, R7, R9 ;  /* 0x0000000704077224 */ /* 0x000fcc00078e0209 */
[----:B------:R-:W-:Y:S01]  /*b950*/  @!P6 IMAD.IADD R6, R6, 0x1, -R4 ;  /* 0x000000010606e824 */ /* 0x000fe200078e0a04 */
[----:B------:R-:W-:Y:S01]  /*b960*/  ISETP.GT.U32.AND P6, PT, R4, R7, PT ;  /* 0x000000070400720c */ /* 0x000fe20003fc4070 */
[C---:B------:R-:W-:Y:S02]  /*b970*/  VIADD R9, R0.reuse, 0x7b ;  /* 0x0000007b00097836 */ /* 0x040fe40000000000 */
[----:B------:R-:W-:-:S03]  /*b980*/  VIADD R40, R0, 0x7c ;  /* 0x0000007c00287836 */ /* 0x000fc60000000000 */
[----:B------:R-:W-:Y:S02]  /*b990*/  IABS R32, R9 ;  /* 0x0000000900207213 */ /* 0x000fe40000000000 */
[----:B------:R-:W-:Y:S01]  /*b9a0*/  IABS R33, R40 ;  /* 0x0000002800217213 */ /* 0x000fe20000000000 */
[----:B------:R-:W-:Y:S02]  /*b9b0*/  IMAD.MOV.U32 R11, RZ, RZ, R8 ;  /* 0x000000ffff0b7224 */ /* 0x000fe400078e0008 */
[----:B------:R-:W-:-:S04]  /*b9c0*/  IMAD.HI.U32 R36, R5, R32, RZ ;  /* 0x0000002005247227 */ /* 0x000fc800078e00ff */
[----:B------:R-:W-:Y:S02]  /*b9d0*/  @!P6 IMAD.IADD R7, R7, 0x1, -R4 ;  /* 0x000000010707e824 */ /* 0x000fe400078e0a04 */
[----:B------:R-:W-:-:S03]  /*b9e0*/  IMAD.HI.U32 R39, R5, R33, RZ ;  /* 0x0000002105277227 */ /* 0x000fc600078e00ff */
[C---:B------:R-:W-:Y:S01]  /*b9f0*/  ISETP.GT.U32.AND P6, PT, R4.reuse, R7, PT ;  /* 0x000000070400720c */ /* 0x040fe20003fc4070 */
[----:B------:R-:W-:Y:S02]  /*ba00*/  IMAD.MOV R8, RZ, RZ, -R36 ;  /* 0x000000ffff087224 */ /* 0x000fe400078e0a24 */
[----:B------:R-:W-:Y:S02]  /*ba10*/  IMAD.MOV R36, RZ, RZ, -R39 ;  /* 0x000000ffff247224 */ /* 0x000fe400078e0a27 */
[----:B------:R-:W-:Y:S01]  /*ba20*/  @!P1 IMAD.MOV R11, RZ, RZ, -R11 ;  /* 0x000000ffff0b9224 */ /* 0x000fe200078e0a0b */
[----:B------:R-:W-:Y:S01]  /*ba30*/  ISETP.GE.AND P1, PT, R9, RZ, PT ;  /* 0x000000ff0900720c */ /* 0x000fe20003f26270 */
[C---:B------:R-:W-:Y:S02]  /*ba40*/  IMAD R9, R4.reuse, R8, R32 ;  /* 0x0000000804097224 */ /* 0x040fe400078e0220 */
[----:B------:R-:W-:Y:S02]  /*ba50*/  IMAD R8, R4, R36, R33 ;  /* 0x0000002404087224 */ /* 0x000fe400078e0221 */
[----:B------:R-:W-:-:S02]  /*ba60*/  VIADD R36, R0, 0x7d ;  /* 0x0000007d00247836 */ /* 0x000fc40000000000 */
[----:B------:R-:W-:Y:S01]  /*ba70*/  @!P5 IMAD.MOV R6, RZ, RZ, -R6 ;  /* 0x000000ffff06d224 */ /* 0x000fe200078e0a06 */
[C---:B------:R-:W-:Y:S02]  /*ba80*/  ISETP.GT.U32.AND P5, PT, R4.reuse, R9, PT ;  /* 0x000000090400720c */ /* 0x040fe40003fa4070 */
[----:B------:R-:W-:Y:S01]  /*ba90*/  IABS R32, R36 ;  /* 0x0000002400207213 */ /* 0x000fe20000000000 */
[----:B------:R-:W-:Y:S01]  /*baa0*/  @!P6 IMAD.IADD R7, R7, 0x1, -R4 ;  /* 0x000000010707e824 */ /* 0x000fe200078e0a04 */
[----:B------:R-:W-:-:S03]  /*bab0*/  ISETP.GT.U32.AND P6, PT, R4, R8, PT ;  /* 0x000000080400720c */ /* 0x000fc60003fc4070 */
[----:B------:R-:W-:-:S04]  /*bac0*/  IMAD.HI.U32 R41, R5, R32, RZ ;  /* 0x0000002005297227 */ /* 0x000fc800078e00ff */
[----:B------:R-:W-:Y:S02]  /*bad0*/  VIADD R39, R0, 0x7e ;  /* 0x0000007e00277836 */ /* 0x000fe40000000000 */
[----:B------:R-:W-:Y:S01]  /*bae0*/  IMAD.MOV R44, RZ, RZ, -R41 ;  /* 0x000000ffff2c7224 */ /* 0x000fe200078e0a29 */
[----:B------:R-:W-:Y:S01]  /*baf0*/  SEL R41, R10, R6, !P4 ;  /* 0x000000060a297207 */ /* 0x000fe20006000000 */
[--C-:B------:R-:W-:Y:S01]  /*bb00*/  @!P5 IMAD.IADD R9, R9, 0x1, -R4.reuse ;  /* 0x000000010909d824 */ /* 0x100fe200078e0a04 */
[----:B------:R-:W-:Y:S01]  /*bb10*/  IABS R33, R39 ;  /* 0x0000002700217213 */ /* 0x000fe20000000000 */
[----:B------:R-:W-:Y:S02]  /*bb20*/  @!P6 IMAD.IADD R8, R8, 0x1, -R4 ;  /* 0x000000010808e824 */ /* 0x000fe400078e0a04 */
[----:B------:R-:W-:Y:S01]  /*bb30*/  IMAD R41, R41, UR14, RZ ;  /* 0x0000000e29297c24 */ /* 0x000fe2000f8e02ff */
[----:B------:R-:W-:Y:S01]  /*bb40*/  ISETP.GT.U32.AND P6, PT, R4, R9, PT ;  /* 0x000000090400720c */ /* 0x000fe20003fc4070 */
[----:B------:R-:W-:-:S03]  /*bb50*/  IMAD.HI.U32 R5, R5, R33, RZ ;  /* 0x0000002105057227 */ /* 0x000fc600078e00ff */
[----:B------:R-:W-:Y:S01]  /*bb60*/  IADD3 R45, P5, PT, R41, R3, RZ ;  /* 0x00000003292d7210 */ /* 0x000fe20007fbe0ff */
[----:B------:R-:W-:-:S03]  /*bb70*/  IMAD.MOV R5, RZ, RZ, -R5 ;  /* 0x000000ffff057224 */ /* 0x000fc600078e0a05 */
[----:B------:R-:W-:Y:S01]  /*bb80*/  LEA.HI.X.SX32 R46, R41, R2, 0x1, P5 ;  /* 0x00000002292e7211 */ /* 0x000fe200028f0eff */
[C---:B------:R-:W-:Y:S01]  /*bb90*/  IMAD R5, R4.reuse, R5, R33 ;  /* 0x0000000504057224 */ /* 0x040fe200078e0221 */
[----:B------:R-:W-:Y:S01]  /*bba0*/  PRMT R55, RZ, 0x7610, R55 ;  /* 0x00007610ff377816 */ /* 0x000fe20000000037 */
[C---:B------:R-:W-:Y:S02]  /*bbb0*/  IMAD R6, R4.reuse, R44, R32 ;  /* 0x0000002c04067224 */ /* 0x040fe400078e0220 */
[----:B------:R-:W-:Y:S02]  /*bbc0*/  @P3 IMAD.MOV.U32 R32, RZ, RZ, R45 ;  /* 0x000000ffff203224 */ /* 0x000fe400078e002d */
[----:B------:R-:W-:Y:S02]  /*bbd0*/  @P3 IMAD.MOV.U32 R33, RZ, RZ, R46 ;  /* 0x000000ffff213224 */ /* 0x000fe400078e002e */
[----:B------:R-:W-:Y:S01]  /*bbe0*/  @!P6 IMAD.IADD R9, R9, 0x1, -R4 ;  /* 0x000000010909e824 */ /* 0x000fe200078e0a04 */
[----:B------:R-:W-:-:S02]  /*bbf0*/  ISETP.GT.U32.AND P6, PT, R4, R5, PT ;  /* 0x000000050400720c */ /* 0x000fc40003fc4070 */
[----:B------:R0:W2:Y:S02]  /*bc00*/  @P3 LDG.E.U8 R55, desc[UR22][R32.64] ;  /* 0x0000001620373981 */ /* 0x0000a4000c1e1100 */
[----:B0-----:R-:W-:Y:S02]  /*bc10*/  SEL R32, R10, R88, !P4 ;  /* 0x000000580a207207 */ /* 0x001fe40006000000 */
[----:B------:R0:W-:Y:S03]  /*bc20*/  STL [R1+0x71c], R0 ;  /* 0x00071c0001007387 */ /* 0x0001e60000100800 */
[----:B------:R-:W-:-:S04]  /*bc30*/  IMAD R32, R32, UR14, RZ ;  /* 0x0000000e20207c24 */ /* 0x000fc8000f8e02ff */
[----:B------:R-:W-:Y:S01]  /*bc40*/  @!P6 IMAD.IADD R5, R5, 0x1, -R4 ;  /* 0x000000010505e824 */ /* 0x000fe200078e0a04 */
[C---:B0-----:R-:W-:Y:S02]  /*bc50*/  IADD3 R0, P6, PT, R32.reuse, R3, RZ ;  /* 0x0000000320007210 */ /* 0x041fe40007fde0ff */
[----:B------:R-:W-:Y:S02]  /*bc60*/  PRMT R54, RZ, 0x7610, R54 ;  /* 0x00007610ff367816 */ /* 0x000fe40000000036 */
[----:B------:R-:W-:Y:S01]  /*bc70*/  LEA.HI.X.SX32 R33, R32, R2, 0x1, P6 ;  /* 0x0000000220217211 */ /* 0x000fe200030f0eff */
[----:B------:R-:W-:-:S05]  /*bc80*/  @P3 IMAD.MOV.U32 R32, RZ, RZ, R0 ;  /* 0x000000ffff203224 */ /* 0x000fca00078e0000 */
[----:B------:R-:W2:Y:S01]  /*bc90*/  @P3 LDG.E.U8 R54, desc[UR22][R32.64] ;  /* 0x0000001620363981 */ /* 0x000ea2000c1e1100 */
[----:B------:R-:W-:Y:S01]  /*bca0*/  ISETP.GT.U32.AND P5, PT, R4, R6, PT ;  /* 0x000000060400720c */ /* 0x000fe20003fa4070 */
[----:B------:R-:W-:-:S12]  /*bcb0*/  @!P0 IMAD.MOV R7, RZ, RZ, -R7 ;  /* 0x000000ffff078224 */ /* 0x000fd800078e0a07 */
[----:B------:R-:W-:-:S05]  /*bcc0*/  @!P5 IMAD.IADD R6, R6, 0x1, -R4 ;  /* 0x000000010606d824 */ /* 0x000fca00078e0a04 */
[C---:B------:R-:W-:Y:S02]  /*bcd0*/  ISETP.GT.U32.AND P0, PT, R4.reuse, R6, PT ;  /* 0x000000060400720c */ /* 0x040fe40003f04070 */
[C---:B------:R-:W-:Y:S02]  /*bce0*/  ISETP.GT.U32.AND P6, PT, R4.reuse, R5, PT ;  /* 0x000000050400720c */ /* 0x040fe40003fc4070 */
[----:B------:R-:W-:-:S09]  /*bcf0*/  ISETP.GT.U32.AND P5, PT, R4, R8, PT ;  /* 0x000000080400720c */ /* 0x000fd20003fa4070 */
[--C-:B------:R-:W-:Y:S01]  /*bd00*/  @!P0 IMAD.IADD R6, R6, 0x1, -R4.reuse ;  /* 0x0000000106068824 */ /* 0x100fe200078e0a04 */
[----:B------:R-:W-:Y:S02]  /*bd10*/  ISETP.GE.AND P0, PT, R36, RZ, PT ;  /* 0x000000ff2400720c */ /* 0x000fe40003f06270 */
[----:B------:R-:W-:Y:S01]  /*bd20*/  SEL R36, R10, R89, !P4 ;  /* 0x000000590a247207 */ /* 0x000fe20006000000 */
[----:B------:R-:W-:Y:S04]  /*bd30*/  STL [R1+0x47c], R45 ;  /* 0x00047c2d01007387 */ /* 0x000fe80000100800 */
[----:B------:R-:W-:Y:S01]  /*bd40*/  IMAD R36, R36, UR14, RZ ;  /* 0x0000000e24247c24 */ /* 0x000fe2000f8e02ff */
[----:B------:R-:W-:Y:S01]  /*bd50*/  STL [R1+0x478], R46 ;  /* 0x0004782e01007387 */ /* 0x000fe20000100800 */
[----:B------:R-:W-:-:S03]  /*bd60*/  @!P6 IMAD.IADD R5, R5, 0x1, -R4 ;  /* 0x000000010505e824 */ /* 0x000fc600078e0a04 */
[----:B------:R0:W-:Y:S01]  /*bd70*/  STL [R1+0xd4], R0 ;  /* 0x0000d40001007387 */ /* 0x0001e20000100800 */
[----:B------:R-:W-:Y:S01]  /*bd80*/  @!P5 IMAD.IADD R8, R8, 0x1, -R4 ;  /* 0x000000010808d824 */ /* 0x000fe200078e0a04 */
[----:B------:R-:W-:Y:S02]  /*bd90*/  ISETP.GE.AND P5, PT, R40, RZ, PT ;  /* 0x000000ff2800720c */ /* 0x000fe40003fa6270 */
[----:B------:R-:W-:Y:S01]  /*bda0*/  STL [R1+0xd0], R33 ;  /* 0x0000d02101007387 */ /* 0x000fe20000100800 */
[----:B0-----:R-:W-:-:S04]  /*bdb0*/  IADD3 R0, P6, PT, R36, R3, RZ ;  /* 0x0000000324007210 */ /* 0x001fc80007fde0ff */
[----:B------:R-:W-:Y:S02]  /*bdc0*/  LEA.HI.X.SX32 R40, R36, R2, 0x1, P6 ;  /* 0x0000000224287211 */ /* 0x000fe400030f0eff */
[----:B------:R-:W-:Y:S01]  /*bdd0*/  SEL R45, R10, R90, !P4 ;  /* 0x0000005a0a2d7207 */ /* 0x000fe20006000000 */
[----:B------:R-:W-:Y:S01]  /*bde0*/  IMAD.MOV.U32 R58, RZ, RZ, R91 ;  /* 0x000000ffff3a7224 */ /* 0x000fe200078e005b */
[----:B--2---:R0:W-:Y:S04]  /*bdf0*/  STL [R1+0x720], R54 ;  /* 0x0007203601007387 */ /* 0x0041e80000100800 */
[----:B------:R-:W-:Y:S04]  /*be00*/  STL [R1+0x114], R0 ;  /* 0x0001140001007387 */ /* 0x000fe80000100800 */
[----:B------:R1:W-:Y:S04]  /*be10*/  STL [R1+0x110], R40 ;  /* 0x0001102801007387 */ /* 0x0003e80000100800 */
[----:B------:R-:W2:Y:S04]  /*be20*/  LDL.LU R85, [R1+0x164] ;  /* 0x0001640001557983 */ /* 0x000ea80000300800 */
[----:B------:R-:W3:Y:S04]  /*be30*/  LDL.LU R46, [R1+0x15c] ;  /* 0x00015c00012e7983 */ /* 0x000ee80000300800 */
[----:B------:R-:W3:Y:S04]  /*be40*/  LDL.LU R68, [R1+0x158] ;  /* 0x0001580001447983 */ /* 0x000ee80000300800 */
[----:B------:R-:W3:Y:S04]  /*be50*/  LDL.LU R87, [R1+0x154] ;  /* 0x0001540001577983 */ /* 0x000ee80000300800 */
[----:B------:R-:W4:Y:S04]  /*be60*/  LDL.LU R88, [R1+0x150] ;  /* 0x0001500001587983 */ /* 0x000f280000300800 */
[----:B------:R-:W4:Y:S04]  /*be70*/  LDL.LU R89, [R1+0x138] ;  /* 0x0001380001597983 */ /* 0x000f280000300800 */
[----:B------:R-:W4:Y:S04]  /*be80*/  LDL.LU R4, [R1+0x124] ;  /* 0x0001240001047983 */ /* 0x000f280000300800 */
[----:B------:R-:W4:Y:S04]  /*be90*/  LDL.LU R47, [R1+0x120] ;  /* 0x00012000012f7983 */ /* 0x000f280000300800 */
[----:B------:R-:W4:Y:S01]  /*bea0*/  LDL.LU R73, [R1+0x11c] ;  /* 0x00011c0001497983 */ /* 0x000f220000300800 */
[----:B0-----:R-:W-:-:S03]  /*beb0*/  IMAD.MOV.U32 R54, RZ, RZ, R92 ;  /* 0x000000ffff367224 */ /* 0x001fc600078e005c */
[----:B------:R-:W4:Y:S04]  /*bec0*/  LDL.LU R90, [R1+0x118] ;  /* 0x00011800015a7983 */ /* 0x000f280000300800 */
[----:B------:R-:W4:Y:S04]  /*bed0*/  LDL.LU R91, [R1+0xfc] ;  /* 0x0000fc00015b7983 */ /* 0x000f280000300800 */
[----:B------:R-:W4:Y:S01]  /*bee0*/  LDL.LU R92, [R1+0xf8] ;  /* 0x0000f800015c7983 */ /* 0x000f220000300800 */
[----:B------:R-:W-:Y:S01]  /*bef0*/  PRMT R52, RZ, 0x7610, R52 ;  /* 0x00007610ff347816 */ /* 0x000fe20000000034 */
[----:B------:R-:W-:-:S02]  /*bf00*/  @P3 IMAD.MOV.U32 R32, RZ, RZ, R0 ;  /* 0x000000ffff203224 */ /* 0x000fc400078e0000 */
[----:B------:R-:W-:Y:S02]  /*bf10*/  @P3 IMAD.MOV.U32 R33, RZ, RZ, R40 ;  /* 0x000000ffff213224 */ /* 0x000fe400078e0028 */
[----:B------:R-:W-:-:S03]  /*bf20*/  IMAD.MOV.U32 R84, RZ, RZ, R93 ;  /* 0x000000ffff547224 */ /* 0x000fc600078e005d */
[----:B------:R0:W4:Y:S01]  /*bf30*/  @P3 LDG.E.U8 R52, desc[UR22][R32.64] ;  /* 0x0000001620343981 */ /* 0x000122000c1e1100 */
[----:B------:R-:W-:-:S03]  /*bf40*/  ISETP.GE.AND P6, PT, R39, RZ, PT ;  /* 0x000000ff2700720c */ /* 0x000fc60003fc6270 */
[----:B------:R-:W4:Y:S04]  /*bf50*/  LDL.LU R32, [R1+0xf4] ;  /* 0x0000f40001207983 */ /* 0x000f280000300800 */
[----:B------:R-:W4:Y:S04]  /*bf60*/  LDL.LU R48, [R1+0xf0] ;  /* 0x0000f00001307983 */ /* 0x000f280000300800 */
[----:B------:R-:W4:Y:S04]  /*bf70*/  LDL.LU R74, [R1+0xec] ;  /* 0x0000ec00014a7983 */ /* 0x000f280000300800 */
[----:B------:R-:W4:Y:S04]  /*bf80*/  LDL.LU R93, [R1+0xe8] ;  /* 0x0000e800015d7983 */ /* 0x000f280000300800 */
[----:B------:R-:W0:Y:S04]  /*bf90*/  LDL.LU R33, [R1+0xe4] ;  /* 0x0000e40001217983 */ /* 0x000e280000300800 */
[----:B------:R-:W4:Y:S04]  /*bfa0*/  LDL.LU R39, [R1+0xe0] ;  /* 0x0000e00001277983 */ /* 0x000f280000300800 */
[----:B------:R-:W4:Y:S04]  /*bfb0*/  LDL.LU R36, [R1+0xdc] ;  /* 0x0000dc0001247983 */ /* 0x000f280000300800 */
[----:B------:R-:W4:Y:S01]  /*bfc0*/  LDL.LU R53, [R1+0xd8] ;  /* 0x0000d80001357983 */ /* 0x000f220000300800 */
[----:B------:R-:W-:-:S03]  /*bfd0*/  SEL R84, R10, R84, !P4 ;  /* 0x000000540a547207 */ /* 0x000fc60006000000 */
[----:B------:R-:W4:Y:S04]  /*bfe0*/  LDL.LU R78, [R1+0x1c] ;  /* 0x00001c00014e7983 */ /* 0x000f280000300800 */
[----:B-1----:R-:W4:Y:S04]  /*bff0*/  LDL.LU R40, [R1+0x18] ;  /* 0x0000180001287983 */ /* 0x002f280000300800 */
[----:B------:R-:W4:Y:S04]  /*c000*/  LDL.LU R41, [R1+0x14] ;  /* 0x0000140001297983 */ /* 0x000f280000300800 */
[----:B------:R-:W4:Y:S04]  /*c010*/  LDL.LU R44, [R1+0x10] ;  /* 0x00001000012c7983 */ /* 0x000f280000300800 */
[----:B------:R-:W4:Y:S04]  /*c020*/  LDL.LU R0, [R1+0xc] ;  /* 0x00000c0001007983 */ /* 0x000f280000300800 */
[----:B------:R-:W4:Y:S04]  /*c030*/  LDL.LU R56, [R1+0x8] ;  /* 0x0000080001387983 */ /* 0x000f280000300800 */
[----:B------:R-:W4:Y:S04]  /*c040*/  LDL.LU R86, [R1+0x4] ;  /* 0x0000040001567983 */ /* 0x000f280000300800 */
[----:B------:R-:W4:Y:S04]  /*c050*/  LDL.LU R57, [R1] ;  /* 0x0000000001397983 */ /* 0x000f280000300800 */
[----:B------:R1:W-:Y:S04]  /*c060*/  STL [R1+0x1fc], R84 ;  /* 0x0001fc5401007387 */ /* 0x0003e80000100800 */
[----:B-1----:R-:W4:Y:S01]  /*c070*/  LDL.LU R84, [R1+0x754] ;  /* 0x0007540001547983 */ /* 0x002f220000300800 */
[----:B--2---:R-:W-:-:S05]  /*c080*/  SEL R85, R10, R85, !P4 ;  /* 0x000000550a557207 */ /* 0x004fca0006000000 */
[----:B------:R1:W-:Y:S01]  /*c090*/  STL [R1+0x2c4], R85 ;  /* 0x0002c45501007387 */ /* 0x0003e20000100800 */
[----:B---3--:R-:W-:-:S03]  /*c0a0*/  SEL R87, R10, R87, !P4 ;  /* 0x000000570a577207 */ /* 0x008fc60006000000 */
[----:B-1----:R-:W2:Y:S01]  /*c0b0*/  LDL.LU R85, [R1+0x750] ;  /* 0x0007500001557983 */ /* 0x002ea20000300800 */
[----:B----4-:R-:W-:-:S03]  /*c0c0*/  SEL R88, R10, R88, !P4 ;  /* 0x000000580a587207 */ /* 0x010fc60006000000 */
[----:B------:R1:W-:Y:S01]  /*c0d0*/  STL [R1+0x1f8], R87 ;  /* 0x0001f85701007387 */ /* 0x0003e20000100800 */
[----:B------:R-:W-:-:S03]  /*c0e0*/  SEL R89, R10, R89, !P4 ;  /* 0x000000590a597207 */ /* 0x000fc60006000000 */
[----:B-1----:R-:W3:Y:S04]  /*c0f0*/  LDL.LU R87, [R1+0x74c] ;  /* 0x00074c0001577983 */ /* 0x002ee80000300800 */
[----:B------:R1:W-:Y:S01]  /*c100*/  STL [R1+0x204], R88 ;  /* 0x0002045801007387 */ /* 0x0003e20000100800 */
[C---:B------:R-:W-:Y:S02]  /*c110*/  SEL R90, R10.reuse, R90, !P4 ;  /* 0x0000005a0a5a7207 */ /* 0x040fe40006000000 */
[C---:B------:R-:W-:Y:S01]  /*c120*/  SEL R91, R10.reuse, R91, !P4 ;  /* 0x0000005b0a5b7207 */ /* 0x040fe20006000000 */
[----:B-1----:R-:W4:Y:S01]  /*c130*/  LDL.LU R88, [R1+0x748] ;  /* 0x0007480001587983 */ /* 0x002f220000300800 */
[----:B------:R-:W-:-:S03]  /*c140*/  SEL R92, R10, R92, !P4 ;  /* 0x0000005c0a5c7207 */ /* 0x000fc60006000000 */
[----:B------:R1:W-:Y:S04]  /*c150*/  STL [R1+0x384], R89 ;  /* 0x0003845901007387 */ /* 0x0003e80000100800 */
[----:B-1----:R-:W2:Y:S04]  /*c160*/  LDL.LU R89, [R1+0x744] ;  /* 0x0007440001597983 */ /* 0x002ea80000300800 */
[----:B------:R1:W-:Y:S04]  /*c170*/  STL [R1+0x1f4], R90 ;  /* 0x0001f45a01007387 */ /* 0x0003e80000100800 */
[----:B-1----:R-:W2:Y:S04]  /*c180*/  LDL.LU R90, [R1+0x740] ;  /* 0x00074000015a7983 */ /* 0x002ea80000300800 */
[----:B------:R1:W-:Y:S04]  /*c190*/  STL [R1+0x200], R91 ;  /* 0x0002005b01007387 */ /* 0x0003e80000100800 */
[----:B-1----:R-:W2:Y:S04]  /*c1a0*/  LDL.LU R91, [R1+0x73c] ;  /* 0x00073c00015b7983 */ /* 0x002ea80000300800 */
[----:B------:R1:W-:Y:S04]  /*c1b0*/  STL [R1+0x380], R92 ;  /* 0x0003805c01007387 */ /* 0x0003e80000100800 */
[----:B-1----:R-:W2:Y:S01]  /*c1c0*/  LDL.LU R92, [R1+0x738] ;  /* 0x00073800015c7983 */ /* 0x002ea20000300800 */
[----:B------:R-:W-:-:S02]  /*c1d0*/  SEL R93, R10, R93, !P4 ;  /* 0x0000005d0a5d7207 */ /* 0x000fc40006000000 */
[C---:B0-----:R-:W-:Y:S02]  /*c1e0*/  SEL R33, R10.reuse, R33, !P4 ;  /* 0x000000210a217207 */ /* 0x041fe40006000000 */
[C---:B------:R-:W-:Y:S01]  /*c1f0*/  SEL R39, R10.reuse, R39, !P4 ;  /* 0x000000270a277207 */ /* 0x040fe20006000000 */
[----:B------:R0:W-:Y:S04]  /*c200*/  STL [R1+0xf4], R93 ;  /* 0x0000f45d01007387 */ /* 0x0001e80000100800 */
[----:B0-----:R-:W3:Y:S04]  /*c210*/  LDL.LU R93, [R1+0x734] ;  /* 0x00073400015d7983 */ /* 0x001ee80000300800 */
[----:B------:R0:W-:Y:S04]  /*c220*/  STL [R1+0xfc], R33 ;  /* 0x0000fc2101007387 */ /* 0x0001e80000100800 */
[----:B------:R1:W-:Y:S01]  /*c230*/  STL [R1+0x344], R39 ;  /* 0x0003442701007387 */ /* 0x0003e20000100800 */
[----:B0-----:R-:W-:-:S02]  /*c240*/  SEL R33, R10, R36, !P4 ;  /* 0x000000240a217207 */ /* 0x001fc40006000000 */
[C---:B------:R-:W-:Y:S02]  /*c250*/  SEL R36, R10.reuse, R40, !P4 ;  /* 0x000000280a247207 */ /* 0x040fe40006000000 */
[C---:B------:R-:W-:Y:S02]  /*c260*/  SEL R40, R10.reuse, R41, !P4 ;  /* 0x000000290a287207 */ /* 0x040fe40006000000 */
[C---:B-1----:R-:W-:Y:S01]  /*c270*/  SEL R39, R10.reuse, R44, !P4 ;  /* 0x0000002c0a277207 */ /* 0x042fe20006000000 */
[----:B------:R0:W-:Y:S04]  /*c280*/  STL [R1+0xf0], R36 ;  /* 0x0000f02401007387 */ /* 0x0001e80000100800 */
[----:B------:R-:W-:Y:S04]  /*c290*/  STL [R1+0xf8], R40 ;  /* 0x0000f82801007387 */ /* 0x000fe80000100800 */
[----:B------:R1:W-:Y:S01]  /*c2a0*/  STL [R1+0x340], R39 ;  /* 0x0003402701007387 */ /* 0x0003e20000100800 */
[----:B0-----:R-:W-:-:S02]  /*c2b0*/  SEL R36, R10, R0, !P4 ;  /* 0x000000000a247207 */ /* 0x001fc40006000000 */
[----:B-1----:R-:W-:-:S05]  /*c2c0*/  SEL R39, R10, R57, !P4 ;  /* 0x000000390a277207 */ /* 0x002fca0006000000 */
[----:B------:R-:W-:Y:S01]  /*c2d0*/  STL [R1], R39 ;  /* 0x0000002701007387 */ /* 0x000fe20000100800 */
[C---:B------:R-:W-:Y:S02]  /*c2e0*/  SEL R71, R10.reuse, R71, !P4 ;  /* 0x000000470a477207 */ /* 0x040fe40006000000 */
[C---:B------:R-:W-:Y:S02]  /*c2f0*/  SEL R61, R10.reuse, R61, !P4 ;  /* 0x0000003d0a3d7207 */ /* 0x040fe40006000000 */
[C---:B------:R-:W-:Y:S02]  /*c300*/  SEL R42, R10.reuse, R42, !P4 ;  /* 0x0000002a0a2a7207 */ /* 0x040fe40006000000 */
[C---:B------:R-:W-:Y:S02]  /*c310*/  SEL R30, R10.reuse, R30, !P4 ;  /* 0x0000001e0a1e7207 */ /* 0x040fe40006000000 */
[----:B--2---:R-:W-:-:S05]  /*c320*/  SEL R0, R10, R92, !P4 ;  /* 0x0000005c0a007207 */ /* 0x004fca0006000000 */
[----:B------:R0:W-:Y:S02]  /*c330*/  STL [R1+0x304], R0 ;  /* 0x0003040001007387 */ /* 0x0001e40000100800 */
[----:B0-----:R-:W-:-:S05]  /*c340*/  SEL R0, R10, R85, !P4 ;  /* 0x000000550a007207 */ /* 0x001fca0006000000 */
[----:B------:R0:W-:Y:S02]  /*c350*/  STL [R1+0x300], R0 ;  /* 0x0003000001007387 */ /* 0x0001e40000100800 */
[----:B0-----:R-:W-:-:S05]  /*c360*/  SEL R0, R10, R79, !P4 ;  /* 0x0000004f0a007207 */ /* 0x001fca0006000000 */
[----:B------:R0:W-:Y:S04]  /*c370*/  STL [R1+0x714], R0 ;  /* 0x0007140001007387 */ /* 0x0001e80000100800 */
[----:B------:R-:W-:Y:S01]  /*c380*/  STL [R1+0x284], R71 ;  /* 0x0002844701007387 */ /* 0x000fe20000100800 */
[----:B0-----:R-:W-:-:S05]  /*c390*/  SEL R0, R10, R70, !P4 ;  /* 0x000000460a007207 */ /* 0x001fca0006000000 */
[----:B------:R0:W-:Y:S04]  /*c3a0*/  STL [R1+0x710], R0 ;  /* 0x0007100001007387 */ /* 0x0001e80000100800 */
[----:B------:R-:W-:Y:S01]  /*c3b0*/  STL [R1+0x280], R61 ;  /* 0x0002803d01007387 */ /* 0x000fe20000100800 */
[----:B0-----:R-:W-:-:S05]  /*c3c0*/  SEL R0, R10, R60, !P4 ;  /* 0x0000003c0a007207 */ /* 0x001fca0006000000 */
[----:B------:R0:W-:Y:S01]  /*c3d0*/  STL [R1+0x3f0], R0 ;  /* 0x0003f00001007387 */ /* 0x0001e20000100800 */
[C---:B------:R-:W-:Y:S02]  /*c3e0*/  SEL R39, R10.reuse, R91, !P4 ;  /* 0x0000005b0a277207 */ /* 0x040fe40006000000 */
[C---:B------:R-:W-:Y:S01]  /*c3f0*/  SEL R91, R10.reuse, R80, !P4 ;  /* 0x000000500a5b7207 */ /* 0x040fe20006000000 */
[----:B------:R-:W-:Y:S01]  /*c400*/  STL [R1+0x244], R42 ;  /* 0x0002442a01007387 */ /* 0x000fe20000100800 */
[C---:B------:R-:W-:Y:S02]  /*c410*/  SEL R80, R10.reuse, R31, !P4 ;  /* 0x0000001f0a507207 */ /* 0x040fe40006000000 */
[----:B0-----:R-:W-:-:S05]  /*c420*/  SEL R0, R10, R38, !P4 ;  /* 0x000000260a007207 */ /* 0x001fca0006000000 */
[----:B------:R0:W-:Y:S04]  /*c430*/  STL [R1+0x3c0], R0 ;  /* 0x0003c00001007387 */ /* 0x0001e80000100800 */
[----:B------:R-:W2:Y:S01]  /*c440*/  LDL.LU R31, [R1+0x1d8] ;  /* 0x0001d800011f7983 */ /* 0x000ea20000300800 */
[C---:B------:R-:W-:Y:S02]  /*c450*/  SEL R79, R10.reuse, R25, !P4 ;  /* 0x000000190a4f7207 */ /* 0x040fe40006000000 */
[C---:B0-----:R-:W-:Y:S01]  /*c460*/  SEL R0, R10.reuse, R29, !P4 ;  /* 0x0000001d0a007207 */ /* 0x041fe20006000000 */
[----:B------:R-:W-:Y:S01]  /*c470*/  STL [R1+0x240], R30 ;  /* 0x0002401e01007387 */ /* 0x000fe20000100800 */
[----:B------:R-:W-:-:S03]  /*c480*/  SEL R25, R10, R24, !P4 ;  /* 0x000000180a197207 */ /* 0x000fc60006000000 */
[----:B------:R0:W-:Y:S04]  /*c490*/  STL [R1+0x3bc], R0 ;  /* 0x0003bc0001007387 */ /* 0x0001e80000100800 */
[----:B------:R-:W3:Y:S01]  /*c4a0*/  LDL.LU R24, [R1+0x1e0] ;  /* 0x0001e00001187983 */ /* 0x000ee20000300800 */
[----:B0-----:R-:W-:-:S03]  /*c4b0*/  SEL R0, R10, R23, !P4 ;  /* 0x000000170a007207 */ /* 0x001fc60006000000 */
[----:B------:R0:W-:Y:S04]  /*c4c0*/  STL [R1+0x10], R25 ;  /* 0x0000101901007387 */ /* 0x0001e80000100800 */
[----:B------:R1:W-:Y:S04]  /*c4d0*/  STL [R1+0x3ec], R0 ;  /* 0x0003ec0001007387 */ /* 0x0003e80000100800 */
[----:B0-----:R-:W4:Y:S01]  /*c4e0*/  LDL.LU R25, [R1+0x1dc] ;  /* 0x0001dc0001197983 */ /* 0x001f220000300800 */
[C---:B------:R-:W-:Y:S02]  /*c4f0*/  SEL R18, R10.reuse, R18, !P4 ;  /* 0x000000120a127207 */ /* 0x040fe40006000000 */
[----:B-1----:R-:W-:-:S03]  /*c500*/  SEL R0, R10, R17, !P4 ;  /* 0x000000110a007207 */ /* 0x002fc60006000000 */
[----:B------:R-:W-:Y:S01]  /*c510*/  STL [R1+0xc], R18 ;  /* 0x00000c1201007387 */ /* 0x000fe20000100800 */
[----:B------:R-:W-:-:S03]  /*c520*/  SEL R70, R10, R63, !P4 ;  /* 0x0000003f0a467207 */ /* 0x000fc60006000000 */
[----:B------:R0:W-:Y:S01]  /*c530*/  STL [R1+0x420], R0 ;  /* 0x0004200001007387 */ /* 0x0001e20000100800 */
[C---:B------:R-:W-:Y:S02]  /*c540*/  SEL R63, R10.reuse, R26, !P4 ;  /* 0x0000001a0a3f7207 */ /* 0x040fe40006000000 */
[C---:B------:R-:W-:Y:S01]  /*c550*/  SEL R42, R10.reuse, R27, !P4 ;  /* 0x0000001b0a2a7207 */ /* 0x040fe20006000000 */
[----:B------:R-:W4:Y:S04]  /*c560*/  LDL.LU R26, [R1+0x21c] ;  /* 0x00021c00011a7983 */ /* 0x000f280000300800 */
[----:B------:R-:W4:Y:S01]  /*c570*/  LDL.LU R27, [R1+0x218] ;  /* 0x00021800011b7983 */ /* 0x000f220000300800 */
[C---:B0-----:R-:W-:Y:S01]  /*c580*/  SEL R0, R10.reuse, R12, !P4 ;  /* 0x0000000c0a007207 */ /* 0x041fe20006000000 */
[----:B------:R-:W0:Y:S04]  /*c590*/  S2R R30, SR_TID.X ;  /* 0x00000000001e7919 */ /* 0x000e280000002100 */
[----:B------:R-:W-:Y:S04]  /*c5a0*/  STL [R1+0x8], R0 ;  /* 0x0000080001007387 */ /* 0x000fe80000100800 */
[----:B------:R-:W4:Y:S01]  /*c5b0*/  LDL.LU R29, [R1+0x29c] ;  /* 0x00029c00011d7983 */ /* 0x000f220000300800 */
[----:B------:R-:W-:Y:S01]  /*c5c0*/  SEL R4, R10, R4, !P4 ;  /* 0x000000040a047207 */ /* 0x000fe20006000000 */
[----:B------:R-:W-:Y:S01]  /*c5d0*/  @!P0 IMAD.MOV R6, RZ, RZ, -R6 ;  /* 0x000000ffff068224 */ /* 0x000fe200078e0a06 */
[----:B------:R-:W-:-:S04]  /*c5e0*/  @!UP2 UIADD3 UR4, UPT, UPT, -UR6, 0x100000, URZ ;  /* 0x001000000604a890 */ /* 0x000fc8000fffe1ff */
[----:B------:R-:W-:Y:S02]  /*c5f0*/  @!UP2 USHF.L.U32 UR5, UR4, 0xb, URZ ;  /* 0x0000000b0405a899 */ /* 0x000fe400080006ff */
[----:B------:R-:W-:Y:S01]  /*c600*/  @!UP2 USHF.L.U32 UR4, UR4, 0x1, URZ ;  /* 0x000000010404a899 */ /* 0x000fe200080006ff */
[----:B------:R-:W-:Y:S01]  /*c610*/  IMAD R4, R4, UR14, RZ ;  /* 0x0000000e04047c24 */ /* 0x000fe2000f8e02ff */
[C---:B------:R-:W-:Y:S02]  /*c620*/  SEL R71, R10.reuse, R6, !P4 ;  /* 0x000000060a477207 */ /* 0x040fe40006000000 */
[----:B------:R-:W-:Y:S02]  /*c630*/  SEL R40, R10, R84, !P4 ;  /* 0x000000540a287207 */ /* 0x000fe40006000000 */
[----:B------:R-:W-:Y:S02]  /*c640*/  IADD3 R6, P0, PT, R4, R3, RZ ;  /* 0x0000000304067210 */ /* 0x000fe40007f1e0ff */
[C---:B------:R-:W-:Y:S01]  /*c650*/  SEL R84, R10.reuse, R62, !P4 ;  /* 0x0000003e0a547207 */ /* 0x040fe20006000000 */
[----:B------:R-:W-:Y:S01]  /*c660*/  VOTEU.ALL UP1, P2 ;  /* 0x0000000000ff7886 */ /* 0x000fe20001020000 */
[----:B------:R-:W-:-:S02]  /*c670*/  SEL R62, R10, R20, !P4 ;  /* 0x000000140a3e7207 */ /* 0x000fc40006000000 */
[----:B------:R-:W-:Y:S02]  /*c680*/  SEL R20, R10, R7, !P4 ;  /* 0x000000070a147207 */ /* 0x000fe40006000000 */
[----:B------:R-:W-:Y:S01]  /*c690*/  LEA.HI.X.SX32 R7, R4, R2, 0x1, P0 ;  /* 0x0000000204077211 */ /* 0x000fe200000f0eff */
[----:B------:R1:W1:Y:S01]  /*c6a0*/  @!UP1 SYNCS.EXCH.64 URZ, [UR10+0xc008], UR4 ;  /* 0x00c008040aff95b2 */ /* 0x0002620008000100 */
[----:B0-----:R-:W-:Y:S02]  /*c6b0*/  LOP3.LUT R23, R30, 0x7f, RZ, 0xc0, !PT ;  /* 0x0000007f1e177812 */ /* 0x001fe400078ec0ff */
[----:B------:R-:W4:Y:S04]  /*c6c0*/  LDL.LU R30, [R1+0x258] ;  /* 0x00025800011e7983 */ /* 0x000f280000300800 */
[----:B------:R-:W-:Y:S04]  /*c6d0*/  STL [R1+0x154], R6 ;  /* 0x0001540601007387 */ /* 0x000fe80000100800 */
[----:B------:R-:W-:Y:S01]  /*c6e0*/  STL [R1+0x150], R7 ;  /* 0x0001500701007387 */ /* 0x000fe20000100800 */
[----:B------:R-:W-:Y:S01]  /*c6f0*/  @!P6 IMAD.MOV R5, RZ, RZ, -R5 ;  /* 0x000000ffff05e224 */ /* 0x000fe200078e0a05 */
[----:B------:R-:W-:-:S02]  /*c700*/  SEL R32, R10, R32, !P4 ;  /* 0x000000200a207207 */ /* 0x000fc40006000000 */
[----:B--2---:R0:W-:Y:S04]  /*c710*/  STS.U8 [R23+UR10+0x8000], R31 ;  /* 0x0080001f17007988 */ /* 0x0041e8000800000a */
[----:B0-----:R-:W2:Y:S04]  /*c720*/  LDL.LU R31, [R1+0x2dc] ;  /* 0x0002dc00011f7983 */ /* 0x001ea80000300800 */
[----:B---3--:R0:W-:Y:S04]  /*c730*/  STS.U8 [R23+UR10+0x8200], R24 ;  /* 0x0082001817007988 */ /* 0x0081e8000800000a */
[----:B0-----:R-:W3:Y:S01]  /*c740*/  LDL.LU R24, [R1+0x25c] ;  /* 0x00025c0001187983 */ /* 0x001ee20000300800 */
[----:B------:R-:W-:-:S02]  /*c750*/  SEL R57, R10, R90, !P4 ;  /* 0x0000005a0a397207 */ /* 0x000fc40006000000 */
[----:B------:R-:W-:Y:S02]  /*c760*/  SEL R90, R10, R5, !P4 ;  /* 0x000000050a5a7207 */ /* 0x000fe40006000000 */
[----:B------:R-:W-:Y:S01]  /*c770*/  PRMT R5, RZ, 0x7610, R5 ;  /* 0x00007610ff057816 */ /* 0x000fe20000000005 */
[----:B------:R-:W-:-:S05]  /*c780*/  IMAD R4, R32, UR14, RZ ;  /* 0x0000000e20047c24 */ /* 0x000fca000f8e02ff */
[----:B------:R0:W3:Y:S02]  /*c790*/  @P3 LDG.E.U8 R5, desc[UR22][R6.64] ;  /* 0x0000001606053981 */ /* 0x0000e4000c1e1100 */
[----:B0-----:R-:W-:-:S04]  /*c7a0*/  IADD3 R6, P0, PT, R4, R3, RZ ;  /* 0x0000000304067210 */ /* 0x001fc80007f1e0ff */
[----:B------:R-:W-:Y:S01]  /*c7b0*/  LEA.HI.X.SX32 R7, R4, R2, 0x1, P0 ;  /* 0x0000000204077211 */ /* 0x000fe200000f0eff */
[----:B------:R-:W-:Y:S04]  /*c7c0*/  STL [R1+0x19c], R6 ;  /* 0x00019c0601007387 */ /* 0x000fe80000100800 */
[----:B----4-:R0:W-:Y:S04]  /*c7d0*/  STS.U8 [R23+UR10+0x8400], R25 ;  /* 0x0084001917007988 */ /* 0x0101e8000800000a */
[----:B------:R-:W-:Y:S04]  /*c7e0*/  STL [R1+0x198], R7 ;  /* 0x0001980701007387 */ /* 0x000fe80000100800 */
[----:B0-----:R-:W4:Y:S01]  /*c7f0*/  LDL.LU R25, [R1+0x31c] ;  /* 0x00031c0001197983 */ /* 0x001f220000300800 */
[----:B------:R-:W-:Y:S01]  /*c800*/  PRMT R4, RZ, 0x7610, R4 ;  /* 0x00007610ff047816 */ /* 0x000fe20000000004 */
[----:B------:R-:W-:-:S05]  /*c810*/  @!P5 IMAD.MOV R8, RZ, RZ, -R8 ;  /* 0x000000ffff08d224 */ /* 0x000fca00078e0a08 */
[----:B------:R0:W4:Y:S01]  /*c820*/  @P3 LDG.E.U8 R4, desc[UR22][R6.64] ;  /* 0x0000001606043981 */ /* 0x000122000c1e1100 */
[----:B------:R-:W-:Y:S01]  /*c830*/  @!P1 IMAD.MOV R9, RZ, RZ, -R9 ;  /* 0x000000ffff099224 */ /* 0x000fe200078e0a09 */
[----:B------:R-:W-:Y:S01]  /*c840*/  SEL R60, R10, R8, !P4 ;  /* 0x000000080a3c7207 */ /* 0x000fe20006000000 */
[----:B0-----:R-:W-:-:S03]  /*c850*/  IMAD R6, R33, UR14, RZ ;  /* 0x0000000e21067c24 */ /* 0x001fc6000f8e02ff */
[----:B------:R-:W-:Y:S02]  /*c860*/  SEL R38, R10, R9, !P4 ;  /* 0x000000090a267207 */ /* 0x000fe40006000000 */
[C---:B------:R-:W-:Y:S01]  /*c870*/  IADD3 R8, P0, PT, R6.reuse, R3, RZ ;  /* 0x0000000306087210 */ /* 0x040fe20007f1e0ff */
[----:B------:R0:W-:Y:S03]  /*c880*/  STS.U8 [R23+UR10+0x8600], R26 ;  /* 0x0086001a17007988 */ /* 0x0001e6000800000a */
[----:B------:R-:W-:Y:S01]  /*c890*/  LEA.HI.X.SX32 R9, R6, R2, 0x1, P0 ;  /* 0x0000000206097211 */ /* 0x000fe200000f0eff */
[----:B------:R-:W-:Y:S04]  /*c8a0*/  STS.U8 [R23+UR10+0x8800], R27 ;  /* 0x0088001b17007988 */ /* 0x000fe8000800000a */
[----:B------:R1:W-:Y:S04]  /*c8b0*/  STS.U8 [R23+UR10+0x8a00], R29 ;  /* 0x008a001d17007988 */ /* 0x0003e8000800000a */
[----:B0-----:R-:W4:Y:S04]  /*c8c0*/  LDL.LU R26, [R1+0x298] ;  /* 0x00029800011a7983 */ /* 0x001f280000300800 */
[----:B------:R0:W-:Y:S04]  /*c8d0*/  STL [R1+0x1dc], R8 ;  /* 0x0001dc0801007387 */ /* 0x0001e80000100800 */
[----:B------:R0:W-:Y:S04]  /*c8e0*/  STL [R1+0x1d8], R9 ;  /* 0x0001d80901007387 */ /* 0x0001e80000100800 */
[----:B-1----:R-:W4:Y:S01]  /*c8f0*/  LDL.LU R29, [R1+0x374] ;  /* 0x00037400011d7983 */ /* 0x002f220000300800 */
[----:B------:R-:W-:Y:S01]  /*c900*/  PRMT R7, RZ, 0x7610, R7 ;  /* 0x00007610ff077816 */ /* 0x000fe20000000007 */
[----:B------:R-:W-:-:S02]  /*c910*/  IMAD R6, R36, UR14, RZ ;  /* 0x0000000e24067c24 */ /* 0x000fc4000f8e02ff */
[----:B------:R-:W4:Y:S04]  /*c920*/  LDL.LU R27, [R1+0x2d8] ;  /* 0x0002d800011b7983 */ /* 0x000f280000300800 */
[----:B------:R0:W4:Y:S02]  /*c930*/  @P3 LDG.E.U8 R7, desc[UR22][R8.64] ;  /* 0x0000001608073981 */ /* 0x000124000c1e1100 */
[----:B0-----:R-:W-:-:S04]  /*c940*/  IADD3 R8, P0, PT, R6, R3, RZ ;  /* 0x0000000306087210 */ /* 0x001fc80007f1e0ff */
[----:B------:R-:W-:Y:S01]  /*c950*/  LEA.HI.X.SX32 R9, R6, R2, 0x1, P0 ;  /* 0x0000000206097211 */ /* 0x000fe200000f0eff */
[----:B------:R-:W-:Y:S04]  /*c960*/  STL [R1+0x21c], R8 ;  /* 0x00021c0801007387 */ /* 0x000fe80000100800 */
[----:B------:R0:W-:Y:S04]  /*c970*/  STS.U8 [R23+UR10+0x8c00], R30 ;  /* 0x008c001e17007988 */ /* 0x0001e8000800000a */
[----:B------:R-:W-:Y:S04]  /*c980*/  STL [R1+0x218], R9 ;  /* 0x0002180901007387 */ /* 0x000fe80000100800 */
[----:B0-----:R-:W4:Y:S04]  /*c990*/  LDL.LU R30, [R1+0x378] ;  /* 0x00037800011e7983 */ /* 0x001f280000300800 */
[----:B--2---:R0:W-:Y:S04]  /*c9a0*/  STS.U8 [R23+UR10+0x8e00], R31 ;  /* 0x008e001f17007988 */ /* 0x0041e8000800000a */
[----:B0-----:R-:W2:Y:S04]  /*c9b0*/  LDL.LU R31, [R1+0x318] ;  /* 0x00031800011f7983 */ /* 0x001ea80000300800 */
[----:B---3--:R0:W-:Y:S02]  /*c9c0*/  STS.U8 [R23+UR10+0x9000], R24 ;  /* 0x0090001817007988 */ /* 0x0081e4000800000a */
[----:B0-----:R-:W0:Y:S01]  /*c9d0*/  S2R R23, SR_TID.X ;  /* 0x0000000000177919 */ /* 0x001e220000002100 */
[----:B------:R-:W-:-:S02]  /*c9e0*/  PRMT R6, RZ, 0x7610, R6 ;  /* 0x00007610ff067816 */ /* 0x000fc40000000006 */
[C---:B------:R-:W-:Y:S02]  /*c9f0*/  SEL R92, R10.reuse, R87, !P4 ;  /* 0x000000570a5c7207 */ /* 0x040fe40006000000 */
[C---:B------:R-:W-:Y:S02]  /*ca00*/  SEL R87, R10.reuse, R81, !P4 ;  /* 0x000000510a577207 */ /* 0x040fe40006000000 */
[----:B------:R1:W3:Y:S01]  /*ca10*/  @P3 LDG.E.U8 R6, desc[UR22][R8.64] ;  /* 0x0000001608063981 */ /* 0x0002e2000c1e1100 */
[C---:B------:R-:W-:Y:S02]  /*ca20*/  SEL R44, R10.reuse, R69, !P4 ;  /* 0x000000450a2c7207 */ /* 0x040fe40006000000 */
[C---:B------:R-:W-:Y:S02]  /*ca30*/  SEL R69, R10.reuse, R49, !P4 ;  /* 0x000000310a457207 */ /* 0x040fe40006000000 */
[C---:B------:R-:W-:Y:S02]  /*ca40*/  SEL R81, R10.reuse, R43, !P4 ;  /* 0x0000002b0a517207 */ /* 0x040fe40006000000 */
[C---:B------:R-:W-:Y:S01]  /*ca50*/  SEL R41, R10.reuse, R77, !P4 ;  /* 0x0000004d0a297207 */ /* 0x040fe20006000000 */
[----:B-1----:R-:W-:Y:S01]  /*ca60*/  IMAD R8, R39, UR14, RZ ;  /* 0x0000000e27087c24 */ /* 0x002fe2000f8e02ff */
[----:B------:R-:W-:-:S02]  /*ca70*/  SEL R85, R10, R72, !P4 ;  /* 0x000000480a557207 */ /* 0x000fc40006000000 */
[C---:B------:R-:W-:Y:S02]  /*ca80*/  SEL R43, R10.reuse, R35, !P4 ;  /* 0x000000230a2b7207 */ /* 0x040fe40006000000 */
[C---:B------:R-:W-:Y:S02]  /*ca90*/  SEL R49, R10.reuse, R34, !P4 ;  /* 0x000000220a317207 */ /* 0x040fe40006000000 */
[C---:B------:R-:W-:Y:S02]  /*caa0*/  SEL R58, R10.reuse, R58, !P4 ;  /* 0x0000003a0a3a7207 */ /* 0x040fe40006000000 */
[C---:B------:R-:W-:Y:S02]  /*cab0*/  SEL R54, R10.reuse, R54, !P4 ;  /* 0x000000360a367207 */ /* 0x040fe40006000000 */
[C---:B------:R-:W-:Y:S02]  /*cac0*/  SEL R46, R10.reuse, R46, !P4 ;  /* 0x0000002e0a2e7207 */ /* 0x040fe40006000000 */
        /* <DEDUP_REMOVED lines=28> */
[----:B------:R-:W-:Y:S02]  /*cc90*/  SEL R0, R10, R11, !P4 ;  /* 0x0000000b0a007207 */ /* 0x000fe40006000000 */
[----:B------:R-:W-:-:S04]  /*cca0*/  IADD3 R10, P0, PT, R8, R3, RZ ;  /* 0x00000003080a7210 */ /* 0x000fc80007f1e0ff */
[----:B------:R-:W-:Y:S01]  /*ccb0*/  LEA.HI.X.SX32 R11, R8, R2, 0x1, P0 ;  /* 0x00000002080b7211 */ /* 0x000fe200000f0eff */
[----:B------:R-:W-:Y:S01]  /*ccc0*/  IMAD R8, R40, UR14, RZ ;  /* 0x0000000e28087c24 */ /* 0x000fe2000f8e02ff */
[----:B------:R-:W-:Y:S01]  /*ccd0*/  STL [R1+0x25c], R10 ;  /* 0x00025c0a01007387 */ /* 0x000fe20000100800 */
[----:B0-----:R-:W-:-:S03]  /*cce0*/  LOP3.LUT R40, R23, 0x7f, RZ, 0xc0, !PT ;  /* 0x0000007f17287812 */ /* 0x001fc600078ec0ff */
[----:B------:R-:W-:Y:S04]  /*ccf0*/  STL [R1+0x258], R11 ;  /* 0x0002580b01007387 */ /* 0x000fe80000100800 */
[----:B------:R-:W3:Y:S04]  /*cd00*/  LDL.LU R24, [R1+0x358] ;  /* 0x0003580001187983 */ /* 0x000ee80000300800 */
[----:B----4-:R0:W-:Y:S04]  /*cd10*/  STS.U8 [R40+UR10+0x9200], R25 ;  /* 0x0092001928007988 */ /* 0x0101e8000800000a */
[----:B0-----:R-:W4:Y:S01]  /*cd20*/  LDL.LU R25, [R1+0x35c] ;  /* 0x00035c0001197983 */ /* 0x001f220000300800 */
[----:B------:R-:W-:-:S06]  /*cd30*/  PRMT R9, RZ, 0x7610, R9 ;  /* 0x00007610ff097816 */ /* 0x000fcc0000000009 */
[----:B------:R0:W4:Y:S04]  /*cd40*/  @P3 LDG.E.U8 R9, desc[UR22][R10.64] ;  /* 0x000000160a093981 */ /* 0x000128000c1e1100 */
[----:B------:R1:W-:Y:S01]  /*cd50*/  STS.U8 [R40+UR10+0x9400], R26 ;  /* 0x0094001a28007988 */ /* 0x0003e2000800000a */
[----:B0-----:R-:W-:-:S04]  /*cd60*/  IADD3 R10, P0, PT, R8, R3, RZ ;  /* 0x00000003080a7210 */ /* 0x001fc80007f1e0ff */
[----:B------:R-:W-:Y:S01]  /*cd70*/  LEA.HI.X.SX32 R11, R8, R2, 0x1, P0 ;  /* 0x00000002080b7211 */ /* 0x000fe200000f0eff */
[----:B-1----:R-:W4:Y:S04]  /*cd80*/  LDL.LU R26, [R1+0x2fc] ;  /* 0x0002fc00011a7983 */ /* 0x002f280000300800 */
[----:B------:R-:W-:Y:S04]  /*cd90*/  STL [R1+0x29c], R10 ;  /* 0x00029c0a01007387 */ /* 0x000fe80000100800 */
[----:B------:R-:W-:Y:S04]  /*cda0*/  STL [R1+0x298], R11 ;  /* 0x0002980b01007387 */ /* 0x000fe80000100800 */
[----:B------:R0:W-:Y:S04]  /*cdb0*/  STS.U8 [R40+UR10+0x9600], R29 ;  /* 0x0096001d28007988 */ /* 0x0001e8000800000a */
[----:B0-----:R-:W4:Y:S01]  /*cdc0*/  LDL.LU R29, [R1+0x368] ;  /* 0x00036800011d7983 */ /* 0x001f220000300800 */
[----:B------:R-:W-:-:S06]  /*cdd0*/  PRMT R8, RZ, 0x7610, R8 ;  /* 0x00007610ff087816 */ /* 0x000fcc0000000008 */
[----:B------:R0:W4:Y:S02]  /*cde0*/  @P3 LDG.E.U8 R8, desc[UR22][R10.64] ;  /* 0x000000160a083981 */ /* 0x000124000c1e1100 */
[----:B0-----:R-:W-:Y:S02]  /*cdf0*/  IMAD R10, R41, UR14, RZ ;  /* 0x0000000e290a7c24 */ /* 0x001fe4000f8e02ff */
[----:B------:R0:W-:Y:S03]  /*ce00*/  STS.U8 [R40+UR10+0x9800], R27 ;  /* 0x0098001b28007988 */ /* 0x0001e6000800000a */
[----:B------:R-:W-:-:S04]  /*ce10*/  IADD3 R12, P0, PT, R10, R3, RZ ;  /* 0x000000030a0c7210 */ /* 0x000fc80007f1e0ff */
[----:B------:R-:W-:Y:S01]  /*ce20*/  LEA.HI.X.SX32 R13, R10, R2, 0x1, P0 ;  /* 0x000000020a0d7211 */ /* 0x000fe200000f0eff */
[----:B0-----:R-:W4:Y:S04]  /*ce30*/  LDL.LU R27, [R1+0x2f4] ;  /* 0x0002f400011b7983 */ /* 0x001f280000300800 */
[----:B------:R-:W-:Y:S04]  /*ce40*/  STL [R1+0x2dc], R12 ;  /* 0x0002dc0c01007387 */ /* 0x000fe80000100800 */
[----:B------:R-:W-:Y:S04]  /*ce50*/  STL [R1+0x2d8], R13 ;  /* 0x0002d80d01007387 */ /* 0x000fe80000100800 */
[----:B------:R0:W-:Y:S04]  /*ce60*/  STS.U8 [R40+UR10+0x9a00], R30 ;  /* 0x009a001e28007988 */ /* 0x0001e8000800000a */
[----:B0-----:R-:W4:Y:S04]  /*ce70*/  LDL.LU R30, [R1+0x338] ;  /* 0x00033800011e7983 */ /* 0x001f280000300800 */
[----:B--2---:R0:W-:Y:S04]  /*ce80*/  STS.U8 [R40+UR10+0x9c00], R31 ;  /* 0x009c001f28007988 */ /* 0x0041e8000800000a */
[----:B0-----:R-:W2:Y:S01]  /*ce90*/  LDL.LU R31, [R1+0x334] ;  /* 0x00033400011f7983 */ /* 0x001ea20000300800 */
[----:B------:R-:W-:Y:S01]  /*cea0*/  PRMT R11, RZ, 0x7610, R11 ;  /* 0x00007610ff0b7816 */ /* 0x000fe2000000000b */
[----:B------:R-:W-:-:S05]  /*ceb0*/  IMAD R10, R44, UR14, RZ ;  /* 0x0000000e2c0a7c24 */ /* 0x000fca000f8e02ff */
[----:B------:R0:W2:Y:S01]  /*cec0*/  @P3 LDG.E.U8 R11, desc[UR22][R12.64] ;  /* 0x000000160c0b3981 */ /* 0x0000a2000c1e1100 */
[----:B------:R-:W-:Y:S02]  /*ced0*/  LOP3.LUT R23, R40, 0x10, RZ, 0x3c, !PT ;  /* 0x0000001028177812 */ /* 0x000fe400078e3cff */
[----:B0-----:R-:W-:-:S04]  /*cee0*/  IADD3 R12, P0, PT, R10, R3, RZ ;  /* 0x000000030a0c7210 */ /* 0x001fc80007f1e0ff */
[----:B------:R-:W-:Y:S01]  /*cef0*/  LEA.HI.X.SX32 R13, R10, R2, 0x1, P0 ;  /* 0x000000020a0d7211 */ /* 0x000fe200000f0eff */
[----:B------:R0:W-:Y:S04]  /*cf00*/  STL [R1+0x31c], R12 ;  /* 0x00031c0c01007387 */ /* 0x0001e80000100800 */
[----:B------:R1:W-:Y:S01]  /*cf10*/  STL [R1+0x318], R13 ;  /* 0x0003180d01007387 */ /* 0x0003e20000100800 */
[----:B------:R-:W-:-:S06]  /*cf20*/  PRMT R10, RZ, 0x7610, R10 ;  /* 0x00007610ff0a7816 */ /* 0x000fcc000000000a */
[----:B------:R0:W2:Y:S02]  /*cf30*/  @P3 LDG.E.U8 R10, desc[UR22][R12.64] ;  /* 0x000000160c0a3981 */ /* 0x0000a4000c1e1100 */
[----:B0-----:R-:W-:-:S05]  /*cf40*/  IMAD R12, R51, UR14, RZ ;  /* 0x0000000e330c7c24 */ /* 0x001fca000f8e02ff */
[----:B------:R-:W-:-:S04]  /*cf50*/  IADD3 R14, P0, PT, R12, R3, RZ ;  /* 0x000000030c0e7210 */ /* 0x000fc80007f1e0ff */
[----:B------:R-:W-:Y:S02]  /*cf60*/  LEA.HI.X.SX32 R15, R12, R2, 0x1, P0 ;  /* 0x000000020c0f7211 */ /* 0x000fe400000f0eff */
[----:B-1----:R-:W-:Y:S01]  /*cf70*/  PRMT R13, RZ, 0x7610, R13 ;  /* 0x00007610ff0d7816 */ /* 0x002fe2000000000d */
[----:B------:R-:W-:-:S05]  /*cf80*/  IMAD R12, R37, UR14, RZ ;  /* 0x0000000e250c7c24 */ /* 0x000fca000f8e02ff */
[----:B------:R0:W2:Y:S04]  /*cf90*/  @P3 LDG.E.U8 R13, desc[UR22][R14.64] ;  /* 0x000000160e0d3981 */ /* 0x0000a8000c1e1100 */
[----:B---3--:R1:W-:Y:S04]  /*cfa0*/  STS.U8 [R40+UR10+0x9e00], R24 ;  /* 0x009e001828007988 */ /* 0x0083e8000800000a */
[----:B-1----:R-:W3:Y:S04]  /*cfb0*/  LDL.LU R24, [R1+0x364] ;  /* 0x0003640001187983 */ /* 0x002ee80000300800 */
[----:B----4-:R1:W-:Y:S04]  /*cfc0*/  STS.U8 [R23+UR10+0x8080], R25 ;  /* 0x0080801917007988 */ /* 0x0103e8000800000a */
[----:B-1----:R-:W4:Y:S04]  /*cfd0*/  LDL.LU R25, [R1+0x2e8] ;  /* 0x0002e80001197983 */ /* 0x002f280000300800 */
[----:B------:R0:W-:Y:S04]  /*cfe0*/  STL [R1+0x35c], R14 ;  /* 0x00035c0e01007387 */ /* 0x0001e80000100800 */
[----:B------:R-:W-:Y:S04]  /*cff0*/  STL [R1+0x358], R15 ;  /* 0x0003580f01007387 */ /* 0x000fe80000100800 */
[----:B------:R-:W-:Y:S04]  /*d000*/  STS.U8 [R23+UR10+0x8280], R26 ;  /* 0x0082801a17007988 */ /* 0x000fe8000800000a */
[----:B------:R-:W4:Y:S01]  /*d010*/  LDL.LU R21, [R1+0x370] ;  /* 0x0003700001157983 */ /* 0x000f220000300800 */
[----:B0-----:R-:W-:-:S03]  /*d020*/  IADD3 R14, P0, PT, R12, R3, RZ ;  /* 0x000000030c0e7210 */ /* 0x001fc60007f1e0ff */
[----:B------:R0:W-:Y:S04]  /*d030*/  STS.U8 [R23+UR10+0x8480], R29 ;  /* 0x0084801d17007988 */ /* 0x0001e8000800000a */
[----:B0-----:R-:W4:Y:S01]  /*d040*/  LDL.LU R29, [R1+0x2bc] ;  /* 0x0002bc00011d7983 */ /* 0x001f220000300800 */
[----:B------:R-:W-:Y:S02]  /*d050*/  LEA.HI.X.SX32 R15, R12, R2, 0x1, P0 ;  /* 0x000000020c0f7211 */ /* 0x000fe400000f0eff */
[----:B------:R-:W-:Y:S01]  /*d060*/  PRMT R12, RZ, 0x7610, R12 ;  /* 0x00007610ff0c7816 */ /* 0x000fe2000000000c */
[----:B------:R0:W-:Y:S05]  /*d070*/  STL [R1+0x398], R14 ;  /* 0x0003980e01007387 */ /* 0x0001ea0000100800 */
[----:B------:R0:W4:Y:S04]  /*d080*/  @P3 LDG.E.U8 R12, desc[UR22][R14.64] ;  /* 0x000000160e0c3981 */ /* 0x000128000c1e1100 */
[----:B------:R-:W-:Y:S04]  /*d090*/  STL [R1+0x394], R15 ;  /* 0x0003940f01007387 */ /* 0x000fe80000100800 */
[----:B------:R-:W4:Y:S01]  /*d0a0*/  LDL.LU R26, [R1+0x360] ;  /* 0x00036000011a7983 */ /* 0x000f220000300800 */
[----:B0-----:R-:W-:-:S03]  /*d0b0*/  IMAD R14, R28, UR14, RZ ;  /* 0x0000000e1c0e7c24 */ /* 0x001fc6000f8e02ff */
[----:B------:R0:W-:Y:S02]  /*d0c0*/  STS.U8 [R23+UR10+0x8680], R27 ;  /* 0x0086801b17007988 */ /* 0x0001e4000800000a */
        /* <DEDUP_REMOVED lines=11> */
[----:B------:R0:W2:Y:S02]  /*d180*/  @P3 LDG.E.U8 R15, desc[UR22][R16.64] ;  /* 0x00000016100f3981 */ /* 0x0000a4000c1e1100 */
[----:B0-----:R-:W-:-:S04]  /*d190*/  IADD3 R16, P0, PT, R14, R3, RZ ;  /* 0x000000030e107210 */ /* 0x001fc80007f1e0ff */
[----:B------:R-:W-:Y:S01]  /*d1a0*/  LEA.HI.X.SX32 R17, R14, R2, 0x1, P0 ;  /* 0x000000020e117211 */ /* 0x000fe200000f0eff */
[----:B------:R0:W-:Y:S04]  /*d1b0*/  STL [R1+0x3f8], R16 ;  /* 0x0003f81001007387 */ /* 0x0001e80000100800 */
[----:B------:R-:W-:Y:S01]  /*d1c0*/  STL [R1+0x3f4], R17 ;  /* 0x0003f41101007387 */ /* 0x000fe20000100800 */
[----:B------:R-:W-:-:S06]  /*d1d0*/  PRMT R14, RZ, 0x7610, R14 ;  /* 0x00007610ff0e7816 */ /* 0x000fcc000000000e */
[----:B------:R0:W2:Y:S02]  /*d1e0*/  @P3 LDG.E.U8 R14, desc[UR22][R16.64] ;  /* 0x00000016100e3981 */ /* 0x0000a4000c1e1100 */
[----:B0-----:R-:W-:Y:S02]  /*d1f0*/  IMAD R16, R18, UR14, RZ ;  /* 0x0000000e12107c24 */ /* 0x001fe4000f8e02ff */
[----:B---3--:R0:W-:Y:S04]  /*d200*/  STS.U8 [R23+UR10+0x8c80], R24 ;  /* 0x008c801817007988 */ /* 0x0081e8000800000a */
[----:B0-----:R-:W3:Y:S04]  /*d210*/  LDL.LU R24, [R1+0x36c] ;  /* 0x00036c0001187983 */ /* 0x001ee80000300800 */
[----:B----4-:R0:W-:Y:S04]  /*d220*/  STS.U8 [R23+UR10+0x8e80], R25 ;  /* 0x008e801917007988 */ /* 0x0101e8000800000a */
[----:B0-----:R-:W4:Y:S04]  /*d230*/  LDL.LU R25, [R1+0x220] ;  /* 0x0002200001197983 */ /* 0x001f280000300800 */
[----:B------:R-:W-:Y:S01]  /*d240*/  STS.U8 [R23+UR10+0x9080], R21 ;  /* 0x0090801517007988 */ /* 0x000fe2000800000a */
[----:B------:R-:W-:-:S02]  /*d250*/  IADD3 R18, P0, PT, R16, R3, RZ ;  /* 0x0000000310127210 */ /* 0x000fc40007f1e0ff */
[----:B------:R-:W-:Y:S02]  /*d260*/  PRMT R17, RZ, 0x7610, R17 ;  /* 0x00007610ff117816 */ /* 0x000fe40000000011 */
[----:B------:R-:W-:Y:S01]  /*d270*/  LEA.HI.X.SX32 R19, R16, R2, 0x1, P0 ;  /* 0x0000000210137211 */ /* 0x000fe200000f0eff */
[----:B------:R-:W-:-:S04]  /*d280*/  IMAD R16, R20, UR14, RZ ;  /* 0x0000000e14107c24 */ /* 0x000fc8000f8e02ff */
[----:B------:R0:W4:Y:S04]  /*d290*/  @P3 LDG.E.U8 R17, desc[UR22][R18.64] ;  /* 0x0000001612113981 */ /* 0x000128000c1e1100 */
[----:B------:R1:W-:Y:S04]  /*d2a0*/  STS.U8 [R23+UR10+0x9280], R29 ;  /* 0x0092801d17007988 */ /* 0x0003e8000800000a */
[----:B-1----:R-:W4:Y:S04]  /*d2b0*/  LDL.LU R29, [R1+0x324] ;  /* 0x00032400011d7983 */ /* 0x002f280000300800 */
[----:B------:R0:W-:Y:S04]  /*d2c0*/  STL [R1+0x428], R18 ;  /* 0x0004281201007387 */ /* 0x0001e80000100800 */
[----:B------:R1:W-:Y:S04]  /*d2d0*/  STL [R1+0x424], R19 ;  /* 0x0004241301007387 */ /* 0x0003e80000100800 */
[----:B------:R1:W-:Y:S01]  /*d2e0*/  STS.U8 [R23+UR10+0x9480], R26 ;  /* 0x0094801a17007988 */ /* 0x0003e2000800000a */
[----:B0-----:R-:W-:-:S04]  /*d2f0*/  IADD3 R18, P0, PT, R16, R3, RZ ;  /* 0x0000000310127210 */ /* 0x001fc80007f1e0ff */
[----:B-1----:R-:W-:Y:S01]  /*d300*/  LEA.HI.X.SX32 R19, R16, R2, 0x1, P0 ;  /* 0x0000000210137211 */ /* 0x002fe200000f0eff */
[----:B------:R-:W4:Y:S04]  /*d310*/  LDL.LU R26, [R1+0x2f8] ;  /* 0x0002f800011a7983 */ /* 0x000f280000300800 */
[----:B------:R0:W-:Y:S04]  /*d320*/  STS.U8 [R23+UR10+0x9680], R27 ;  /* 0x0096801b17007988 */ /* 0x0001e8000800000a */
[----:B0-----:R-:W4:Y:S04]  /*d330*/  LDL.LU R27, [R1+0x264] ;  /* 0x00026400011b7983 */ /* 0x001f280000300800 */
[----:B------:R-:W-:Y:S04]  /*d340*/  STL [R1+0x450], R18 ;  /* 0x0004501201007387 */ /* 0x000fe80000100800 */
[----:B------:R-:W-:Y:S04]  /*d350*/  STL [R1+0x44c], R19 ;  /* 0x00044c1301007387 */ /* 0x000fe80000100800 */
[----:B------:R0:W-:Y:S04]  /*d360*/  STS.U8 [R23+UR10+0x9880], R30 ;  /* 0x0098801e17007988 */ /* 0x0001e8000800000a */
[----:B0-----:R-:W4:Y:S04]  /*d370*/  LDL.LU R30, [R1+0x2f0] ;  /* 0x0002f000011e7983 */ /* 0x001f280000300800 */
[----:B--2---:R0:W-:Y:S04]  /*d380*/  STS.U8 [R23+UR10+0x9a80], R31 ;  /* 0x009a801f17007988 */ /* 0x0041e8000800000a */
[----:B0-----:R-:W2:Y:S01]  /*d390*/  LDL.LU R31, [R1+0x1e4] ;  /* 0x0001e400011f7983 */ /* 0x001ea20000300800 */
[----:B------:R-:W-:-:S06]  /*d3a0*/  PRMT R16, RZ, 0x7610, R16 ;  /* 0x00007610ff107816 */ /* 0x000fcc0000000010 */
[----:B------:R0:W2:Y:S02]  /*d3b0*/  @P3 LDG.E.U8 R16, desc[UR22][R18.64] ;  /* 0x0000001612103981 */ /* 0x0000a4000c1e1100 */
[----:B0-----:R-:W-:-:S05]  /*d3c0*/  IMAD R18, R45, UR14, RZ ;  /* 0x0000000e2d127c24 */ /* 0x001fca000f8e02ff */
[----:B------:R-:W-:-:S04]  /*d3d0*/  IADD3 R20, P0, PT, R18, R3, RZ ;  /* 0x0000000312147210 */ /* 0x000fc80007f1e0ff */
[----:B------:R-:W-:Y:S01]  /*d3e0*/  LEA.HI.X.SX32 R21, R18, R2, 0x1, P0 ;  /* 0x0000000212157211 */ /* 0x000fe200000f0eff */
[----:B------:R0:W-:Y:S04]  /*d3f0*/  STL [R1+0xdc], R20 ;  /* 0x0000dc1401007387 */ /* 0x0001e80000100800 */
[----:B------:R1:W-:Y:S01]  /*d400*/  STL [R1+0xd8], R21 ;  /* 0x0000d81501007387 */ /* 0x0003e20000100800 */
[----:B------:R-:W-:Y:S01]  /*d410*/  PRMT R19, RZ, 0x7610, R19 ;  /* 0x00007610ff137816 */ /* 0x000fe20000000013 */
[----:B------:R-:W-:-:S05]  /*d420*/  IMAD R18, R46, UR14, RZ ;  /* 0x0000000e2e127c24 */ /* 0x000fca000f8e02ff */
[----:B------:R0:W2:Y:S01]  /*d430*/  @P3 LDG.E.U8 R19, desc[UR22][R20.64] ;  /* 0x0000001614133981 */ /* 0x0000a2000c1e1100 */
[----:B------:R-:W-:Y:S02]  /*d440*/  LOP3.LUT R28, R40, 0x20, RZ, 0x3c, !PT ;  /* 0x00000020281c7812 */ /* 0x000fe400078e3cff */
[----:B0-----:R-:W-:-:S04]  /*d450*/  IADD3 R20, P0, PT, R18, R3, RZ ;  /* 0x0000000312147210 */ /* 0x001fc80007f1e0ff */
[----:B-1----:R-:W-:Y:S02]  /*d460*/  LEA.HI.X.SX32 R21, R18, R2, 0x1, P0 ;  /* 0x0000000212157211 */ /* 0x002fe400000f0eff */
[----:B------:R-:W-:-:S06]  /*d470*/  PRMT R18, RZ, 0x7610, R18 ;  /* 0x00007610ff127816 */ /* 0x000fcc0000000012 */
[----:B------:R0:W2:Y:S04]  /*d480*/  @P3 LDG.E.U8 R18, desc[UR22][R20.64] ;  /* 0x0000001614123981 */ /* 0x0000a8000c1e1100 */
[----:B---3--:R1:W-:Y:S04]  /*d490*/  STS.U8 [R23+UR10+0x9c80], R24 ;  /* 0x009c801817007988 */ /* 0x0083e8000800000a */
[----:B-1----:R-:W3:Y:S04]  /*d4a0*/  LDL.LU R24, [R1+0x330] ;  /* 0x0003300001187983 */ /* 0x002ee80000300800 */
[----:B----4-:R1:W-:Y:S04]  /*d4b0*/  STS.U8 [R23+UR10+0x9e80], R25 ;  /* 0x009e801917007988 */ /* 0x0103e8000800000a */
[----:B-1----:R-:W4:Y:S04]  /*d4c0*/  LDL.LU R25, [R1+0x224] ;  /* 0x0002240001197983 */ /* 0x002f280000300800 */
[----:B------:R0:W-:Y:S04]  /*d4d0*/  STL [R1+0x11c], R20 ;  /* 0x00011c1401007387 */ /* 0x0001e80000100800 */
[----:B------:R-:W-:Y:S01]  /*d4e0*/  STL [R1+0x118], R21 ;  /* 0x0001181501007387 */ /* 0x000fe20000100800 */
[----:B0-----:R-:W-:-:S03]  /*d4f0*/  IMAD R20, R47, UR14, RZ ;  /* 0x0000000e2f147c24 */ /* 0x001fc6000f8e02ff */
[----:B------:R0:W-:Y:S04]  /*d500*/  STS.U8 [R28+UR10+0x8100], R29 ;  /* 0x0081001d1c007988 */ /* 0x0001e8000800000a */
[----:B0-----:R-:W4:Y:S04]  /*d510*/  LDL.LU R29, [R1+0x2e4] ;  /* 0x0002e400011d7983 */ /* 0x001f280000300800 */
[----:B------:R-:W4:Y:S01]  /*d520*/  LDL.LU R32, [R1+0x2e0] ;  /* 0x0002e00001207983 */ /* 0x000f220000300800 */
[----:B------:R-:W-:Y:S02]  /*d530*/  IADD3 R22, P0, PT, R20, R3, RZ ;  /* 0x0000000314167210 */ /* 0x000fe40007f1e0ff */
[----:B------:R-:W-:-:S02]  /*d540*/  PRMT R21, RZ, 0x7610, R21 ;  /* 0x00007610ff157816 */ /* 0x000fc40000000015 */
[----:B------:R-:W-:Y:S01]  /*d550*/  LEA.HI.X.SX32 R23, R20, R2, 0x1, P0 ;  /* 0x0000000214177211 */ /* 0x000fe200000f0eff */
[----:B------:R-:W-:Y:S01]  /*d560*/  IMAD R20, R48, UR14, RZ ;  /* 0x0000000e30147c24 */ /* 0x000fe2000f8e02ff */
[----:B------:R-:W-:Y:S04]  /*d570*/  STL [R1+0x15c], R22 ;  /* 0x00015c1601007387 */ /* 0x000fe80000100800 */
[----:B------:R0:W-:Y:S04]  /*d580*/  STS.U8 [R28+UR10+0x8300], R26 ;  /* 0x0083001a1c007988 */ /* 0x0001e8000800000a */
[----:B------:R1:W-:Y:S04]  /*d590*/  STL [R1+0x158], R23 ;  /* 0x0001581701007387 */ /* 0x0003e80000100800 */
[----:B------:R1:W4:Y:S04]  /*d5a0*/  @P3 LDG.E.U8 R21, desc[UR22][R22.64] ;  /* 0x0000001616153981 */ /* 0x000328000c1e1100 */
[----:B0-----:R-:W4:Y:S01]  /*d5b0*/  LDL.LU R26, [R1+0x2b8] ;  /* 0x0002b800011a7983 */ /* 0x001f220000300800 */
[----:B-1----:R-:W-:-:S03]  /*d5c0*/  IADD3 R22, P0, PT, R20, R3, RZ ;  /* 0x0000000314167210 */ /* 0x002fc60007f1e0ff */
[----:B------:R0:W-:Y:S01]  /*d5d0*/  STS.U8 [R28+UR10+0x8500], R27 ;  /* 0x0085001b1c007988 */ /* 0x0001e2000800000a */
[----:B------:R-:W-:-:S03]  /*d5e0*/  LEA.HI.X.SX32 R23, R20, R2, 0x1, P0 ;  /* 0x0000000214177211 */ /* 0x000fc600000f0eff */
[----:B0-----:R-:W4:Y:S04]  /*d5f0*/  LDL.LU R27, [R1+0x260] ;  /* 0x00026000011b7983 */ /* 0x001f280000300800 */
[----:B------:R-:W-:Y:S04]  /*d600*/  STL [R1+0x1a4], R22 ;  /* 0x0001a41601007387 */ /* 0x000fe80000100800 */
[----:B------:R0:W-:Y:S04]  /*d610*/  STS.U8 [R28+UR10+0x8700], R30 ;  /* 0x0087001e1c007988 */ /* 0x0001e8000800000a */
[----:B------:R-:W-:Y:S04]  /*d620*/  STL [R1+0x1a0], R23 ;  /* 0x0001a01701007387 */ /* 0x000fe80000100800 */
[----:B0-----:R-:W4:Y:S04]  /*d630*/  LDL.LU R30, [R1+0x2a0] ;  /* 0x0002a000011e7983 */ /* 0x001f280000300800 */
[----:B--2---:R0:W-:Y:S04]  /*d640*/  STS.U8 [R28+UR10+0x8900], R31 ;  /* 0x0089001f1c007988 */ /* 0x0041e8000800000a */
[----:B0-----:R-:W2:Y:S01]  /*d650*/  LDL.LU R31, [R1+0x26c] ;  /* 0x00026c00011f7983 */ /* 0x001ea20000300800 */
[----:B------:R-:W-:-:S06]  /*d660*/  PRMT R20, RZ, 0x7610, R20 ;  /* 0x00007610ff147816 */ /* 0x000fcc0000000014 */
[----:B------:R0:W2:Y:S02]  /*d670*/  @P3 LDG.E.U8 R20, desc[UR22][R22.64] ;  /* 0x0000001616143981 */ /* 0x0000a4000c1e1100 */
[----:B0-----:R-:W-:Y:S01]  /*d680*/  IMAD R22, R53, UR14, RZ ;  /* 0x0000000e35167c24 */ /* 0x001fe2000f8e02ff */
[----:B------:R-:W-:Y:S01]  /*d690*/  PRMT R23, RZ, 0x7610, R23 ;  /* 0x00007610ff177816 */ /* 0x000fe20000000017 */
[----:B---3--:R0:W-:Y:S03]  /*d6a0*/  STS.U8 [R28+UR10+0x8b00], R24 ;  /* 0x008b00181c007988 */ /* 0x0081e6000800000a */
[C---:B0-----:R-:W-:Y:S01]  /*d6b0*/  IADD3 R24, P0, PT, R22.reuse, R3, RZ ;  /* 0x0000000316187210 */ /* 0x041fe20007f1e0ff */
[----:B----4-:R0:W-:Y:S04]  /*d6c0*/  STS.U8 [R28+UR10+0x8d00], R25 ;  /* 0x008d00191c007988 */ /* 0x0101e8000800000a */
[----:B------:R1:W-:Y:S01]  /*d6d0*/  STL [R1+0x1e4], R24 ;  /* 0x0001e41801007387 */ /* 0x0003e20000100800 */
[----:B0-----:R-:W-:-:S05]  /*d6e0*/  LEA.HI.X.SX32 R25, R22, R2, 0x1, P0 ;  /* 0x0000000216197211 */ /* 0x001fca00000f0eff */
[----:B------:R0:W-:Y:S04]  /*d6f0*/  STL [R1+0x1e0], R25 ;  /* 0x0001e01901007387 */ /* 0x0001e80000100800 */
[----:B------:R-:W3:Y:S01]  /*d700*/  LDL.LU R39, [R1+0x328] ;  /* 0x0003280001277983 */ /* 0x000ee20000300800 */
[----:B------:R-:W-:-:S03]  /*d710*/  IMAD R22, R56, UR14, RZ ;  /* 0x0000000e38167c24 */ /* 0x000fc6000f8e02ff */
[----:B------:R1:W4:Y:S02]  /*d720*/  @P3 LDG.E.U8 R23, desc[UR22][R24.64] ;  /* 0x0000001618173981 */ /* 0x000324000c1e1100 */
[----:B-1----:R-:W-:-:S04]  /*d730*/  IADD3 R24, P0, PT, R22, R3, RZ ;  /* 0x0000000316187210 */ /* 0x002fc80007f1e0ff */
[----:B0-----:R-:W-:Y:S01]  /*d740*/  LEA.HI.X.SX32 R25, R22, R2, 0x1, P0 ;  /* 0x0000000216197211 */ /* 0x001fe200000f0eff */
[----:B------:R0:W-:Y:S04]  /*d750*/  STS.U8 [R28+UR10+0x8f00], R29 ;  /* 0x008f001d1c007988 */ /* 0x0001e8000800000a */
[----:B------:R1:W-:Y:S04]  /*d760*/  STS.U8 [R28+UR10+0x9100], R32 ;  /* 0x009100201c007988 */ /* 0x0003e8000800000a */
[----:B0-----:R-:W4:Y:S04]  /*d770*/  LDL.LU R29, [R1+0x2ac] ;  /* 0x0002ac00011d7983 */ /* 0x001f280000300800 */
[----:B------:R0:W-:Y:S04]  /*d780*/  STL [R1+0x224], R24 ;  /* 0x0002241801007387 */ /* 0x0001e80000100800 */
[----:B------:R-:W-:Y:S04]  /*d790*/  STL [R1+0x220], R25 ;  /* 0x0002201901007387 */ /* 0x000fe80000100800 */
[----:B------:R-:W4:Y:S04]  /*d7a0*/  LDL.LU R33, [R1+0x2a8] ;  /* 0x0002a80001217983 */ /* 0x000f280000300800 */
[----:B-1----:R-:W4:Y:S01]  /*d7b0*/  LDL.LU R32, [R1+0x320] ;  /* 0x0003200001207983 */ /* 0x002f220000300800 */
[----:B------:R-:W-:-:S03]  /*d7c0*/  PRMT R22, RZ, 0x7610, R22 ;  /* 0x00007610ff167816 */ /* 0x000fc60000000016 */
[----:B------:R1:W-:Y:S04]  /*d7d0*/  STS.U8 [R28+UR10+0x9300], R26 ;  /* 0x0093001a1c007988 */ /* 0x0003e8000800000a */
[----:B------:R0:W4:Y:S04]  /*d7e0*/  @P3 LDG.E.U8 R22, desc[UR22][R24.64] ;  /* 0x0000001618163981 */ /* 0x000128000c1e1100 */
[----:B------:R-:W4:Y:S01]  /*d7f0*/  LDL.LU R36, [R1+0x268] ;  /* 0x0002680001247983 */ /* 0x000f220000300800 */
[----:B0-----:R-:W-:-:S03]  /*d800*/  IMAD R24, R57, UR14, RZ ;  /* 0x0000000e39187c24 */ /* 0x001fc6000f8e02ff */
[----:B------:R0:W-:Y:S02]  /*d810*/  STS.U8 [R28+UR10+0x9500], R27 ;  /* 0x0095001b1c007988 */ /* 0x0001e4000800000a */
[----:B-1----:R-:W-:-:S04]  /*d820*/  IADD3 R26, P0, PT, R24, R3, RZ ;  /* 0x00000003181a7210 */ /* 0x002fc80007f1e0ff */
[----:B0-----:R-:W-:Y:S01]  /*d830*/  LEA.HI.X.SX32 R27, R24, R2, 0x1, P0 ;  /* 0x00000002181b7211 */ /* 0x001fe200000f0eff */
        /* <DEDUP_REMOVED lines=10> */
[----:B------:R-:W-:Y:S02]  /*d8e0*/  LEA.HI.X.SX32 R27, R24, R2, 0x1, P0 ;  /* 0x00000002181b7211 */ /* 0x000fe400000f0eff */
[----:B------:R-:W-:Y:S01]  /*d8f0*/  PRMT R24, RZ, 0x7610, R24 ;  /* 0x00007610ff187816 */ /* 0x000fe20000000018 */
[----:B------:R0:W-:Y:S05]  /*d900*/  STL [R1+0x2a4], R26 ;  /* 0x0002a41a01007387 */ /* 0x0001ea0000100800 */
[----:B------:R0:W2:Y:S02]  /*d910*/  @P3 LDG.E.U8 R24, desc[UR22][R26.64] ;  /* 0x000000161a183981 */ /* 0x0000a4000c1e1100 */
[----:B0-----:R-:W-:Y:S01]  /*d920*/  IMAD R26, R76, UR14, RZ ;  /* 0x0000000e4c1a7c24 */ /* 0x001fe2000f8e02ff */
[----:B------:R-:W-:-:S04]  /*d930*/  LOP3.LUT R76, R40, 0x20, RZ, 0x3c, !PT ;  /* 0x00000020284c7812 */ /* 0x000fc800078e3cff */
[----:B------:R-:W-:Y:S01]  /*d940*/  IADD3 R28, P0, PT, R26, R3, RZ ;  /* 0x000000031a1c7210 */ /* 0x000fe20007f1e0ff */
[----:B------:R0:W-:Y:S04]  /*d950*/  STL [R1+0x2a0], R27 ;  /* 0x0002a01b01007387 */ /* 0x0001e80000100800 */
[----:B------:R-:W2:Y:S04]  /*d960*/  LDL.LU R41, [R1+0x274] ;  /* 0x0002740001297983 */ /* 0x000ea80000300800 */
[----:B------:R-:W2:Y:S04]  /*d970*/  LDL.LU R40, [R1+0x270] ;  /* 0x0002700001287983 */ /* 0x000ea80000300800 */
[----:B------:R-:W-:Y:S01]  /*d980*/  STL [R1+0x2e4], R28 ;  /* 0x0002e41c01007387 */ /* 0x000fe20000100800 */
[----:B0-----:R-:W-:-:S03]  /*d990*/  PRMT R27, RZ, 0x7610, R27 ;  /* 0x00007610ff1b7816 */ /* 0x001fc6000000001b */
[----:B---3--:R0:W-:Y:S02]  /*d9a0*/  STS.U8 [R76+UR10+0x9b00], R39 ;  /* 0x009b00274c007988 */ /* 0x0081e4000800000a */
[----:B0-----:R-:W0:Y:S02]  /*d9b0*/  S2R R39, SR_TID.X ;  /* 0x0000000000277919 */ /* 0x001e240000002100 */
[----:B----4-:R1:W-:Y:S01]  /*d9c0*/  STS.U8 [R76+UR10+0x9d00], R29 ;  /* 0x009d001d4c007988 */ /* 0x0103e2000800000a */
[----:B0-----:R-:W-:Y:S02]  /*d9d0*/  LOP3.LUT R83, R39, 0x7f, RZ, 0xc0, !PT ;  /* 0x0000007f27537812 */ /* 0x001fe400078ec0ff */
[----:B-1----:R-:W-:Y:S02]  /*d9e0*/  LEA.HI.X.SX32 R29, R26, R2, 0x1, P0 ;  /* 0x000000021a1d7211 */ /* 0x002fe400000f0eff */
[----:B------:R-:W-:Y:S01]  /*d9f0*/  LOP3.LUT R37, R83, 0x30, RZ, 0x3c, !PT ;  /* 0x0000003053257812 */ /* 0x000fe200078e3cff */
[----:B------:R0:W-:Y:S04]  /*da00*/  STS.U8 [R76+UR10+0x9f00], R33 ;  /* 0x009f00214c007988 */ /* 0x0001e8000800000a */
[----:B------:R-:W-:Y:S04]  /*da10*/  STL [R1+0x2e0], R29 ;  /* 0x0002e01d01007387 */ /* 0x000fe80000100800 */
[----:B------:R1:W-:Y:S04]  /*da20*/  STS.U8 [R37+UR10+0x8180], R32 ;  /* 0x0081802025007988 */ /* 0x0003e8000800000a */
[----:B0-----:R-:W3:Y:S01]  /*da30*/  LDL.LU R33, [R1+0x2b0] ;  /* 0x0002b00001217983 */ /* 0x001ee20000300800 */
[----:B------:R-:W-:-:S03]  /*da40*/  IMAD R26, R66, UR14, RZ ;  /* 0x0000000e421a7c24 */ /* 0x000fc6000f8e02ff */
[----:B------:R0:W4:Y:S04]  /*da50*/  @P3 LDG.E.U8 R27, desc[UR22][R28.64] ;  /* 0x000000161c1b3981 */ /* 0x000128000c1e1100 */
[----:B-1----:R-:W4:Y:S01]  /*da60*/  LDL.LU R32, [R1+0x238] ;  /* 0x0002380001207983 */ /* 0x002f220000300800 */
[----:B0-----:R-:W-:-:S04]  /*da70*/  IADD3 R28, P0, PT, R26, R3, RZ ;  /* 0x000000031a1c7210 */ /* 0x001fc80007f1e0ff */
[----:B------:R-:W-:Y:S01]  /*da80*/  LEA.HI.X.SX32 R29, R26, R2, 0x1, P0 ;  /* 0x000000021a1d7211 */ /* 0x000fe200000f0eff */
[----:B------:R-:W-:Y:S01]  /*da90*/  STL [R1+0x324], R28 ;  /* 0x0003241c01007387 */ /* 0x000fe20000100800 */
[----:B------:R-:W-:-:S03]  /*daa0*/  PRMT R26, RZ, 0x7610, R26 ;  /* 0x00007610ff1a7816 */ /* 0x000fc6000000001a */
[----:B------:R0:W-:Y:S04]  /*dab0*/  STS.U8 [R37+UR10+0x8580], R36 ;  /* 0x0085802425007988 */ /* 0x0001e8000800000a */
[----:B------:R-:W-:Y:S04]  /*dac0*/  STL [R1+0x320], R29 ;  /* 0x0003201d01007387 */ /* 0x000fe80000100800 */
[----:B------:R1:W4:Y:S04]  /*dad0*/  @P3 LDG.E.U8 R26, desc[UR22][R28.64] ;  /* 0x000000161c1a3981 */ /* 0x000328000c1e1100 */
[----:B0-----:R-:W4:Y:S04]  /*dae0*/  LDL.LU R36, [R1+0x2b4] ;  /* 0x0002b40001247983 */ /* 0x001f280000300800 */
[----:B------:R0:W-:Y:S01]  /*daf0*/  STS.U8 [R37+UR10+0x8980], R30 ;  /* 0x0089801e25007988 */ /* 0x0001e2000800000a */
[----:B-1----:R-:W-:-:S03]  /*db00*/  IMAD R28, R50, UR14, RZ ;  /* 0x0000000e321c7c24 */ /* 0x002fc6000f8e02ff */
[----:B------:R-:W4:Y:S02]  /*db10*/  LDL.LU R51, [R1+0x27c] ;  /* 0x00027c0001337983 */ /* 0x000f240000300800 */
[----:B0-----:R-:W-:-:S05]  /*db20*/  IADD3 R30, P0, PT, R28, R3, RZ ;  /* 0x000000031c1e7210 */ /* 0x001fca0007f1e0ff */
[----:B------:R-:W-:Y:S04]  /*db30*/  STL [R1+0x364], R30 ;  /* 0x0003641e01007387 */ /* 0x000fe80000100800 */
[----:B--2---:R0:W-:Y:S02]  /*db40*/  STS.U8 [R37+UR10+0x8d80], R31 ;  /* 0x008d801f25007988 */ /* 0x0041e4000800000a */
[----:B0-----:R-:W-:-:S05]  /*db50*/  LEA.HI.X.SX32 R31, R28, R2, 0x1, P0 ;  /* 0x000000021c1f7211 */ /* 0x001fca00000f0eff */
[----:B------:R0:W-:Y:S04]  /*db60*/  STL [R1+0x360], R31 ;  /* 0x0003601f01007387 */ /* 0x0001e80000100800 */
[----:B------:R-:W2:Y:S01]  /*db70*/  LDL.LU R39, [R1+0x278] ;  /* 0x0002780001277983 */ /* 0x000ea20000300800 */
[----:B------:R-:W-:Y:S01]  /*db80*/  PRMT R29, RZ, 0x7610, R29 ;  /* 0x00007610ff1d7816 */ /* 0x000fe2000000001d */
[----:B------:R-:W-:Y:S02]  /*db90*/  IMAD R28, R43, UR14, RZ ;  /* 0x0000000e2b1c7c24 */ /* 0x000fe4000f8e02ff */
[----:B------:R-:W2:Y:S04]  /*dba0*/  LDL.LU R45, [R1+0x230] ;  /* 0x00023000012d7983 */ /* 0x000ea80000300800 */
[----:B------:R1:W2:Y:S02]  /*dbb0*/  @P3 LDG.E.U8 R29, desc[UR22][R30.64] ;  /* 0x000000161e1d3981 */ /* 0x0002a4000c1e1100 */
[----:B-1----:R-:W-:-:S04]  /*dbc0*/  IADD3 R30, P0, PT, R28, R3, RZ ;  /* 0x000000031c1e7210 */ /* 0x002fc80007f1e0ff */
[----:B0-----:R-:W-:Y:S02]  /*dbd0*/  LEA.HI.X.SX32 R31, R28, R2, 0x1, P0 ;  /* 0x000000021c1f7211 */ /* 0x001fe400000f0eff */
[----:B------:R-:W-:Y:S01]  /*dbe0*/  PRMT R28, RZ, 0x7610, R28 ;  /* 0x00007610ff1c7816 */ /* 0x000fe2000000001c */
[----:B------:R0:W-:Y:S05]  /*dbf0*/  STL [R1+0x3a0], R30 ;  /* 0x0003a01e01007387 */ /* 0x0001ea0000100800 */
[----:B------:R0:W2:Y:S04]  /*dc00*/  @P3 LDG.E.U8 R28, desc[UR22][R30.64] ;  /* 0x000000161e1c3981 */ /* 0x0000a8000c1e1100 */
[----:B------:R1:W-:Y:S04]  /*dc10*/  STS.U8 [R37+UR10+0x9180], R41 ;  /* 0x0091802925007988 */ /* 0x0003e8000800000a */
[----:B------:R-:W-:Y:S01]  /*dc20*/  STS.U8 [R37+UR10+0x9580], R40 ;  /* 0x0095802825007988 */ /* 0x000fe2000800000a */
[----:B0-----:R-:W-:-:S03]  /*dc30*/  IMAD R30, R42, UR14, RZ ;  /* 0x0000000e2a1e7c24 */ /* 0x001fc6000f8e02ff */
[----:B------:R0:W-:Y:S04]  /*dc40*/  STL [R1+0x39c], R31 ;  /* 0x00039c1f01007387 */ /* 0x0001e80000100800 */
[----:B------:R-:W2:Y:S04]  /*dc50*/  LDL.LU R44, [R1+0x234] ;  /* 0x00023400012c7983 */ /* 0x000ea80000300800 */
[----:B-1----:R-:W2:Y:S01]  /*dc60*/  LDL.LU R41, [R1+0x22c] ;  /* 0x00022c0001297983 */ /* 0x002ea20000300800 */
[----:B0-----:R-:W-:-:S03]  /*dc70*/  PRMT R31, RZ, 0x7610, R31 ;  /* 0x00007610ff1f7816 */ /* 0x001fc6000000001f */
[----:B---3--:R-:W-:Y:S04]  /*dc80*/  STS.U8 [R37+UR10+0x9980], R33 ;  /* 0x0099802125007988 */ /* 0x008fe8000800000a */
[----:B----4-:R0:W-:Y:S02]  /*dc90*/  STS.U8 [R37+UR10+0x9d80], R32 ;  /* 0x009d802025007988 */ /* 0x0101e4000800000a */
[----:B0-----:R-:W-:-:S04]  /*dca0*/  IADD3 R32, P0, PT, R30, R3, RZ ;  /* 0x000000031e207210 */ /* 0x001fc80007f1e0ff */
[----:B------:R-:W-:Y:S01]  /*dcb0*/  LEA.HI.X.SX32 R33, R30, R2, 0x1, P0 ;  /* 0x000000021e217211 */ /* 0x000fe200000f0eff */
[----:B------:R-:W-:Y:S04]  /*dcc0*/  STL [R1+0x3d0], R32 ;  /* 0x0003d02001007387 */ /* 0x000fe80000100800 */
[----:B------:R-:W-:Y:S04]  /*dcd0*/  STL [R1+0x3cc], R33 ;  /* 0x0003cc2101007387 */ /* 0x000fe80000100800 */
[----:B------:R-:W3:Y:S01]  /*dce0*/  LDL.LU R40, [R1+0x228] ;  /* 0x0002280001287983 */ /* 0x000ee20000300800 */
[----:B------:R-:W-:-:S03]  /*dcf0*/  IMAD R30, R35, UR14, RZ ;  /* 0x0000000e231e7c24 */ /* 0x000fc6000f8e02ff */
[----:B------:R0:W-:Y:S04]  /*dd00*/  STS.U8 [R37+UR10+0x8380], R36 ;  /* 0x0083802425007988 */ /* 0x0001e8000800000a */
[----:B------:R1:W4:Y:S04]  /*dd10*/  @P3 LDG.E.U8 R31, desc[UR22][R32.64] ;  /* 0x00000016201f3981 */ /* 0x000328000c1e1100 */
[----:B0-----:R-:W4:Y:S01]  /*dd20*/  LDL.LU R36, [R1+0x1ec] ;  /* 0x0001ec0001247983 */ /* 0x001f220000300800 */
[----:B-1----:R-:W-:-:S04]  /*dd30*/  IADD3 R32, P0, PT, R30, R3, RZ ;  /* 0x000000031e207210 */ /* 0x002fc80007f1e0ff */
[----:B------:R-:W-:Y:S02]  /*dd40*/  LEA.HI.X.SX32 R33, R30, R2, 0x1, P0 ;  /* 0x000000021e217211 */ /* 0x000fe400000f0eff */
[----:B------:R-:W-:Y:S01]  /*dd50*/  PRMT R30, RZ, 0x7610, R30 ;  /* 0x00007610ff1e7816 */ /* 0x000fe2000000001e */
[----:B------:R-:W-:Y:S04]  /*dd60*/  STL [R1+0x400], R32 ;  /* 0x0004002001007387 */ /* 0x000fe80000100800 */
[----:B------:R0:W-:Y:S04]  /*dd70*/  STS.U8 [R37+UR10+0x8780], R51 ;  /* 0x0087803325007988 */ /* 0x0001e8000800000a */
[----:B------:R1:W4:Y:S04]  /*dd80*/  @P3 LDG.E.U8 R30, desc[UR22][R32.64] ;  /* 0x00000016201e3981 */ /* 0x000328000c1e1100 */
[----:B------:R-:W-:Y:S04]  /*dd90*/  STL [R1+0x3fc], R33 ;  /* 0x0003fc2101007387 */ /* 0x000fe80000100800 */
[----:B0-----:R-:W4:Y:S01]  /*dda0*/  LDL.LU R51, [R1+0x1e8] ;  /* 0x0001e80001337983 */ /* 0x001f220000300800 */
[----:B-1----:R-:W-:-:S05]  /*ddb0*/  IMAD R32, R34, UR14, RZ ;  /* 0x0000000e22207c24 */ /* 0x002fca000f8e02ff */
[----:B------:R-:W-:-:S04]  /*ddc0*/  IADD3 R34, P0, PT, R32, R3, RZ ;  /* 0x0000000320227210 */ /* 0x000fc80007f1e0ff */
[----:B------:R-:W-:Y:S01]  /*ddd0*/  LEA.HI.X.SX32 R35, R32, R2, 0x1, P0 ;  /* 0x0000000220237211 */ /* 0x000fe200000f0eff */
[----:B--2---:R0:W-:Y:S04]  /*dde0*/  STS.U8 [R37+UR10+0x8b80], R39 ;  /* 0x008b802725007988 */ /* 0x0041e8000800000a */
[----:B0-----:R-:W2:Y:S04]  /*ddf0*/  LDL.LU R39, [R1+0x1c4] ;  /* 0x0001c40001277983 */ /* 0x001ea80000300800 */
[----:B------:R0:W-:Y:S04]  /*de00*/  STL [R1+0x430], R34 ;  /* 0x0004302201007387 */ /* 0x0001e80000100800 */
[----:B------:R1:W-:Y:S04]  /*de10*/  STL [R1+0x42c], R35 ;  /* 0x00042c2301007387 */ /* 0x0003e80000100800 */
[----:B------:R-:W2:Y:S04]  /*de20*/  LDL.LU R47, [R1+0x1c0] ;  /* 0x0001c000012f7983 */ /* 0x000ea80000300800 */
[----:B------:R-:W2:Y:S01]  /*de30*/  LDL.LU R46, [R1+0x160] ;  /* 0x00016000012e7983 */ /* 0x000ea20000300800 */
[----:B------:R-:W-:Y:S01]  /*de40*/  PRMT R33, RZ, 0x7610, R33 ;  /* 0x00007610ff217816 */ /* 0x000fe20000000021 */
[----:B------:R-:W-:-:S05]  /*de50*/  IMAD R32, R38, UR14, RZ ;  /* 0x0000000e26207c24 */ /* 0x000fca000f8e02ff */
[----:B------:R0:W2:Y:S02]  /*de60*/  @P3 LDG.E.U8 R33, desc[UR22][R34.64] ;  /* 0x0000001622213981 */ /* 0x0000a4000c1e1100 */
[----:B0-----:R-:W-:-:S04]  /*de70*/  IADD3 R34, P0, PT, R32, R3, RZ ;  /* 0x0000000320227210 */ /* 0x001fc80007f1e0ff */
[----:B-1----:R-:W-:Y:S02]  /*de80*/  LEA.HI.X.SX32 R35, R32, R2, 0x1, P0 ;  /* 0x0000000220237211 */ /* 0x002fe400000f0eff */
[----:B------:R-:W-:Y:S01]  /*de90*/  PRMT R32, RZ, 0x7610, R32 ;  /* 0x00007610ff207816 */ /* 0x000fe20000000020 */
[----:B------:R-:W-:Y:S04]  /*dea0*/  STS.U8 [R37+UR10+0x8f80], R45 ;  /* 0x008f802d25007988 */ /* 0x000fe8000800000a */
[----:B------:R-:W-:Y:S04]  /*deb0*/  STS.U8 [R37+UR10+0x9380], R44 ;  /* 0x0093802c25007988 */ /* 0x000fe8000800000a */
[----:B------:R-:W-:Y:S04]  /*dec0*/  STL [R1+0x458], R34 ;  /* 0x0004582201007387 */ /* 0x000fe80000100800 */
[----:B------:R0:W-:Y:S04]  /*ded0*/  STS.U8 [R37+UR10+0x9780], R41 ;  /* 0x0097802925007988 */ /* 0x0001e8000800000a */
[----:B------:R1:W-:Y:S04]  /*dee0*/  STL [R1+0x454], R35 ;  /* 0x0004542301007387 */ /* 0x0003e80000100800 */
[----:B------:R1:W2:Y:S04]  /*def0*/  @P3 LDG.E.U8 R32, desc[UR22][R34.64] ;  /* 0x0000001622203981 */ /* 0x0002a8000c1e1100 */
[----:B0-----:R-:W2:Y:S01]  /*df00*/  LDL.LU R41, [R1+0x1ac] ;  /* 0x0001ac0001297983 */ /* 0x001ea20000300800 */
[----:B-1----:R-:W-:-:S05]  /*df10*/  IMAD R34, R58, UR14, RZ ;  /* 0x0000000e3a227c24 */ /* 0x002fca000f8e02ff */
[C---:B------:R-:W-:Y:S01]  /*df20*/  IADD3 R35, P0, PT, R34.reuse, R3, RZ ;  /* 0x0000000322237210 */ /* 0x040fe20007f1e0ff */
[----:B---3--:R0:W-:Y:S04]  /*df30*/  STS.U8 [R37+UR10+0x9b80], R40 ;  /* 0x009b802825007988 */ /* 0x0081e8000800000a */
[----:B0-----:R-:W3:Y:S04]  /*df40*/  LDL.LU R40, [R1+0x1a8] ;  /* 0x0001a80001287983 */ /* 0x001ee80000300800 */
[----:B----4-:R0:W-:Y:S04]  /*df50*/  STS.U8 [R37+UR10+0x9f80], R36 ;  /* 0x009f802425007988 */ /* 0x0101e8000800000a */
[----:B------:R-:W-:Y:S01]  /*df60*/  STL [R1+0xe4], R35 ;  /* 0x0000e42301007387 */ /* 0x000fe20000100800 */
[----:B0-----:R-:W-:-:S02]  /*df70*/  LEA.HI.X.SX32 R36, R34, R2, 0x1, P0 ;  /* 0x0000000222247211 */ /* 0x001fc400000f0eff */
[----:B------:R-:W-:-:S03]  /*df80*/  PRMT R34, RZ, 0x7610, R34 ;  /* 0x00007610ff227816 */ /* 0x000fc60000000022 */
[----:B------:R0:W-:Y:S01]  /*df90*/  STL [R1+0xe0], R36 ;  /* 0x0000e02401007387 */ /* 0x0001e20000100800 */
[----:B------:R-:W-:-:S03]  /*dfa0*/  @P3 IMAD.MOV.U32 R37, RZ, RZ, R36 ;  /* 0x000000ffff253224 */ /* 0x000fc600078e0024 */
[----:B------:R-:W4:Y:S04]  /*dfb0*/  LDL.LU R45, [R1+0x1bc] ;  /* 0x0001bc00012d7983 */ /* 0x000f280000300800 */
[----:B------:R-:W4:Y:S01]  /*dfc0*/  LDL.LU R44, [R1+0x1b8] ;  /* 0x0001b800012c7983 */ /* 0x000f220000300800 */
[----:B0-----:R-:W-:Y:S02]  /*dfd0*/  @P3 IMAD.MOV.U32 R36, RZ, RZ, R35 ;  /* 0x000000ffff243224 */ /* 0x001fe400078e0023 */
[----:B------:R-:W-:-:S03]  /*dfe0*/  IMAD R35, R68, UR14, RZ ;  /* 0x0000000e44237c24 */ /* 0x000fc6000f8e02ff */
[----:B------:R0:W4:Y:S02]  /*dff0*/  @P3 LDG.E.U8 R34, desc[UR22][R36.64] ;  /* 0x0000001624223981 */ /* 0x000124000c1e1100 */
[C---:B0-----:R-:W-:Y:S02]  /*e000*/  IADD3 R37, P0, PT, R35.reuse, R3, RZ ;  /* 0x0000000323257210 */ /* 0x041fe40007f1e0ff */
[----:B------:R0:W-:Y:S02]  /*e010*/  STS.U8 [R83+UR10], R51 ;  /* 0x0000003353007988 */ /* 0x0001e4000800000a */
[----:B------:R-:W-:Y:S01]  /*e020*/  LEA.HI.X.SX32 R38, R35, R2, 0x1, P0 ;  /* 0x0000000223267211 */ /* 0x000fe200000f0eff */
[----:B------:R-:W-:Y:S01]  /*e030*/  IMAD R35, R73, UR14, RZ ;  /* 0x0000000e49237c24 */ /* 0x000fe2000f8e02ff */
[----:B------:R-:W-:Y:S01]  /*e040*/  STL [R1+0x124], R37 ;  /* 0x0001242501007387 */ /* 0x000fe20000100800 */
[----:B------:R-:W-:-:S03]  /*e050*/  PRMT R36, RZ, 0x7610, R36 ;  /* 0x00007610ff247816 */ /* 0x000fc60000000024 */
[----:B------:R-:W-:Y:S04]  /*e060*/  STL [R1+0x120], R38 ;  /* 0x0001202601007387 */ /* 0x000fe80000100800 */
[----:B------:R-:W4:Y:S04]  /*e070*/  LDL.LU R48, [R1+0x1b4] ;  /* 0x0001b40001307983 */ /* 0x000f280000300800 */
[----:B0-----:R-:W4:Y:S04]  /*e080*/  LDL.LU R51, [R1+0x1b0] ;  /* 0x0001b00001337983 */ /* 0x001f280000300800 */
[----:B------:R-:W4:Y:S04]  /*e090*/  LDL.LU R73, [R1+0x730] ;  /* 0x0007300001497983 */ /* 0x000f280000300800 */
[----:B--2---:R0:W-:Y:S02]  /*e0a0*/  STS.U8 [R83+UR10+0x400], R39 ;  /* 0x0004002753007988 */ /* 0x0041e4000800000a */
[----:B0-----:R-:W-:-:S02]  /*e0b0*/  @P3 IMAD.MOV.U32 R39, RZ, RZ, R38 ;  /* 0x000000ffff273224 */ /* 0x001fc400078e0026 */
[----:B------:R-:W-:Y:S01]  /*e0c0*/  @P3 IMAD.MOV.U32 R38, RZ, RZ, R37 ;  /* 0x000000ffff263224 */ /* 0x000fe200078e0025 */
[----:B------:R-:W-:-:S04]  /*e0d0*/  IADD3 R37, P0, PT, R35, R3, RZ ;  /* 0x0000000323257210 */ /* 0x000fc80007f1e0ff */
[----:B------:R0:W2:Y:S04]  /*e0e0*/  @P3 LDG.E.U8 R36, desc[UR22][R38.64] ;  /* 0x0000001626243981 */ /* 0x0000a8000c1e1100 */
[----:B------:R-:W-:Y:S01]  /*e0f0*/  STL [R1+0x164], R37 ;  /* 0x0001642501007387 */ /* 0x000fe20000100800 */
[----:B0-----:R-:W-:-:S03]  /*e100*/  LEA.HI.X.SX32 R38, R35, R2, 0x1, P0 ;  /* 0x0000000223267211 */ /* 0x001fc600000f0eff */
[----:B------:R0:W-:Y:S04]  /*e110*/  STS.U8 [R83+UR10+0x800], R47 ;  /* 0x0008002f53007988 */ /* 0x0001e8000800000a */
[----:B------:R-:W-:Y:S04]  /*e120*/  STL [R1+0x160], R38 ;  /* 0x0001602601007387 */ /* 0x000fe80000100800 */
[----:B------:R1:W-:Y:S04]  /*e130*/  STS.U8 [R83+UR10+0xc00], R46 ;  /* 0x000c002e53007988 */ /* 0x0003e8000800000a */
[----:B0-----:R-:W2:Y:S04]  /*e140*/  LDL.LU R47, [R1+0x184] ;  /* 0x00018400012f7983 */ /* 0x001ea80000300800 */
[----:B-1----:R-:W2:Y:S01]  /*e150*/  LDL.LU R46, [R1+0x180] ;  /* 0x00018000012e7983 */ /* 0x002ea20000300800 */
[----:B------:R-:W-:Y:S01]  /*e160*/  PRMT R35, RZ, 0x7610, R35 ;  /* 0x00007610ff237816 */ /* 0x000fe20000000023 */
[----:B------:R-:W-:-:S02]  /*e170*/  @P3 IMAD.MOV.U32 R39, RZ, RZ, R38 ;  /* 0x000000ffff273224 */ /* 0x000fc400078e0026 */
[----:B------:R-:W-:Y:S02]  /*e180*/  @P3 IMAD.MOV.U32 R38, RZ, RZ, R37 ;  /* 0x000000ffff263224 */ /* 0x000fe400078e0025 */
[----:B------:R-:W-:Y:S02]  /*e190*/  IMAD R37, R74, UR14, RZ ;  /* 0x0000000e4a257c24 */ /* 0x000fe4000f8e02ff */
[----:B------:R-:W2:Y:S04]  /*e1a0*/  LDL.LU R74, [R1+0x72c] ;  /* 0x00072c00014a7983 */ /* 0x000ea80000300800 */
[----:B------:R0:W2:Y:S04]  /*e1b0*/  @P3 LDG.E.U8 R35, desc[UR22][R38.64] ;  /* 0x0000001626233981 */ /* 0x0000a8000c1e1100 */
[----:B------:R-:W-:Y:S01]  /*e1c0*/  STS.U8 [R83+UR10+0x1000], R41 ;  /* 0x0010002953007988 */ /* 0x000fe2000800000a */
[----:B0-----:R-:W-:-:S02]  /*e1d0*/  IADD3 R39, P0, PT, R37, R3, RZ ;  /* 0x0000000325277210 */ /* 0x001fc40007f1e0ff */
[----:B------:R-:W-:-:S03]  /*e1e0*/  PRMT R38, RZ, 0x7610, R38 ;  /* 0x00007610ff267816 */ /* 0x000fc60000000026 */
[----:B------:R-:W-:Y:S04]  /*e1f0*/  STL [R1+0x1ac], R39 ;  /* 0x0001ac2701007387 */ /* 0x000fe80000100800 */
[----:B---3--:R0:W-:Y:S02]  /*e200*/  STS.U8 [R83+UR10+0x1400], R40 ;  /* 0x0014002853007988 */ /* 0x0081e4000800000a */
[----:B0-----:R-:W-:Y:S01]  /*e210*/  LEA.HI.X.SX32 R40, R37, R2, 0x1, P0 ;  /* 0x0000000225287211 */ /* 0x001fe200000f0eff */
[----:B------:R-:W-:-:S04]  /*e220*/  IMAD R37, R78, UR14, RZ ;  /* 0x0000000e4e257c24 */ /* 0x000fc8000f8e02ff */
[----:B------:R0:W-:Y:S01]  /*e230*/  STL [R1+0x1a8], R40 ;  /* 0x0001a82801007387 */ /* 0x0001e20000100800 */
[----:B------:R-:W-:-:S03]  /*e240*/  @P3 IMAD.MOV.U32 R41, RZ, RZ, R40 ;  /* 0x000000ffff293224 */ /* 0x000fc600078e0028 */
[----:B------:R-:W3:Y:S01]  /*e250*/  LDL.LU R78, [R1+0x728] ;  /* 0x00072800014e7983 */ /* 0x000ee20000300800 */
[----:B0-----:R-:W-:Y:S01]  /*e260*/  @P3 IMAD.MOV.U32 R40, RZ, RZ, R39 ;  /* 0x000000ffff283224 */ /* 0x001fe200078e0027 */
[C---:B------:R-:W-:Y:S02]  /*e270*/  IADD3 R39, P0, PT, R37.reuse, R3, RZ ;  /* 0x0000000325277210 */ /* 0x040fe40007f1e0ff */
[----:B----4-:R0:W-:Y:S04]  /*e280*/  STS.U8 [R83+UR10+0x1800], R45 ;  /* 0x0018002d53007988 */ /* 0x0101e8000800000a */
[----:B------:R1:W4:Y:S04]  /*e290*/  @P3 LDG.E.U8 R38, desc[UR22][R40.64] ;  /* 0x0000001628263981 */ /* 0x000328000c1e1100 */
[----:B------:R1:W-:Y:S04]  /*e2a0*/  STS.U8 [R83+UR10+0x1c00], R44 ;  /* 0x001c002c53007988 */ /* 0x0003e8000800000a */
[----:B0-----:R-:W3:Y:S01]  /*e2b0*/  LDL.LU R45, [R1+0x17c] ;  /* 0x00017c00012d7983 */ /* 0x001ee20000300800 */
[----:B-1----:R-:W-:-:S02]  /*e2c0*/  LEA.HI.X.SX32 R40, R37, R2, 0x1, P0 ;  /* 0x0000000225287211 */ /* 0x002fc400000f0eff */
[----:B------:R-:W-:Y:S01]  /*e2d0*/  PRMT R37, RZ, 0x7610, R37 ;  /* 0x00007610ff257816 */ /* 0x000fe20000000025 */
[----:B------:R-:W4:Y:S02]  /*e2e0*/  LDL.LU R44, [R1+0x178] ;  /* 0x00017800012c7983 */ /* 0x000f240000300800 */
[----:B------:R-:W-:Y:S02]  /*e2f0*/  @P3 IMAD.MOV.U32 R41, RZ, RZ, R40 ;  /* 0x000000ffff293224 */ /* 0x000fe400078e0028 */
[----:B------:R-:W-:Y:S04]  /*e300*/  STL [R1+0x1ec], R39 ;  /* 0x0001ec2701007387 */ /* 0x000fe80000100800 */
[----:B------:R0:W-:Y:S02]  /*e310*/  STL [R1+0x1e8], R40 ;  /* 0x0001e82801007387 */ /* 0x0001e40000100800 */
[----:B0-----:R-:W-:-:S02]  /*e320*/  @P3 IMAD.MOV.U32 R40, RZ, RZ, R39 ;  /* 0x000000ffff283224 */ /* 0x001fc400078e0027 */
[----:B------:R-:W-:Y:S01]  /*e330*/  IMAD R39, R86, UR14, RZ ;  /* 0x0000000e56277c24 */ /* 0x000fe2000f8e02ff */
[----:B------:R-:W-:Y:S04]  /*e340*/  STS.U8 [R83+UR10+0x2000], R48 ;  /* 0x0020003053007988 */ /* 0x000fe8000800000a */
[----:B------:R0:W4:Y:S04]  /*e350*/  @P3 LDG.E.U8 R37, desc[UR22][R40.64] ;  /* 0x0000001628253981 */ /* 0x000128000c1e1100 */
[----:B------:R-:W4:Y:S01]  /*e360*/  LDL.LU R86, [R1+0x724] ;  /* 0x0007240001567983 */ /* 0x000f220000300800 */
[----:B0-----:R-:W-:-:S03]  /*e370*/  IADD3 R41, P0, PT, R39, R3, RZ ;  /* 0x0000000327297210 */ /* 0x001fc60007f1e0ff */
[----:B------:R0:W-:Y:S01]  /*e380*/  STS.U8 [R83+UR10+0x2400], R51 ;  /* 0x0024003353007988 */ /* 0x0001e2000800000a */
[----:B------:R-:W-:Y:S01]  /*e390*/  LEA.HI.X.SX32 R42, R39, R2, 0x1, P0 ;  /* 0x00000002272a7211 */ /* 0x000fe200000f0eff */
[----:B------:R-:W-:Y:S01]  /*e3a0*/  IMAD R39, R89, UR14, RZ ;  /* 0x0000000e59277c24 */ /* 0x000fe2000f8e02ff */
[----:B------:R-:W-:-:S03]  /*e3b0*/  PRMT R40, RZ, 0x7610, R40 ;  /* 0x00007610ff287816 */ /* 0x000fc60000000028 */
[----:B------:R-:W-:Y:S01]  /*e3c0*/  @P3 IMAD.MOV.U32 R43, RZ, RZ, R42 ;  /* 0x000000ffff2b3224 */ /* 0x000fe200078e002a */
[----:B0-----:R-:W4:Y:S04]  /*e3d0*/  LDL.LU R51, [R1+0x170] ;  /* 0x0001700001337983 */ /* 0x001f280000300800 */
[----:B------:R-:W-:Y:S04]  /*e3e0*/  STL [R1+0x22c], R41 ;  /* 0x00022c2901007387 */ /* 0x000fe80000100800 */
[----:B------:R0:W-:Y:S02]  /*e3f0*/  STL [R1+0x228], R42 ;  /* 0x0002282a01007387 */ /* 0x0001e40000100800 */
[----:B0-----:R-:W-:Y:S01]  /*e400*/  @P3 IMAD.MOV.U32 R42, RZ, RZ, R41 ;  /* 0x000000ffff2a3224 */ /* 0x001fe200078e0029 */
[----:B------:R-:W-:-:S04]  /*e410*/  IADD3 R41, P0, PT, R39, R3, RZ ;  /* 0x0000000327297210 */ /* 0x000fc80007f1e0ff */
[----:B------:R0:W4:Y:S02]  /*e420*/  @P3 LDG.E.U8 R40, desc[UR22][R42.64] ;  /* 0x000000162a283981 */ /* 0x000124000c1e1100 */
[----:B0-----:R-:W-:Y:S02]  /*e430*/  LEA.HI.X.SX32 R42, R39, R2, 0x1, P0 ;  /* 0x00000002272a7211 */ /* 0x001fe400000f0eff */
[----:B------:R-:W-:-:S03]  /*e440*/  PRMT R39, RZ, 0x7610, R39 ;  /* 0x00007610ff277816 */ /* 0x000fc60000000027 */
[----:B------:R-:W-:Y:S01]  /*e450*/  @P3 IMAD.MOV.U32 R43, RZ, RZ, R42 ;  /* 0x000000ffff2b3224 */ /* 0x000fe200078e002a */
[----:B--2---:R0:W-:Y:S04]  /*e460*/  STS.U8 [R83+UR10+0x2800], R47 ;  /* 0x0028002f53007988 */ /* 0x0041e8000800000a */
[----:B------:R1:W-:Y:S04]  /*e470*/  STS.U8 [R83+UR10+0x2c00], R46 ;  /* 0x002c002e53007988 */ /* 0x0003e8000800000a */
[----:B0-----:R-:W2:Y:S04]  /*e480*/  LDL.LU R47, [R1+0x16c] ;  /* 0x00016c00012f7983 */ /* 0x001ea80000300800 */
[----:B-1----:R-:W2:Y:S04]  /*e490*/  LDL.LU R46, [R1+0x168] ;  /* 0x00016800012e7983 */ /* 0x002ea80000300800 */
[----:B------:R-:W-:Y:S04]  /*e4a0*/  STL [R1+0x26c], R41 ;  /* 0x00026c2901007387 */ /* 0x000fe80000100800 */
[----:B------:R0:W-:Y:S04]  /*e4b0*/  STL [R1+0x268], R42 ;  /* 0x0002682a01007387 */ /* 0x0001e80000100800 */
[----:B------:R-:W2:Y:S04]  /*e4c0*/  LDL.LU R89, [R1+0x13c] ;  /* 0x00013c0001597983 */ /* 0x000ea80000300800 */
[----:B------:R-:W2:Y:S01]  /*e4d0*/  LDL.LU R50, [R1+0x134] ;  /* 0x0001340001327983 */ /* 0x000ea20000300800 */
[----:B0-----:R-:W-:-:S05]  /*e4e0*/  @P3 IMAD.MOV.U32 R42, RZ, RZ, R41 ;  /* 0x000000ffff2a3224 */ /* 0x001fca00078e0029 */
[----:B------:R0:W2:Y:S04]  /*e4f0*/  @P3 LDG.E.U8 R39, desc[UR22][R42.64] ;  /* 0x000000162a273981 */ /* 0x0000a8000c1e1100 */
[----:B------:R-:W2:Y:S04]  /*e500*/  LDL.LU R43, [R1+0x174] ;  /* 0x00017400012b7983 */ /* 0x000ea80000300800 */
[----:B------:R-:W2:Y:S04]  /*e510*/  LDL.LU R66, [R1+0x130] ;  /* 0x0001300001427983 */ /* 0x000ea80000300800 */
[----:B------:R-:W2:Y:S01]  /*e520*/  LDL.LU R48, [R1+0x12c] ;  /* 0x00012c0001307983 */ /* 0x000ea20000300800 */
[----:B------:R-:W1:Y:S01]  /*e530*/  S2R R68, SR_TID.X ;  /* 0x0000000000447919 */ /* 0x000e620000002100 */
[----:B------:R-:W-:Y:S01]  /*e540*/  IMAD R41, R82, UR14, RZ ;  /* 0x0000000e52297c24 */ /* 0x000fe2000f8e02ff */
[----:B0-----:R-:W-:-:S02]  /*e550*/  PRMT R42, RZ, 0x7610, R42 ;  /* 0x00007610ff2a7816 */ /* 0x001fc4000000002a */
[C---:B-1----:R-:W-:Y:S02]  /*e560*/  LOP3.LUT R82, R68.reuse, 0x7f, RZ, 0xc0, !PT ;  /* 0x0000007f44527812 */ /* 0x042fe400078ec0ff */
[----:B------:R-:W-:-:S04]  /*e570*/  LOP3.LUT R68, R68, 0x7f, RZ, 0xc0, !PT ;  /* 0x0000007f44447812 */ /* 0x000fc800078ec0ff */
[----:B------:R-:W-:Y:S01]  /*e580*/  LOP3.LUT R68, R68, 0x10, RZ, 0x3c, !PT ;  /* 0x0000001044447812 */ /* 0x000fe200078e3cff */
[----:B---3--:R-:W-:Y:S04]  /*e590*/  STS.U8 [R82+UR10+0x3000], R45 ;  /* 0x0030002d52007988 */ /* 0x008fe8000800000a */
[----:B----4-:R0:W-:Y:S02]  /*e5a0*/  STS.U8 [R82+UR10+0x3400], R44 ;  /* 0x0034002c52007988 */ /* 0x0101e4000800000a */
[----:B0-----:R-:W-:-:S04]  /*e5b0*/  IADD3 R44, P0, PT, R41, R3, RZ ;  /* 0x00000003292c7210 */ /* 0x001fc80007f1e0ff */
[----:B------:R-:W-:Y:S01]  /*e5c0*/  LEA.HI.X.SX32 R45, R41, R2, 0x1, P0 ;  /* 0x00000002292d7211 */ /* 0x000fe200000f0eff */
[----:B------:R-:W-:Y:S04]  /*e5d0*/  STL [R1+0x2ac], R44 ;  /* 0x0002ac2c01007387 */ /* 0x000fe80000100800 */
[----:B------:R-:W-:Y:S01]  /*e5e0*/  STL [R1+0x2a8], R45 ;  /* 0x0002a82d01007387 */ /* 0x000fe20000100800 */
[----:B------:R-:W-:-:S03]  /*e5f0*/  IMAD R41, R75, UR14, RZ ;  /* 0x0000000e4b297c24 */ /* 0x000fc6000f8e02ff */
[----:B------:R0:W3:Y:S04]  /*e600*/  @P3 LDG.E.U8 R42, desc[UR22][R44.64] ;  /* 0x000000162c2a3981 */ /* 0x0000e8000c1e1100 */
[----:B--2---:R-:W-:Y:S04]  /*e610*/  STS.U8 [R82+UR10+0x3800], R43 ;  /* 0x0038002b52007988 */ /* 0x004fe8000800000a */
[----:B------:R1:W-:Y:S04]  /*e620*/  STS.U8 [R82+UR10+0x3c00], R51 ;  /* 0x003c003352007988 */ /* 0x0003e8000800000a */
[----:B-1----:R-:W2:Y:S01]  /*e630*/  LDL.LU R51, [R1+0x128] ;  /* 0x0001280001337983 */ /* 0x002ea20000300800 */
[----:B------:R-:W-:-:S04]  /*e640*/  IADD3 R43, P0, PT, R41, R3, RZ ;  /* 0x00000003292b7210 */ /* 0x000fc80007f1e0ff */
[----:B0-----:R-:W-:Y:S01]  /*e650*/  LEA.HI.X.SX32 R44, R41, R2, 0x1, P0 ;  /* 0x00000002292c7211 */ /* 0x001fe200000f0eff */
[----:B------:R-:W-:Y:S01]  /*e660*/  STL [R1+0x2ec], R43 ;  /* 0x0002ec2b01007387 */ /* 0x000fe20000100800 */
[----:B------:R-:W-:-:S03]  /*e670*/  PRMT R41, RZ, 0x7610, R41 ;  /* 0x00007610ff297816 */ /* 0x000fc60000000029 */
[----:B------:R0:W-:Y:S01]  /*e680*/  STL [R1+0x2e8], R44 ;  /* 0x0002e82c01007387 */ /* 0x0001e20000100800 */
[----:B------:R-:W-:Y:S02]  /*e690*/  @P3 IMAD.MOV.U32 R45, RZ, RZ, R44 ;  /* 0x000000ffff2d3224 */ /* 0x000fe400078e002c */
[----:B0-----:R-:W-:Y:S02]  /*e6a0*/  @P3 IMAD.MOV.U32 R44, RZ, RZ, R43 ;  /* 0x000000ffff2c3224 */ /* 0x001fe400078e002b */
[----:B------:R-:W-:-:S03]  /*e6b0*/  IMAD R43, R70, UR14, RZ ;  /* 0x0000000e462b7c24 */ /* 0x000fc6000f8e02ff */
[----:B------:R0:W4:Y:S04]  /*e6c0*/  @P3 LDG.E.U8 R41, desc[UR22][R44.64] ;  /* 0x000000162c293981 */ /* 0x000128000c1e1100 */
[----:B------:R-:W-:Y:S01]  /*e6d0*/  STS.U8 [R68+UR10+0x80], R47 ;  /* 0x0000802f44007988 */ /* 0x000fe2000800000a */
[----:B0-----:R-:W-:-:S03]  /*e6e0*/  IADD3 R45, P0, PT, R43, R3, RZ ;  /* 0x000000032b2d7210 */ /* 0x001fc60007f1e0ff */
[----:B------:R0:W-:Y:S01]  /*e6f0*/  STS.U8 [R68+UR10+0x480], R46 ;  /* 0x0004802e44007988 */ /* 0x0001e2000800000a */
[----:B------:R-:W-:-:S03]  /*e700*/  PRMT R44, RZ, 0x7610, R44 ;  /* 0x00007610ff2c7816 */ /* 0x000fc6000000002c */
[----:B------:R-:W-:Y:S01]  /*e710*/  STL [R1+0x32c], R45 ;  /* 0x00032c2d01007387 */ /* 0x000fe20000100800 */
[----:B0-----:R-:W-:Y:S01]  /*e720*/  LEA.HI.X.SX32 R46, R43, R2, 0x1, P0 ;  /* 0x000000022b2e7211 */ /* 0x001fe200000f0eff */
[----:B------:R-:W-:-:S04]  /*e730*/  IMAD R43, R69, UR14, RZ ;  /* 0x0000000e452b7c24 */ /* 0x000fc8000f8e02ff */
[----:B------:R0:W-:Y:S01]  /*e740*/  STL [R1+0x328], R46 ;  /* 0x0003282e01007387 */ /* 0x0001e20000100800 */
[----:B------:R-:W-:Y:S02]  /*e750*/  @P3 IMAD.MOV.U32 R47, RZ, RZ, R46 ;  /* 0x000000ffff2f3224 */ /* 0x000fe400078e002e */
[----:B0-----:R-:W-:Y:S01]  /*e760*/  @P3 IMAD.MOV.U32 R46, RZ, RZ, R45 ;  /* 0x000000ffff2e3224 */ /* 0x001fe200078e002d */
[----:B------:R-:W-:-:S04]  /*e770*/  IADD3 R45, P0, PT, R43, R3, RZ ;  /* 0x000000032b2d7210 */ /* 0x000fc80007f1e0ff */
[----:B------:R0:W3:Y:S04]  /*e780*/  @P3 LDG.E.U8 R44, desc[UR22][R46.64] ;  /* 0x000000162e2c3981 */ /* 0x0000e8000c1e1100 */
[----:B------:R-:W-:Y:S01]  /*e790*/  STL [R1+0x36c], R45 ;  /* 0x00036c2d01007387 */ /* 0x000fe20000100800 */
[----:B0-----:R-:W-:Y:S02]  /*e7a0*/  LEA.HI.X.SX32 R46, R43, R2, 0x1, P0 ;  /* 0x000000022b2e7211 */ /* 0x001fe400000f0eff */
[----:B------:R-:W-:-:S03]  /*e7b0*/  PRMT R43, RZ, 0x7610, R43 ;  /* 0x00007610ff2b7816 */ /* 0x000fc6000000002b */
[----:B------:R0:W-:Y:S01]  /*e7c0*/  STL [R1+0x368], R46 ;  /* 0x0003682e01007387 */ /* 0x0001e20000100800 */
[----:B------:R-:W-:-:S03]  /*e7d0*/  @P3 IMAD.MOV.U32 R47, RZ, RZ, R46 ;  /* 0x000000ffff2f3224 */ /* 0x000fc600078e002e */
[----:B------:R-:W-:Y:S01]  /*e7e0*/  STS.U8 [R68+UR10+0x880], R89 ;  /* 0x0008805944007988 */ /* 0x000fe2000800000a */
[----:B0-----:R-:W-:Y:S02]  /*e7f0*/  @P3 IMAD.MOV.U32 R46, RZ, RZ, R45 ;  /* 0x000000ffff2e3224 */ /* 0x001fe400078e002d */
[----:B------:R-:W-:Y:S01]  /*e800*/  IMAD R45, R49, UR14, RZ ;  /* 0x0000000e312d7c24 */ /* 0x000fe2000f8e02ff */
[----:B------:R-:W-:Y:S04]  /*e810*/  STS.U8 [R68+UR10+0xc80], R50 ;  /* 0x000c803244007988 */ /* 0x000fe8000800000a */
[----:B------:R0:W3:Y:S04]  /*e820*/  @P3 LDG.E.U8 R43, desc[UR22][R46.64] ;  /* 0x000000162e2b3981 */ /* 0x0000e8000c1e1100 */
        /* <DEDUP_REMOVED lines=13> */
[----:B0-----:R-:W-:-:S05]  /*e900*/  LEA.HI.X.SX32 R48, R45, R2, 0x1, P0 ;  /* 0x000000022d307211 */ /* 0x001fca00000f0eff */
[----:B------:R0:W-:Y:S04]  /*e910*/  STL [R1+0x3d4], R48 ;  /* 0x0003d43001007387 */ /* 0x0001e80000100800 */
[----:B------:R-:W3:Y:S01]  /*e920*/  LDL.LU R66, [R1+0x1f8] ;  /* 0x0001f80001427983 */ /* 0x000ee20000300800 */
[----:B------:R-:W-:Y:S02]  /*e930*/  @P3 IMAD.MOV.U32 R49, RZ, RZ, R48 ;  /* 0x000000ffff313224 */ /* 0x000fe400078e0030 */
[----:B0-----:R-:W-:Y:S02]  /*e940*/  @P3 IMAD.MOV.U32 R48, RZ, RZ, R47 ;  /* 0x000000ffff303224 */ /* 0x001fe400078e002f */
[----:B------:R-:W-:Y:S01]  /*e950*/  IMAD R47, R62, UR14, RZ ;  /* 0x0000000e3e2f7c24 */ /* 0x000fe2000f8e02ff */
[----:B------:R-:W-:-:S04]  /*e960*/  PRMT R45, RZ, 0x7610, R45 ;  /* 0x00007610ff2d7816 */ /* 0x000fc8000000002d */
[C---:B------:R-:W-:Y:S02]  /*e970*/  IADD3 R50, P0, PT, R47.reuse, R3, RZ ;  /* 0x000000032f327210 */ /* 0x040fe40007f1e0ff */
[----:B------:R0:W4:Y:S04]  /*e980*/  @P3 LDG.E.U8 R45, desc[UR22][R48.64] ;  /* 0x00000016302d3981 */ /* 0x000128000c1e1100 */
[----:B------:R-:W-:Y:S01]  /*e990*/  STL [R1+0x408], R50 ;  /* 0x0004083201007387 */ /* 0x000fe20000100800 */
[----:B0-----:R-:W-:Y:S02]  /*e9a0*/  PRMT R48, RZ, 0x7610, R48 ;  /* 0x00007610ff307816 */ /* 0x001fe40000000030 */
[----:B------:R-:W-:Y:S01]  /*e9b0*/  PRMT R53, RZ, 0x7610, R53 ;  /* 0x00007610ff357816 */ /* 0x000fe20000000035 */
[----:B--2---:R0:W-:Y:S02]  /*e9c0*/  STS.U8 [R68+UR10+0x1880], R51 ;  /* 0x0018803344007988 */ /* 0x0041e4000800000a */
[----:B0-----:R-:W-:Y:S01]  /*e9d0*/  LEA.HI.X.SX32 R51, R47, R2, 0x1, P0 ;  /* 0x000000022f337211 */ /* 0x001fe200000f0eff */
[----:B------:R-:W-:-:S04]  /*e9e0*/  IMAD R47, R61, UR14, RZ ;  /* 0x0000000e3d2f7c24 */ /* 0x000fc8000f8e02ff */
[----:B------:R0:W2:Y:S01]  /*e9f0*/  @P3 LDG.E.U8 R48, desc[UR22][R50.64] ;  /* 0x0000001632303981 */ /* 0x0000a2000c1e1100 */
[----:B------:R-:W-:-:S03]  /*ea00*/  IADD3 R49, P0, PT, R47, R3, RZ ;  /* 0x000000032f317210 */ /* 0x000fc60007f1e0ff */
[----:B------:R-:W-:Y:S04]  /*ea10*/  STL [R1+0x404], R51 ;  /* 0x0004043301007387 */ /* 0x000fe80000100800 */
[----:B------:R-:W2:Y:S01]  /*ea20*/  LDL.LU R75, [R1+0x1f4] ;  /* 0x0001f400014b7983 */ /* 0x000ea20000300800 */
[----:B0-----:R-:W-:-:S03]  /*ea30*/  @P3 IMAD.MOV.U32 R50, RZ, RZ, R49 ;  /* 0x000000ffff323224 */ /* 0x001fc600078e0031 */
[----:B------:R0:W-:Y:S01]  /*ea40*/  STL [R1+0x438], R49 ;  /* 0x0004383101007387 */ /* 0x0001e20000100800 */
[----:B------:R-:W-:Y:S01]  /*ea50*/  LEA.HI.X.SX32 R62, R47, R2, 0x1, P0 ;  /* 0x000000022f3e7211 */ /* 0x000fe200000f0eff */
[----:B0-----:R-:W-:-:S04]  /*ea60*/  IMAD R49, R60, UR14, RZ ;  /* 0x0000000e3c317c24 */ /* 0x001fc8000f8e02ff */
[----:B------:R0:W-:Y:S01]  /*ea70*/  STL [R1+0x434], R62 ;  /* 0x0004343e01007387 */ /* 0x0001e20000100800 */
[----:B------:R-:W-:Y:S01]  /*ea80*/  @P3 IMAD.MOV.U32 R51, RZ, RZ, R62 ;  /* 0x000000ffff333224 */ /* 0x000fe200078e003e */
[C---:B------:R-:W-:Y:S02]  /*ea90*/  IADD3 R61, P0, PT, R49.reuse, R3, RZ ;  /* 0x00000003313d7210 */ /* 0x040fe40007f1e0ff */
[----:B------:R-:W4:Y:S02]  /*eaa0*/  LDL.LU R89, [R1+0xf4] ;  /* 0x0000f40001597983 */ /* 0x000f240000300800 */
[----:B0-----:R-:W-:Y:S02]  /*eab0*/  LEA.HI.X.SX32 R62, R49, R2, 0x1, P0 ;  /* 0x00000002313e7211 */ /* 0x001fe400000f0eff */
[----:B------:R-:W-:Y:S01]  /*eac0*/  STL [R1+0x460], R61 ;  /* 0x0004603d01007387 */ /* 0x000fe20000100800 */
[----:B------:R-:W-:-:S03]  /*ead0*/  IMAD R49, R54, UR14, RZ ;  /* 0x0000000e36317c24 */ /* 0x000fc6000f8e02ff */
[----:B------:R-:W-:Y:S04]  /*eae0*/  STL [R1+0x45c], R62 ;  /* 0x00045c3e01007387 */ /* 0x000fe80000100800 */
[----:B------:R-:W4:Y:S04]  /*eaf0*/  LDL.LU R54, [R1+0x720] ;  /* 0x0007200001367983 */ /* 0x000f280000300800 */
[----:B------:R-:W-:Y:S04]  /*eb00*/  STS.U8 [R68+UR10+0x1c80], R86 ;  /* 0x001c805644007988 */ /* 0x000fe8000800000a */
[----:B------:R-:W-:Y:S04]  /*eb10*/  STS.U8 [R68+UR10+0x2080], R78 ;  /* 0x0020804e44007988 */ /* 0x000fe8000800000a */
[----:B------:R-:W-:Y:S01]  /*eb20*/  STS.U8 [R68+UR10+0x2480], R74 ;  /* 0x0024804a44007988 */ /* 0x000fe2000800000a */
[----:B------:R-:W-:-:S03]  /*eb30*/  PRMT R47, RZ, 0x7610, R47 ;  /* 0x00007610ff2f7816 */ /* 0x000fc6000000002f */
[----:B------:R-:W-:Y:S04]  /*eb40*/  STS.U8 [R68+UR10+0x2880], R73 ;  /* 0x0028804944007988 */ /* 0x000fe8000800000a */
[----:B------:R-:W-:Y:S04]  /*eb50*/  STS.U8 [R68+UR10+0x2c80], R67 ;  /* 0x002c804344007988 */ /* 0x000fe8000800000a */
[----:B------:R-:W-:Y:S04]  /*eb60*/  STS.U8 [R68+UR10+0x3080], R65 ;  /* 0x0030804144007988 */ /* 0x000fe8000800000a */
[----:B------:R-:W-:Y:S04]  /*eb70*/  STS.U8 [R68+UR10+0x3480], R64 ;  /* 0x0034804044007988 */ /* 0x000fe8000800000a */
[----:B------:R-:W-:Y:S04]  /*eb80*/  STS.U8 [R68+UR10+0x3880], R59 ;  /* 0x0038803b44007988 */ /* 0x000fe8000800000a */
[----:B------:R0:W-:Y:S04]  /*eb90*/  STS.U8 [R68+UR10+0x3c80], R55 ;  /* 0x003c803744007988 */ /* 0x0001e8000800000a */
[----:B------:R1:W4:Y:S04]  /*eba0*/  @P3 LDG.E.U8 R47, desc[UR22][R50.64] ;  /* 0x00000016322f3981 */ /* 0x000328000c1e1100 */
[----:B0-----:R-:W4:Y:S01]  /*ebb0*/  LDL.LU R68, [R1+0xf0] ;  /* 0x0000f00001447983 */ /* 0x001f220000300800 */
[----:B-1----:R-:W-:-:S02]  /*ebc0*/  @P3 IMAD.MOV.U32 R50, RZ, RZ, R61 ;  /* 0x000000ffff323224 */ /* 0x002fc400078e003d */
[----:B------:R-:W-:-:S05]  /*ebd0*/  @P3 IMAD.MOV.U32 R51, RZ, RZ, R62 ;  /* 0x000000ffff333224 */ /* 0x000fca00078e003e */
[----:B------:R0:W4:Y:S02]  /*ebe0*/  @P3 LDG.E.U8 R53, desc[UR22][R50.64] ;  /* 0x0000001632353981 */ /* 0x000124000c1e1100 */
[----:B0-----:R-:W-:-:S04]  /*ebf0*/  IADD3 R50, P0, PT, R49, R3, RZ ;  /* 0x0000000331327210 */ /* 0x001fc80007f1e0ff */
[----:B------:R-:W-:Y:S01]  /*ec00*/  LEA.HI.X.SX32 R51, R49, R2, 0x1, P0 ;  /* 0x0000000231337211 */ /* 0x000fe200000f0eff */
[----:B------:R0:W-:Y:S04]  /*ec10*/  STL [R1+0xec], R50 ;  /* 0x0000ec3201007387 */ /* 0x0001e80000100800 */
[----:B------:R1:W-:Y:S01]  /*ec20*/  STL [R1+0xe8], R51 ;  /* 0x0000e83301007387 */ /* 0x0003e20000100800 */
[----:B---3--:R-:W-:-:S03]  /*ec30*/  IMAD R49, R66, UR14, RZ ;  /* 0x0000000e42317c24 */ /* 0x008fc6000f8e02ff */
[----:B------:R-:W3:Y:S01]  /*ec40*/  LDL.LU R66, [R1] ;  /* 0x0000000001427983 */ /* 0x000ee20000300800 */
[----:B------:R-:W-:-:S06]  /*ec50*/  PRMT R58, RZ, 0x7610, R58 ;  /* 0x00007610ff3a7816 */ /* 0x000fcc000000003a */
[----:B------:R0:W3:Y:S02]  /*ec60*/  @P3 LDG.E.U8 R58, desc[UR22][R50.64] ;  /* 0x00000016323a3981 */ /* 0x0000e4000c1e1100 */
[----:B0-----:R-:W-:-:S04]  /*ec70*/  IADD3 R50, P0, PT, R49, R3, RZ ;  /* 0x0000000331327210 */ /* 0x001fc80007f1e0ff */
[----:B-1----:R-:W-:Y:S02]  /*ec80*/  LEA.HI.X.SX32 R51, R49, R2, 0x1, P0 ;  /* 0x0000000231337211 */ /* 0x002fe400000f0eff */
[----:B------:R-:W-:Y:S01]  /*ec90*/  PRMT R59, RZ, 0x7610, R59 ;  /* 0x00007610ff3b7816 */ /* 0x000fe2000000003b */
[----:B------:R0:W-:Y:S04]  /*eca0*/  STL [R1+0x12c], R50 ;  /* 0x00012c3201007387 */ /* 0x0001e80000100800 */
[----:B------:R-:W-:Y:S01]  /*ecb0*/  STL [R1+0x128], R51 ;  /* 0x0001283301007387 */ /* 0x000fe20000100800 */
[----:B------:R-:W-:Y:S02]  /*ecc0*/  PRMT R55, RZ, 0x7610, R55 ;  /* 0x00007610ff377816 */ /* 0x000fe40000000037 */
[----:B------:R-:W-:-:S02]  /*ecd0*/  PRMT R56, RZ, 0x7610, R56 ;  /* 0x00007610ff387816 */ /* 0x000fc40000000038 */
[----:B------:R-:W-:-:S06]  /*ece0*/  PRMT R57, RZ, 0x7610, R57 ;  /* 0x00007610ff397816 */ /* 0x000fcc0000000039 */
[----:B------:R0:W3:Y:S02]  /*ecf0*/  @P3 LDG.E.U8 R57, desc[UR22][R50.64] ;  /* 0x0000001632393981 */ /* 0x0000e4000c1e1100 */
[----:B0-----:R-:W-:Y:S01]  /*ed00*/  PRMT R50, RZ, 0x7610, R50 ;  /* 0x00007610ff327816 */ /* 0x001fe20000000032 */
[----:B--2---:R-:W-:-:S05]  /*ed10*/  IMAD R49, R75, UR14, RZ ;  /* 0x0000000e4b317c24 */ /* 0x004fca000f8e02ff */
[----:B------:R-:W-:-:S04]  /*ed20*/  IADD3 R60, P0, PT, R49, R3, RZ ;  /* 0x00000003313c7210 */ /* 0x000fc80007f1e0ff */
[----:B------:R-:W-:Y:S01]  /*ed30*/  LEA.HI.X.SX32 R61, R49, R2, 0x1, P0 ;  /* 0x00000002313d7211 */ /* 0x000fe200000f0eff */
[----:B------:R-:W-:Y:S04]  /*ed40*/  STL [R1+0x16c], R60 ;  /* 0x00016c3c01007387 */ /* 0x000fe80000100800 */
[----:B----4-:R-:W-:Y:S04]  /*ed50*/  STS.U8 [R76+UR10+0x100], R54 ;  /* 0x000100364c007988 */ /* 0x010fe8000800000a */
[----:B------:R-:W-:Y:S04]  /*ed60*/  STS.U8 [R76+UR10+0x500], R52 ;  /* 0x000500344c007988 */ /* 0x000fe8000800000a */
[----:B------:R0:W-:Y:S04]  /*ed70*/  STS.U8 [R76+UR10+0x900], R5 ;  /* 0x000900054c007988 */ /* 0x0001e8000800000a */
[----:B------:R1:W-:Y:S01]  /*ed80*/  STS.U8 [R76+UR10+0xd00], R4 ;  /* 0x000d00044c007988 */ /* 0x0003e2000800000a */
[----:B0-----:R-:W-:-:S02]  /*ed90*/  @P3 IMAD.MOV.U32 R5, RZ, RZ, R61 ;  /* 0x000000ffff053224 */ /* 0x001fc400078e003d */
[----:B-1----:R-:W-:-:S05]  /*eda0*/  @P3 IMAD.MOV.U32 R4, RZ, RZ, R60 ;  /* 0x000000ffff043224 */ /* 0x002fca00078e003c */
[----:B------:R0:W2:Y:S02]  /*edb0*/  @P3 LDG.E.U8 R59, desc[UR22][R4.64] ;  /* 0x00000016043b3981 */ /* 0x0000a4000c1e1100 */
[----:B0-----:R-:W-:-:S05]  /*edc0*/  IMAD R4, R89, UR14, RZ ;  /* 0x0000000e59047c24 */ /* 0x001fca000f8e02ff */
[C---:B------:R-:W-:Y:S01]  /*edd0*/  IADD3 R5, P0, PT, R4.reuse, R3, RZ ;  /* 0x0000000304057210 */ /* 0x040fe20007f1e0ff */
[----:B------:R-:W-:Y:S03]  /*ede0*/  STL [R1+0x168], R61 ;  /* 0x0001683d01007387 */ /* 0x000fe60000100800 */
[----:B------:R-:W-:Y:S01]  /*edf0*/  LEA.HI.X.SX32 R60, R4, R2, 0x1, P0 ;  /* 0x00000002043c7211 */ /* 0x000fe200000f0eff */
[----:B------:R0:W-:Y:S01]  /*ee00*/  STL [R1+0x1b4], R5 ;  /* 0x0001b40501007387 */ /* 0x0001e20000100800 */
[----:B------:R-:W-:-:S03]  /*ee10*/  @P3 IMAD.MOV.U32 R4, RZ, RZ, R5 ;  /* 0x000000ffff043224 */ /* 0x000fc600078e0005 */
[----:B0-----:R-:W-:-:S05]  /*ee20*/  @P3 IMAD.MOV.U32 R5, RZ, RZ, R60 ;  /* 0x000000ffff053224 */ /* 0x001fca00078e003c */
[----:B------:R0:W4:Y:S02]  /*ee30*/  @P3 LDG.E.U8 R55, desc[UR22][R4.64] ;  /* 0x0000001604373981 */ /* 0x000124000c1e1100 */
[----:B0-----:R-:W-:Y:S02]  /*ee40*/  IMAD R4, R68, UR14, RZ ;  /* 0x0000000e44047c24 */ /* 0x001fe4000f8e02ff */
[----:B------:R0:W-:Y:S03]  /*ee50*/  STL [R1+0x1b0], R60 ;  /* 0x0001b03c01007387 */ /* 0x0001e60000100800 */
[----:B------:R-:W-:-:S04]  /*ee60*/  IADD3 R5, P0, PT, R4, R3, RZ ;  /* 0x0000000304057210 */ /* 0x000fc80007f1e0ff */
[----:B0-----:R-:W-:Y:S01]  /*ee70*/  LEA.HI.X.SX32 R60, R4, R2, 0x1, P0 ;  /* 0x00000002043c7211 */ /* 0x001fe200000f0eff */
[----:B------:R0:W-:Y:S01]  /*ee80*/  STL [R1+0x1f4], R5 ;  /* 0x0001f40501007387 */ /* 0x0001e20000100800 */
[----:B------:R-:W-:-:S03]  /*ee90*/  @P3 IMAD.MOV.U32 R4, RZ, RZ, R5 ;  /* 0x000000ffff043224 */ /* 0x000fc600078e0005 */
[----:B0-----:R-:W-:-:S05]  /*eea0*/  @P3 IMAD.MOV.U32 R5, RZ, RZ, R60 ;  /* 0x000000ffff053224 */ /* 0x001fca00078e003c */
[----:B------:R3:W2:Y:S04]  /*eeb0*/  @P3 LDG.E.U8 R56, desc[UR22][R4.64] ;  /* 0x0000001604383981 */ /* 0x0006a8000c1e1100 */
[----:B------:R-:W-:Y:S01]  /*eec0*/  STS.U8 [R76+UR10+0x1100], R7 ;  /* 0x001100074c007988 */ /* 0x000fe2000800000a */
[----:B---3--:R-:W-:-:S03]  /*eed0*/  IMAD R4, R66, UR14, RZ ;  /* 0x0000000e42047c24 */ /* 0x008fc6000f8e02ff */
[----:B------:R-:W-:Y:S02]  /*eee0*/  STS.U8 [R76+UR10+0x1500], R6 ;  /* 0x001500064c007988 */ /* 0x000fe4000800000a */
[----:B------:R-:W-:Y:S02]  /*eef0*/  IADD3 R5, P0, PT, R4, R3, RZ ;  /* 0x0000000304057210 */ /* 0x000fe40007f1e0ff */
[----:B------:R0:W-:Y:S01]  /*ef00*/  STS.U8 [R76+UR10+0x1900], R9 ;  /* 0x001900094c007988 */ /* 0x0001e2000800000a */
[----:B------:R-:W-:-:S03]  /*ef10*/  PRMT R52, RZ, 0x7610, R52 ;  /* 0x00007610ff347816 */ /* 0x000fc60000000034 */
[----:B------:R-:W-:Y:S01]  /*ef20*/  STL [R1+0x1f0], R60 ;  /* 0x0001f03c01007387 */ /* 0x000fe20000100800 */
[----:B0-----:R-:W-:-:S03]  /*ef30*/  LEA.HI.X.SX32 R9, R4, R2, 0x1, P0 ;  /* 0x0000000204097211 */ /* 0x001fc600000f0eff */
[----:B------:R0:W-:Y:S01]  /*ef40*/  STL [R1+0x234], R5 ;  /* 0x0002340501007387 */ /* 0x0001e20000100800 */
[----:B------:R-:W-:Y:S02]  /*ef50*/  @P3 IMAD.MOV.U32 R4, RZ, RZ, R5 ;  /* 0x000000ffff043224 */ /* 0x000fe400078e0005 */
[----:B0-----:R-:W-:-:S05]  /*ef60*/  @P3 IMAD.MOV.U32 R5, RZ, RZ, R9 ;  /* 0x000000ffff053224 */ /* 0x001fca00078e0009 */
[----:B------:R0:W3:Y:S04]  /*ef70*/  @P3 LDG.E.U8 R52, desc[UR22][R4.64] ;  /* 0x0000001604343981 */ /* 0x0000e8000c1e1100 */
[----:B------:R1:W-:Y:S01]  /*ef80*/  STL [R1+0x230], R9 ;  /* 0x0002300901007387 */ /* 0x0003e20000100800 */
[----:B0-----:R-:W-:-:S05]  /*ef90*/  IMAD R4, R88, UR14, RZ ;  /* 0x0000000e58047c24 */ /* 0x001fca000f8e02ff */
[----:B-1----:R-:W-:-:S04]  /*efa0*/  IADD3 R9, P0, PT, R4, R3, RZ ;  /* 0x0000000304097210 */ /* 0x002fc80007f1e0ff */
[----:B------:R-:W-:Y:S01]  /*efb0*/  LEA.HI.X.SX32 R60, R4, R2, 0x1, P0 ;  /* 0x00000002043c7211 */ /* 0x000fe200000f0eff */
[----:B------:R-:W-:Y:S01]  /*efc0*/  @P3 IMAD.MOV.U32 R4, RZ, RZ, R9 ;  /* 0x000000ffff043224 */ /* 0x000fe200078e0009 */
[----:B------:R-:W-:-:S03]  /*efd0*/  PRMT R54, RZ, 0x7610, R54 ;  /* 0x00007610ff367816 */ /* 0x000fc60000000036 */
[----:B------:R-:W-:-:S05]  /*efe0*/  @P3 IMAD.MOV.U32 R5, RZ, RZ, R60 ;  /* 0x000000ffff053224 */ /* 0x000fca00078e003c */
[----:B------:R0:W2:Y:S04]  /*eff0*/  @P3 LDG.E.U8 R54, desc[UR22][R4.64] ;  /* 0x0000001604363981 */ /* 0x0000a8000c1e1100 */
[----:B------:R-:W-:Y:S01]  /*f000*/  STS.U8 [R76+UR10+0x1d00], R8 ;  /* 0x001d00084c007988 */ /* 0x000fe2000800000a */
[----:B0-----:R-:W-:-:S03]  /*f010*/  IMAD R4, R87, UR14, RZ ;  /* 0x0000000e57047c24 */ /* 0x001fc6000f8e02ff */
[----:B------:R0:W-:Y:S04]  /*f020*/  STL [R1+0x274], R9 ;  /* 0x0002740901007387 */ /* 0x0001e80000100800 */
[----:B------:R-:W-:Y:S04]  /*f030*/  STS.U8 [R76+UR10+0x2100], R11 ;  /* 0x0021000b4c007988 */ /* 0x000fe8000800000a */
[----:B------:R-:W-:Y:S01]  /*f040*/  STS.U8 [R76+UR10+0x2500], R10 ;  /* 0x0025000a4c007988 */ /* 0x000fe2000800000a */
[----:B0-----:R-:W-:-:S03]  /*f050*/  IADD3 R9, P0, PT, R4, R3, RZ ;  /* 0x0000000304097210 */ /* 0x001fc60007f1e0ff */
[----:B------:R-:W-:Y:S04]  /*f060*/  STS.U8 [R76+UR10+0x2900], R13 ;  /* 0x0029000d4c007988 */ /* 0x000fe8000800000a */
[----:B------:R0:W-:Y:S02]  /*f070*/  STS.U8 [R76+UR10+0x2d00], R12 ;  /* 0x002d000c4c007988 */ /* 0x0001e4000800000a */
[----:B0-----:R-:W-:Y:S01]  /*f080*/  LEA.HI.X.SX32 R12, R4, R2, 0x1, P0 ;  /* 0x00000002040c7211 */ /* 0x001fe200000f0eff */
[----:B------:R-:W-:-:S04]  /*f090*/  @P3 IMAD.MOV.U32 R4, RZ, RZ, R9 ;  /* 0x000000ffff043224 */ /* 0x000fc800078e0009 */
[----:B------:R-:W-:-:S05]  /*f0a0*/  @P3 IMAD.MOV.U32 R5, RZ, RZ, R12 ;  /* 0x000000ffff053224 */ /* 0x000fca00078e000c */
[----:B------:R0:W2:Y:S02]  /*f0b0*/  @P3 LDG.E.U8 R50, desc[UR22][R4.64] ;  /* 0x0000001604323981 */ /* 0x0000a4000c1e1100 */
[----:B0-----:R-:W-:Y:S02]  /*f0c0*/  IMAD R4, R85, UR14, RZ ;  /* 0x0000000e55047c24 */ /* 0x001fe4000f8e02ff */
[----:B------:R-:W-:Y:S03]  /*f0d0*/  STL [R1+0x270], R60 ;  /* 0x0002703c01007387 */ /* 0x000fe60000100800 */
[----:B------:R-:W-:Y:S01]  /*f0e0*/  IADD3 R5, P0, PT, R4, R3, RZ ;  /* 0x0000000304057210 */ /* 0x000fe20007f1e0ff */
[----:B------:R0:W-:Y:S01]  /*f0f0*/  STL [R1+0x2b4], R9 ;  /* 0x0002b40901007387 */ /* 0x0001e20000100800 */
[----:B------:R-:W-:-:S03]  /*f100*/  PRMT R51, RZ, 0x7610, R51 ;  /* 0x00007610ff337816 */ /* 0x000fc60000000033 */
[----:B------:R-:W-:Y:S01]  /*f110*/  STL [R1+0x2b0], R12 ;  /* 0x0002b00c01007387 */ /* 0x000fe20000100800 */
[----:B0-----:R-:W-:-:S03]  /*f120*/  LEA.HI.X.SX32 R9, R4, R2, 0x1, P0 ;  /* 0x0000000204097211 */ /* 0x001fc600000f0eff */
[----:B------:R0:W-:Y:S01]  /*f130*/  STL [R1+0x2f4], R5 ;  /* 0x0002f40501007387 */ /* 0x0001e20000100800 */
[----:B------:R-:W-:Y:S02]  /*f140*/  @P3 IMAD.MOV.U32 R4, RZ, RZ, R5 ;  /* 0x000000ffff043224 */ /* 0x000fe400078e0005 */
[----:B0-----:R-:W-:-:S05]  /*f150*/  @P3 IMAD.MOV.U32 R5, RZ, RZ, R9 ;  /* 0x000000ffff053224 */ /* 0x001fca00078e0009 */
[----:B------:R0:W2:Y:S01]  /*f160*/  @P3 LDG.E.U8 R51, desc[UR22][R4.64] ;  /* 0x0000001604333981 */ /* 0x0000a2000c1e1100 */
[----:B------:R-:W-:-:S03]  /*f170*/  LOP3.LUT R89, R83, 0x30, RZ, 0x3c, !PT ;  /* 0x0000003053597812 */ /* 0x000fc600078e3cff */
[----:B------:R1:W-:Y:S01]  /*f180*/  STL [R1+0x2f0], R9 ;  /* 0x0002f00901007387 */ /* 0x0003e20000100800 */
[----:B0-----:R-:W-:-:S03]  /*f190*/  IMAD R4, R84, UR14, RZ ;  /* 0x0000000e54047c24 */ /* 0x001fc6000f8e02ff */
[----:B------:R-:W-:Y:S02]  /*f1a0*/  STS.U8 [R76+UR10+0x3100], R15 ;  /* 0x0031000f4c007988 */ /* 0x000fe4000800000a */
[C---:B-1----:R-:W-:Y:S02]  /*f1b0*/  IADD3 R9, P0, PT, R4.reuse, R3, RZ ;  /* 0x0000000304097210 */ /* 0x042fe40007f1e0ff */
[----:B------:R-:W-:Y:S02]  /*f1c0*/  STS.U8 [R76+UR10+0x3500], R14 ;  /* 0x0035000e4c007988 */ /* 0x000fe4000800000a */
[----:B------:R-:W-:Y:S02]  /*f1d0*/  LEA.HI.X.SX32 R12, R4, R2, 0x1, P0 ;  /* 0x00000002040c7211 */ /* 0x000fe400000f0eff */
[----:B------:R-:W-:Y:S04]  /*f1e0*/  STS.U8 [R76+UR10+0x3900], R17 ;  /* 0x003900114c007988 */ /* 0x000fe8000800000a */
[----:B------:R-:W-:Y:S01]  /*f1f0*/  STS.U8 [R76+UR10+0x3d00], R16 ;  /* 0x003d00104c007988 */ /* 0x000fe2000800000a */
[----:B------:R-:W-:-:S03]  /*f200*/  @P3 IMAD.MOV.U32 R4, RZ, RZ, R9 ;  /* 0x000000ffff043224 */ /* 0x000fc600078e0009 */
[----:B------:R-:W-:Y:S01]  /*f210*/  STS.U8 [R89+UR10+0x180], R19 ;  /* 0x0001801359007988 */ /* 0x000fe2000800000a */
[----:B------:R-:W-:-:S03]  /*f220*/  @P3 IMAD.MOV.U32 R5, RZ, RZ, R12 ;  /* 0x000000ffff053224 */ /* 0x000fc600078e000c */
[----:B------:R0:W-:Y:S02]  /*f230*/  STS.U8 [R89+UR10+0x580], R18 ;  /* 0x0005801259007988 */ /* 0x0001e4000800000a */
[----:B0-----:R-:W-:Y:S02]  /*f240*/  PRMT R18, RZ, 0x7610, R18 ;  /* 0x00007610ff127816 */ /* 0x001fe40000000012 */
[----:B------:R0:W-:Y:S04]  /*f250*/  STL [R1+0x334], R9 ;  /* 0x0003340901007387 */ /* 0x0001e80000100800 */
[----:B------:R1:W2:Y:S02]  /*f260*/  @P3 LDG.E.U8 R18, desc[UR22][R4.64] ;  /* 0x0000001604123981 */ /* 0x0002a4000c1e1100 */
[----:B-1----:R-:W-:-:S02]  /*f270*/  IMAD R4, R81, UR14, RZ ;  /* 0x0000000e51047c24 */ /* 0x002fc4000f8e02ff */
[----:B------:R1:W-:Y:S03]  /*f280*/  STL [R1+0x330], R12 ;  /* 0x0003300c01007387 */ /* 0x0003e60000100800 */
[C---:B0-----:R-:W-:Y:S02]  /*f290*/  IADD3 R9, P0, PT, R4.reuse, R3, RZ ;  /* 0x0000000304097210 */ /* 0x041fe40007f1e0ff */
[----:B------:R-:W-:Y:S02]  /*f2a0*/  PRMT R49, RZ, 0x7610, R49 ;  /* 0x00007610ff317816 */ /* 0x000fe40000000031 */
[----:B-1----:R-:W-:Y:S01]  /*f2b0*/  LEA.HI.X.SX32 R12, R4, R2, 0x1, P0 ;  /* 0x00000002040c7211 */ /* 0x002fe200000f0eff */
[----:B------:R-:W-:-:S04]  /*f2c0*/  @P3 IMAD.MOV.U32 R4, RZ, RZ, R9 ;  /* 0x000000ffff043224 */ /* 0x000fc800078e0009 */
[----:B------:R-:W-:-:S05]  /*f2d0*/  @P3 IMAD.MOV.U32 R5, RZ, RZ, R12 ;  /* 0x000000ffff053224 */ /* 0x000fca00078e000c */
[----:B------:R0:W2:Y:S04]  /*f2e0*/  @P3 LDG.E.U8 R49, desc[UR22][R4.64] ;  /* 0x0000001604313981 */ /* 0x0000a8000c1e1100 */
[----:B------:R1:W-:Y:S01]  /*f2f0*/  STL [R1+0x374], R9 ;  /* 0x0003740901007387 */ /* 0x0003e20000100800 */
[----:B0-----:R-:W-:-:S03]  /*f300*/  IMAD R4, R80, UR14, RZ ;  /* 0x0000000e50047c24 */ /* 0x001fc6000f8e02ff */
[----:B------:R0:W-:Y:S02]  /*f310*/  STL [R1+0x370], R12 ;  /* 0x0003700c01007387 */ /* 0x0001e40000100800 */
[C---:B-1----:R-:W-:Y:S02]  /*f320*/  IADD3 R9, P0, PT, R4.reuse, R3, RZ ;  /* 0x0000000304097210 */ /* 0x042fe40007f1e0ff */
[----:B------:R1:W-:Y:S02]  /*f330*/  STS.U8 [R89+UR10+0x980], R21 ;  /* 0x0009801559007988 */ /* 0x0003e4000800000a */
[----:B0-----:R-:W-:Y:S01]  /*f340*/  LEA.HI.X.SX32 R12, R4, R2, 0x1, P0 ;  /* 0x00000002040c7211 */ /* 0x001fe200000f0eff */
[----:B------:R-:W-:Y:S01]  /*f350*/  @P3 IMAD.MOV.U32 R4, RZ, RZ, R9 ;  /* 0x000000ffff043224 */ /* 0x000fe200078e0009 */
[----:B-1----:R-:W-:-:S03]  /*f360*/  PRMT R21, RZ, 0x7610, R21 ;  /* 0x00007610ff157816 */ /* 0x002fc60000000015 */
[----:B------:R-:W-:-:S05]  /*f370*/  @P3 IMAD.MOV.U32 R5, RZ, RZ, R12 ;  /* 0x000000ffff053224 */ /* 0x000fca00078e000c */
[----:B------:R0:W2:Y:S04]  /*f380*/  @P3 LDG.E.U8 R21, desc[UR22][R4.64] ;  /* 0x0000001604153981 */ /* 0x0000a8000c1e1100 */
[----:B------:R1:W-:Y:S01]  /*f390*/  STL [R1+0x3b0], R9 ;  /* 0x0003b00901007387 */ /* 0x0003e20000100800 */
[----:B0-----:R-:W-:-:S03]  /*f3a0*/  IMAD R4, R79, UR14, RZ ;  /* 0x0000000e4f047c24 */ /* 0x001fc6000f8e02ff */
[----:B------:R0:W-:Y:S02]  /*f3b0*/  STL [R1+0x3ac], R12 ;  /* 0x0003ac0c01007387 */ /* 0x0001e40000100800 */
[----:B-1----:R-:W-:-:S04]  /*f3c0*/  IADD3 R9, P0, PT, R4, R3, RZ ;  /* 0x0000000304097210 */ /* 0x002fc80007f1e0ff */
[----:B0-----:R-:W-:Y:S01]  /*f3d0*/  LEA.HI.X.SX32 R12, R4, R2, 0x1, P0 ;  /* 0x00000002040c7211 */ /* 0x001fe200000f0eff */
[----:B------:R-:W-:Y:S04]  /*f3e0*/  STL [R1+0x3e0], R9 ;  /* 0x0003e00901007387 */ /* 0x000fe80000100800 */
[----:B------:R-:W-:Y:S04]  /*f3f0*/  STL [R1+0x3dc], R12 ;  /* 0x0003dc0c01007387 */ /* 0x000fe80000100800 */
[----:B------:R-:W2:Y:S01]  /*f400*/  LDL.LU R83, [R1+0x1fc] ;  /* 0x0001fc0001537983 */ /* 0x000ea20000300800 */
[----:B------:R-:W-:-:S03]  /*f410*/  @P3 IMAD.MOV.U32 R4, RZ, RZ, R9 ;  /* 0x000000ffff043224 */ /* 0x000fc600078e0009 */
[----:B------:R0:W-:Y:S01]  /*f420*/  STS.U8 [R89+UR10+0xd80], R20 ;  /* 0x000d801459007988 */ /* 0x0001e2000800000a */
[----:B------:R-:W-:Y:S01]  /*f430*/  @P3 IMAD.MOV.U32 R5, RZ, RZ, R12 ;  /* 0x000000ffff053224 */ /* 0x000fe200078e000c */
[----:B0-----:R-:W-:-:S06]  /*f440*/  PRMT R20, RZ, 0x7610, R20 ;  /* 0x00007610ff147816 */ /* 0x001fcc0000000014 */
[----:B------:R0:W3:Y:S02]  /*f450*/  @P3 LDG.E.U8 R20, desc[UR22][R4.64] ;  /* 0x0000001604143981 */ /* 0x0000e4000c1e1100 */
[----:B0-----:R-:W-:-:S05]  /*f460*/  IMAD R4, R77, UR14, RZ ;  /* 0x0000000e4d047c24 */ /* 0x001fca000f8e02ff */
[----:B------:R-:W-:-:S04]  /*f470*/  IADD3 R9, P0, PT, R4, R3, RZ ;  /* 0x0000000304097210 */ /* 0x000fc80007f1e0ff */
[----:B------:R-:W-:Y:S01]  /*f480*/  LEA.HI.X.SX32 R12, R4, R2, 0x1, P0 ;  /* 0x00000002040c7211 */ /* 0x000fe200000f0eff */
[----:B------:R-:W-:Y:S01]  /*f490*/  @P3 IMAD.MOV.U32 R4, RZ, RZ, R9 ;  /* 0x000000ffff043224 */ /* 0x000fe200078e0009 */
[----:B------:R-:W-:Y:S01]  /*f4a0*/  PRMT R17, RZ, 0x7610, R17 ;  /* 0x00007610ff117816 */ /* 0x000fe20000000011 */
[----:B------:R0:W-:Y:S02]  /*f4b0*/  STL [R1+0x410], R9 ;  /* 0x0004100901007387 */ /* 0x0001e40000100800 */
[----:B------:R-:W-:Y:S02]  /*f4c0*/  @P3 IMAD.MOV.U32 R5, RZ, RZ, R12 ;  /* 0x000000ffff053224 */ /* 0x000fe400078e000c */
[----:B------:R1:W-:Y:S04]  /*f4d0*/  STL [R1+0x40c], R12 ;  /* 0x00040c0c01007387 */ /* 0x0003e80000100800 */
[----:B------:R-:W3:Y:S04]  /*f4e0*/  LDL.LU R68, [R1+0x204] ;  /* 0x0002040001447983 */ /* 0x000ee80000300800 */
[----:B------:R0:W4:Y:S01]  /*f4f0*/  @P3 LDG.E.U8 R17, desc[UR22][R4.64] ;  /* 0x0000001604113981 */ /* 0x000122000c1e1100 */
[----:B------:R-:W-:-:S03]  /*f500*/  PRMT R16, RZ, 0x7610, R16 ;  /* 0x00007610ff107816 */ /* 0x000fc60000000010 */
[----:B------:R-:W4:Y:S01]  /*f510*/  LDL.LU R66, [R1+0x200] ;  /* 0x0002000001427983 */ /* 0x000f220000300800 */
[----:B0-----:R-:W-:-:S05]  /*f520*/  IMAD R4, R72, UR14, RZ ;  /* 0x0000000e48047c24 */ /* 0x001fca000f8e02ff */
[----:B------:R-:W-:-:S04]  /*f530*/  IADD3 R9, P0, PT, R4, R3, RZ ;  /* 0x0000000304097210 */ /* 0x000fc80007f1e0ff */
[----:B-1----:R-:W-:Y:S01]  /*f540*/  LEA.HI.X.SX32 R12, R4, R2, 0x1, P0 ;  /* 0x00000002040c7211 */ /* 0x002fe200000f0eff */
[----:B------:R-:W-:-:S04]  /*f550*/  @P3 IMAD.MOV.U32 R4, RZ, RZ, R9 ;  /* 0x000000ffff043224 */ /* 0x000fc800078e0009 */
[----:B------:R-:W-:-:S05]  /*f560*/  @P3 IMAD.MOV.U32 R5, RZ, RZ, R12 ;  /* 0x000000ffff053224 */ /* 0x000fca00078e000c */
[----:B------:R0:W4:Y:S04]  /*f570*/  @P3 LDG.E.U8 R16, desc[UR22][R4.64] ;  /* 0x0000001604103981 */ /* 0x000128000c1e1100 */
[----:B------:R1:W-:Y:S01]  /*f580*/  STL [R1+0x440], R9 ;  /* 0x0004400901007387 */ /* 0x0003e20000100800 */
[----:B0-----:R-:W-:-:S03]  /*f590*/  IMAD R4, R71, UR14, RZ ;  /* 0x0000000e47047c24 */ /* 0x001fc6000f8e02ff */
[----:B------:R0:W-:Y:S02]  /*f5a0*/  STL [R1+0x43c], R12 ;  /* 0x00043c0c01007387 */ /* 0x0001e40000100800 */
[C---:B-1----:R-:W-:Y:S02]  /*f5b0*/  IADD3 R9, P0, PT, R4.reuse, R3, RZ ;  /* 0x0000000304097210 */ /* 0x042fe40007f1e0ff */
[----:B------:R-:W4:Y:S01]  /*f5c0*/  LDL.LU R76, [R1+0xfc] ;  /* 0x0000fc00014c7983 */ /* 0x000f220000300800 */
[----:B------:R-:W-:Y:S02]  /*f5d0*/  PRMT R11, RZ, 0x7610, R11 ;  /* 0x00007610ff0b7816 */ /* 0x000fe4000000000b */
[----:B0-----:R-:W-:Y:S01]  /*f5e0*/  LEA.HI.X.SX32 R12, R4, R2, 0x1, P0 ;  /* 0x00000002040c7211 */ /* 0x001fe200000f0eff */
[----:B------:R-:W-:-:S04]  /*f5f0*/  @P3 IMAD.MOV.U32 R4, RZ, RZ, R9 ;  /* 0x000000ffff043224 */ /* 0x000fc800078e0009 */
[----:B------:R-:W-:Y:S01]  /*f600*/  @P3 IMAD.MOV.U32 R5, RZ, RZ, R12 ;  /* 0x000000ffff053224 */ /* 0x000fe200078e000c */
[----:B------:R0:W-:Y:S04]  /*f610*/  STL [R1+0x468], R9 ;  /* 0x0004680901007387 */ /* 0x0001e80000100800 */
[----:B------:R2:W4:Y:S04]  /*f620*/  @P3 LDG.E.U8 R11, desc[UR22][R4.64] ;  /* 0x00000016040b3981 */ /* 0x000528000c1e1100 */
[----:B------:R-:W-:Y:S01]  /*f630*/  STL [R1+0x464], R12 ;  /* 0x0004640c01007387 */ /* 0x000fe20000100800 */
[----:B--2---:R-:W-:-:S03]  /*f640*/  IMAD R4, R83, UR14, RZ ;  /* 0x0000000e53047c24 */ /* 0x004fc6000f8e02ff */
[----:B------:R-:W2:Y:S02]  /*f650*/  LDL.LU R83, [R1+0xf8] ;  /* 0x0000f80001537983 */ /* 0x000ea40000300800 */
[----:B------:R-:W-:-:S04]  /*f660*/  IADD3 R5, P0, PT, R4, R3, RZ ;  /* 0x0000000304057210 */ /* 0x000fc80007f1e0ff */
[----:B0-----:R-:W-:Y:S01]  /*f670*/  LEA.HI.X.SX32 R9, R4, R2, 0x1, P0 ;  /* 0x0000000204097211 */ /* 0x001fe200000f0eff */
[----:B------:R0:W-:Y:S01]  /*f680*/  STL [R1+0xf4], R5 ;  /* 0x0000f40501007387 */ /* 0x0001e20000100800 */
[----:B------:R-:W-:Y:S01]  /*f690*/  PRMT R8, RZ, 0x7610, R8 ;  /* 0x00007610ff087816 */ /* 0x000fe20000000008 */
[----:B------:R-:W-:Y:S02]  /*f6a0*/  @P3 IMAD.MOV.U32 R4, RZ, RZ, R5 ;  /* 0x000000ffff043224 */ /* 0x000fe400078e0005 */
[----:B0-----:R-:W-:-:S05]  /*f6b0*/  @P3 IMAD.MOV.U32 R5, RZ, RZ, R9 ;  /* 0x000000ffff053224 */ /* 0x001fca00078e0009 */
[----:B------:R3:W2:Y:S04]  /*f6c0*/  @P3 LDG.E.U8 R8, desc[UR22][R4.64] ;  /* 0x0000001604083981 */ /* 0x0006a8000c1e1100 */
[----:B------:R0:W-:Y:S01]  /*f6d0*/  STL [R1+0xf0], R9 ;  /* 0x0000f00901007387 */ /* 0x0001e20000100800 */
[----:B------:R-:W-:Y:S01]  /*f6e0*/  PRMT R7, RZ, 0x7610, R7 ;  /* 0x00007610ff077816 */ /* 0x000fe20000000007 */
[----:B---3--:R-:W-:-:S05]  /*f6f0*/  IMAD R4, R68, UR14, RZ ;  /* 0x0000000e44047c24 */ /* 0x008fca000f8e02ff */
[----:B------:R-:W-:-:S04]  /*f700*/  IADD3 R5, P0, PT, R4, R3, RZ ;  /* 0x0000000304057210 */ /* 0x000fc80007f1e0ff */
[----:B0-----:R-:W-:Y:S01]  /*f710*/  LEA.HI.X.SX32 R9, R4, R2, 0x1, P0 ;  /* 0x0000000204097211 */ /* 0x001fe200000f0eff */
[----:B------:R0:W-:Y:S01]  /*f720*/  STL [R1+0x134], R5 ;  /* 0x0001340501007387 */ /* 0x0001e20000100800 */
[----:B------:R-:W-:-:S03]  /*f730*/  @P3 IMAD.MOV.U32 R4, RZ, RZ, R5 ;  /* 0x000000ffff043224 */ /* 0x000fc600078e0005 */
[----:B0-----:R-:W-:-:S05]  /*f740*/  @P3 IMAD.MOV.U32 R5, RZ, RZ, R9 ;  /* 0x000000ffff053224 */ /* 0x001fca00078e0009 */
[----:B------:R4:W3:Y:S02]  /*f750*/  @P3 LDG.E.U8 R7, desc[UR22][R4.64] ;  /* 0x0000001604073981 */ /* 0x0008e4000c1e1100 */
[----:B----4-:R-:W-:Y:S02]  /*f760*/  IMAD R4, R66, UR14, RZ ;  /* 0x0000000e42047c24 */ /* 0x010fe4000f8e02ff */
[----:B------:R0:W-:Y:S03]  /*f770*/  STL [R1+0x130], R9 ;  /* 0x0001300901007387 */ /* 0x0001e60000100800 */
[----:B------:R-:W-:-:S05]  /*f780*/  IADD3 R5, P0, PT, R4, R3, RZ ;  /* 0x0000000304057210 */ /* 0x000fca0007f1e0ff */
[----:B------:R1:W-:Y:S01]  /*f790*/  STL [R1+0x174], R5 ;  /* 0x0001740501007387 */ /* 0x0003e20000100800 */
[----:B0-----:R-:W-:Y:S01]  /*f7a0*/  LEA.HI.X.SX32 R9, R4, R2, 0x1, P0 ;  /* 0x0000000204097211 */ /* 0x001fe200000f0eff */
[----:B------:R-:W-:Y:S01]  /*f7b0*/  @P3 IMAD.MOV.U32 R12, RZ, RZ, R5 ;  /* 0x000000ffff0c3224 */ /* 0x000fe200078e0005 */
[----:B------:R-:W-:-:S03]  /*f7c0*/  PRMT R4, RZ, 0x7610, R4 ;  /* 0x00007610ff047816 */ /* 0x000fc60000000004 */
[----:B------:R-:W-:Y:S02]  /*f7d0*/  @P3 IMAD.MOV.U32 R13, RZ, RZ, R9 ;  /* 0x000000ffff0d3224 */ /* 0x000fe400078e0009 */
[----:B-1----:R-:W-:Y:S01]  /*f7e0*/  IMAD R5, R76, UR14, RZ ;  /* 0x0000000e4c057c24 */ /* 0x002fe2000f8e02ff */
[----:B------:R0:W-:Y:S04]  /*f7f0*/  STL [R1+0x170], R9 ;  /* 0x0001700901007387 */ /* 0x0001e80000100800 */
[----:B------:R1:W4:Y:S01]  /*f800*/  @P3 LDG.E.U8 R4, desc[UR22][R12.64] ;  /* 0x000000160c043981 */ /* 0x000322000c1e1100 */
[----:B0-----:R-:W-:-:S04]  /*f810*/  IADD3 R9, P0, PT, R5, R3, RZ ;  /* 0x0000000305097210 */ /* 0x001fc80007f1e0ff */
[----:B-1----:R-:W-:Y:S01]  /*f820*/  LEA.HI.X.SX32 R12, R5, R2, 0x1, P0 ;  /* 0x00000002050c7211 */ /* 0x002fe200000f0eff */
[----:B------:R-:W-:Y:S01]  /*f830*/  STL [R1+0x1bc], R9 ;  /* 0x0001bc0901007387 */ /* 0x000fe20000100800 */
[----:B------:R-:W-:-:S03]  /*f840*/  PRMT R6, RZ, 0x7610, R6 ;  /* 0x00007610ff067816 */ /* 0x000fc60000000006 */
[----:B------:R0:W-:Y:S01]  /*f850*/  STL [R1+0x1b8], R12 ;  /* 0x0001b80c01007387 */ /* 0x0001e20000100800 */
[----:B------:R-:W-:Y:S02]  /*f860*/  @P3 IMAD.MOV.U32 R13, RZ, RZ, R12 ;  /* 0x000000ffff0d3224 */ /* 0x000fe400078e000c */
[----:B0-----:R-:W-:-:S05]  /*f870*/  @P3 IMAD.MOV.U32 R12, RZ, RZ, R9 ;  /* 0x000000ffff0c3224 */ /* 0x001fca00078e0009 */
[----:B------:R0:W3:Y:S01]  /*f880*/  @P3 LDG.E.U8 R6, desc[UR22][R12.64] ;  /* 0x000000160c063981 */ /* 0x0000e2000c1e1100 */
[----:B--2---:R-:W-:-:S05]  /*f890*/  IMAD R5, R83, UR14, RZ ;  /* 0x0000000e53057c24 */ /* 0x004fca000f8e02ff */
[----:B------:R-:W-:-:S04]  /*f8a0*/  IADD3 R9, P0, PT, R5, R3, RZ ;  /* 0x0000000305097210 */ /* 0x000fc80007f1e0ff */
[----:B0-----:R-:W-:Y:S01]  /*f8b0*/  LEA.HI.X.SX32 R12, R5, R2, 0x1, P0 ;  /* 0x00000002050c7211 */ /* 0x001fe200000f0eff */
[----:B------:R-:W-:Y:S04]  /*f8c0*/  STL [R1+0x1fc], R9 ;  /* 0x0001fc0901007387 */ /* 0x000fe80000100800 */
[----:B------:R0:W-:Y:S01]  /*f8d0*/  STL [R1+0x1f8], R12 ;  /* 0x0001f80c01007387 */ /* 0x0001e20000100800 */
[----:B------:R-:W-:-:S03]  /*f8e0*/  @P3 IMAD.MOV.U32 R13, RZ, RZ, R12 ;  /* 0x000000ffff0d3224 */ /* 0x000fc600078e000c */
[----:B------:R-:W2:Y:S01]  /*f8f0*/  LDL.LU R76, [R1+0x284] ;  /* 0x00028400014c7983 */ /* 0x000ea20000300800 */
[----:B0-----:R-:W-:Y:S02]  /*f900*/  @P3 IMAD.MOV.U32 R12, RZ, RZ, R9 ;  /* 0x000000ffff0c3224 */ /* 0x001fe400078e0009 */
[----:B------:R-:W-:-:S05]  /*f910*/  IMAD R9, R93, UR14, RZ ;  /* 0x0000000e5d097c24 */ /* 0x000fca000f8e02ff */
[----:B------:R-:W-:-:S04]  /*f920*/  IADD3 R14, P0, PT, R9, R3, RZ ;  /* 0x00000003090e7210 */ /* 0x000fc80007f1e0ff */
[----:B------:R-:W-:Y:S01]  /*f930*/  LEA.HI.X.SX32 R15, R9, R2, 0x1, P0 ;  /* 0x00000002090f7211 */ /* 0x000fe200000f0eff */
[----:B------:R0:W-:Y:S01]  /*f940*/  STL [R1+0x23c], R14 ;  /* 0x00023c0e01007387 */ /* 0x0001e20000100800 */
[----:B------:R-:W-:-:S03]  /*f950*/  PRMT R5, RZ, 0x7610, R5 ;  /* 0x00007610ff057816 */ /* 0x000fc60000000005 */
[----:B------:R1:W-:Y:S04]  /*f960*/  STL [R1+0x238], R15 ;  /* 0x0002380f01007387 */ /* 0x0003e80000100800 */
[----:B------:R-:W3:Y:S01]  /*f970*/  LDL.LU R83, [R1+0x280] ;  /* 0x0002800001537983 */ /* 0x000ee20000300800 */
[----:B------:R-:W-:-:S03]  /*f980*/  IMAD R9, R92, UR14, RZ ;  /* 0x0000000e5c097c24 */ /* 0x000fc6000f8e02ff */
[----:B------:R0:W3:Y:S02]  /*f990*/  @P3 LDG.E.U8 R5, desc[UR22][R12.64] ;  /* 0x000000160c053981 */ /* 0x0000e4000c1e1100 */
[----:B0-----:R-:W-:Y:S01]  /*f9a0*/  @P3 IMAD.MOV.U32 R12, RZ, RZ, R14 ;  /* 0x000000ffff0c3224 */ /* 0x001fe200078e000e */
[----:B------:R-:W-:Y:S01]  /*f9b0*/  IADD3 R14, P0, PT, R9, R3, RZ ;  /* 0x00000003090e7210 */ /* 0x000fe20007f1e0ff */
[----:B------:R-:W-:-:S03]  /*f9c0*/  @P3 IMAD.MOV.U32 R13, RZ, RZ, R15 ;  /* 0x000000ffff0d3224 */ /* 0x000fc600078e000f */
[----:B-1----:R-:W-:Y:S01]  /*f9d0*/  LEA.HI.X.SX32 R15, R9, R2, 0x1, P0 ;  /* 0x00000002090f7211 */ /* 0x002fe200000f0eff */
[----:B------:R0:W-:Y:S04]  /*f9e0*/  STL [R1+0x27c], R14 ;  /* 0x00027c0e01007387 */ /* 0x0001e80000100800 */
[----:B------:R1:W-:Y:S04]  /*f9f0*/  STL [R1+0x278], R15 ;  /* 0x0002780f01007387 */ /* 0x0003e80000100800 */
[----:B------:R-:W4:Y:S01]  /*fa00*/  LDL.LU R66, [R1+0x244] ;  /* 0x0002440001427983 */ /* 0x000f220000300800 */
[----:B------:R-:W-:-:S02]  /*fa10*/  PRMT R10, RZ, 0x7610, R10 ;  /* 0x00007610ff0a7816 */ /* 0x000fc4000000000a */
[----:B------:R-:W-:-:S04]  /*fa20*/  PRMT R9, RZ, 0x7610, R9 ;  /* 0x00007610ff097816 */ /* 0x000fc80000000009 */
[----:B------:R0:W4:Y:S02]  /*fa30*/  @P3 LDG.E.U8 R10, desc[UR22][R12.64] ;  /* 0x000000160c0a3981 */ /* 0x000124000c1e1100 */
[----:B0-----:R-:W-:Y:S02]  /*fa40*/  @P3 IMAD.MOV.U32 R12, RZ, RZ, R14 ;  /* 0x000000ffff0c3224 */ /* 0x001fe400078e000e */
[----:B------:R-:W-:-:S05]  /*fa50*/  @P3 IMAD.MOV.U32 R13, RZ, RZ, R15 ;  /* 0x000000ffff0d3224 */ /* 0x000fca00078e000f */
[----:B------:R0:W4:Y:S02]  /*fa60*/  @P3 LDG.E.U8 R9, desc[UR22][R12.64] ;  /* 0x000000160c093981 */ /* 0x000124000c1e1100 */
[----:B0-----:R-:W-:-:S05]  /*fa70*/  IMAD R12, R91, UR14, RZ ;  /* 0x0000000e5b0c7c24 */ /* 0x001fca000f8e02ff */
[----:B------:R-:W-:-:S04]  /*fa80*/  IADD3 R14, P0, PT, R12, R3, RZ ;  /* 0x000000030c0e7210 */ /* 0x000fc80007f1e0ff */
[----:B-1----:R-:W-:Y:S01]  /*fa90*/  LEA.HI.X.SX32 R15, R12, R2, 0x1, P0 ;  /* 0x000000020c0f7211 */ /* 0x002fe200000f0eff */
[----:B------:R0:W-:Y:S04]  /*faa0*/  STL [R1+0x2bc], R14 ;  /* 0x0002bc0e01007387 */ /* 0x0001e80000100800 */
[----:B------:R1:W-:Y:S04]  /*fab0*/  STL [R1+0x2b8], R15 ;  /* 0x0002b80f01007387 */ /* 0x0003e80000100800 */
[----:B------:R-:W4:Y:S01]  /*fac0*/  LDL.LU R68, [R1+0x240] ;  /* 0x0002400001447983 */ /* 0x000f220000300800 */
[----:B------:R-:W-:-:S03]  /*fad0*/  PRMT R13, RZ, 0x7610, R13 ;  /* 0x00007610ff0d7816 */ /* 0x000fc6000000000d */
[----:B------:R-:W-:Y:S04]  /*fae0*/  STS.U8 [R89+UR10+0x1180], R23 ;  /* 0x0011801759007988 */ /* 0x000fe8000800000a */
[----:B------:R-:W-:Y:S04]  /*faf0*/  STS.U8 [R89+UR10+0x1580], R22 ;  /* 0x0015801659007988 */ /* 0x000fe8000800000a */
[----:B------:R-:W-:Y:S04]  /*fb00*/  STS.U8 [R89+UR10+0x1980], R25 ;  /* 0x0019801959007988 */ /* 0x000fe8000800000a */
[----:B------:R-:W-:Y:S01]  /*fb10*/  STS.U8 [R89+UR10+0x1d80], R24 ;  /* 0x001d801859007988 */ /* 0x000fe2000800000a */
[----:B------:R-:W-:-:S03]  /*fb20*/  LOP3.LUT R19, R82, 0x40, RZ, 0x3c, !PT ;  /* 0x0000004052137812 */ /* 0x000fc600078e3cff */
[----:B------:R-:W-:Y:S04]  /*fb30*/  STS.U8 [R89+UR10+0x2180], R27 ;  /* 0x0021801b59007988 */ /* 0x000fe8000800000a */
[----:B------:R0:W4:Y:S04]  /*fb40*/  @P3 LDG.E.U8 R13, desc[UR22][R14.64] ;  /* 0x000000160e0d3981 */ /* 0x000128000c1e1100 */
[----:B------:R-:W-:Y:S04]  /*fb50*/  STS.U8 [R89+UR10+0x2580], R26 ;  /* 0x0025801a59007988 */ /* 0x000fe8000800000a */
        /* <DEDUP_REMOVED lines=21> */
[----:B------:R-:W-:Y:S01]  /*fcb0*/  STS.U8 [R19+UR10+0x3e00], R53 ;  /* 0x003e003513007988 */ /* 0x000fe2000800000a */
[----:B--2---:R-:W-:-:S03]  /*fcc0*/  IMAD R12, R76, UR14, RZ ;  /* 0x0000000e4c0c7c24 */ /* 0x004fc6000f8e02ff */
[----:B------:R-:W2:Y:S02]  /*fcd0*/  LDL.LU R76, [R1+0x10] ;  /* 0x00001000014c7983 */ /* 0x000ea40000300800 */
[----:B0-----:R-:W-:-:S04]  /*fce0*/  IADD3 R14, P0, PT, R12, R3, RZ ;  /* 0x000000030c0e7210 */ /* 0x001fc80007f1e0ff */
[----:B-1----:R-:W-:Y:S02]  /*fcf0*/  LEA.HI.X.SX32 R15, R12, R2, 0x1, P0 ;  /* 0x000000020c0f7211 */ /* 0x002fe400000f0eff */
[----:B------:R-:W-:Y:S01]  /*fd00*/  PRMT R12, RZ, 0x7610, R12 ;  /* 0x00007610ff0c7816 */ /* 0x000fe2000000000c */
[----:B------:R3:W-:Y:S04]  /*fd10*/  STL [R1+0x2fc], R14 ;  /* 0x0002fc0e01007387 */ /* 0x0007e80000100800 */
[----:B------:R0:W-:Y:S04]  /*fd20*/  STL [R1+0x2f8], R15 ;  /* 0x0002f80f01007387 */ /* 0x0001e80000100800 */
[----:B------:R3:W2:Y:S02]  /*fd30*/  @P3 LDG.E.U8 R12, desc[UR22][R14.64] ;  /* 0x000000160e0c3981 */ /* 0x0006a4000c1e1100 */
[----:B---3--:R-:W-:-:S02]  /*fd40*/  IMAD R14, R83, UR14, RZ ;  /* 0x0000000e530e7c24 */ /* 0x008fc4000f8e02ff */
[----:B------:R-:W3:Y:S03]  /*fd50*/  LDL.LU R83, [R1+0xc] ;  /* 0x00000c0001537983 */ /* 0x000ee60000300800 */
[----:B------:R-:W-:-:S04]  /*fd60*/  IADD3 R19, P0, PT, R14, R3, RZ ;  /* 0x000000030e137210 */ /* 0x000fc80007f1e0ff */
[----:B------:R-:W-:Y:S01]  /*fd70*/  LEA.HI.X.SX32 R22, R14, R2, 0x1, P0 ;  /* 0x000000020e167211 */ /* 0x000fe200000f0eff */
[----:B------:R-:W-:Y:S04]  /*fd80*/  STL [R1+0x33c], R19 ;  /* 0x00033c1301007387 */ /* 0x000fe80000100800 */
[----:B------:R1:W-:Y:S01]  /*fd90*/  STL [R1+0x338], R22 ;  /* 0x0003381601007387 */ /* 0x0003e20000100800 */
[----:B----4-:R-:W-:-:S03]  /*fda0*/  IMAD R14, R66, UR14, RZ ;  /* 0x0000000e420e7c24 */ /* 0x010fc6000f8e02ff */
[----:B------:R-:W4:Y:S01]  /*fdb0*/  LDL.LU R66, [R1+0x8] ;  /* 0x0000080001427983 */ /* 0x000f220000300800 */
[----:B0-----:R-:W-:Y:S01]  /*fdc0*/  PRMT R15, RZ, 0x7610, R15 ;  /* 0x00007610ff0f7816 */ /* 0x001fe2000000000f */
[----:B------:R-:W-:Y:S02]  /*fdd0*/  @P3 IMAD.MOV.U32 R23, RZ, RZ, R22 ;  /* 0x000000ffff173224 */ /* 0x000fe400078e0016 */
[----:B-1----:R-:W-:Y:S01]  /*fde0*/  @P3 IMAD.MOV.U32 R22, RZ, RZ, R19 ;  /* 0x000000ffff163224 */ /* 0x002fe200078e0013 */
[----:B------:R-:W-:-:S04]  /*fdf0*/  IADD3 R19, P0, PT, R14, R3, RZ ;  /* 0x000000030e137210 */ /* 0x000fc80007f1e0ff */
[----:B------:R0:W4:Y:S04]  /*fe00*/  @P3 LDG.E.U8 R15, desc[UR22][R22.64] ;  /* 0x00000016160f3981 */ /* 0x000128000c1e1100 */
[----:B------:R-:W-:Y:S01]  /*fe10*/  STL [R1+0x37c], R19 ;  /* 0x00037c1301007387 */ /* 0x000fe20000100800 */
[----:B0-----:R-:W-:Y:S02]  /*fe20*/  LEA.HI.X.SX32 R22, R14, R2, 0x1, P0 ;  /* 0x000000020e167211 */ /* 0x001fe400000f0eff */
[----:B------:R-:W-:-:S03]  /*fe30*/  PRMT R14, RZ, 0x7610, R14 ;  /* 0x00007610ff0e7816 */ /* 0x000fc6000000000e */
[----:B------:R0:W-:Y:S01]  /*fe40*/  STL [R1+0x378], R22 ;  /* 0x0003781601007387 */ /* 0x0001e20000100800 */
[----:B------:R-:W-:Y:S02]  /*fe50*/  @P3 IMAD.MOV.U32 R23, RZ, RZ, R22 ;  /* 0x000000ffff173224 */ /* 0x000fe400078e0016 */
[----:B0-----:R-:W-:-:S05]  /*fe60*/  @P3 IMAD.MOV.U32 R22, RZ, RZ, R19 ;  /* 0x000000ffff163224 */ /* 0x001fca00078e0013 */
[----:B------:R0:W4:Y:S01]  /*fe70*/  @P3 LDG.E.U8 R14, desc[UR22][R22.64] ;  /* 0x00000016160e3981 */ /* 0x000122000c1e1100 */
[----:B------:R-:W-:-:S05]  /*fe80*/  IMAD R19, R68, UR14, RZ ;  /* 0x0000000e44137c24 */ /* 0x000fca000f8e02ff */
[----:B0-----:R-:W-:-:S04]  /*fe90*/  IADD3 R22, P0, PT, R19, R3, RZ ;  /* 0x0000000313167210 */ /* 0x001fc80007f1e0ff */
[----:B------:R-:W-:Y:S02]  /*fea0*/  LEA.HI.X.SX32 R23, R19, R2, 0x1, P0 ;  /* 0x0000000213177211 */ /* 0x000fe400000f0eff */
[----:B------:R-:W-:Y:S01]  /*feb0*/  PRMT R19, RZ, 0x7610, R19 ;  /* 0x00007610ff137816 */ /* 0x000fe20000000013 */
[----:B------:R-:W-:Y:S01]  /*fec0*/  STL [R1+0x3b8], R22 ;  /* 0x0003b81601007387 */ /* 0x000fe20000100800 */
[----:B------:R-:W-:-:S04]  /*fed0*/  LOP3.LUT R24, R82, 0x50, RZ, 0x3c, !PT ;  /* 0x0000005052187812 */ /* 0x000fc800078e3cff */
[----:B------:R2:W4:Y:S04]  /*fee0*/  @P3 LDG.E.U8 R19, desc[UR22][R22.64] ;  /* 0x0000001616133981 */ /* 0x000528000c1e1100 */
[----:B------:R-:W-:Y:S04]  /*fef0*/  STS.U8 [R24+UR10+0x280], R58 ;  /* 0x0002803a18007988 */ /* 0x000fe8000800000a */
[----:B------:R-:W-:Y:S04]  /*ff00*/  STS.U8 [R24+UR10+0x680], R57 ;  /* 0x0006803918007988 */ /* 0x000fe8000800000a */
[----:B------:R-:W-:Y:S04]  /*ff10*/  STL [R1+0x3b4], R23 ;  /* 0x0003b41701007387 */ /* 0x000fe80000100800 */
[----:B------:R-:W-:Y:S04]  /*ff20*/  STS.U8 [R24+UR10+0xa80], R59 ;  /* 0x000a803b18007988 */ /* 0x000fe8000800000a */
[----:B------:R-:W-:Y:S04]  /*ff30*/  STS.U8 [R24+UR10+0xe80], R55 ;  /* 0x000e803718007988 */ /* 0x000fe8000800000a */
[----:B------:R-:W-:Y:S04]  /*ff40*/  STS.U8 [R24+UR10+0x1280], R56 ;  /* 0x0012803818007988 */ /* 0x000fe8000800000a */
[----:B------:R-:W-:Y:S04]  /*ff50*/  STS.U8 [R24+UR10+0x1680], R52 ;  /* 0x0016803418007988 */ /* 0x000fe8000800000a */
[----:B------:R-:W-:Y:S04]  /*ff60*/  STS.U8 [R24+UR10+0x1a80], R54 ;  /* 0x001a803618007988 */ /* 0x000fe8000800000a */
[----:B------:R-:W-:Y:S04]  /*ff70*/  STS.U8 [R24+UR10+0x1e80], R50 ;  /* 0x001e803218007988 */ /* 0x000fe8000800000a */
[----:B------:R-:W-:Y:S04]  /*ff80*/  STS.U8 [R24+UR10+0x2280], R51 ;  /* 0x0022803318007988 */ /* 0x000fe8000800000a */
[----:B------:R0:W-:Y:S02]  /*ff90*/  STS.U8 [R24+UR10+0x2680], R18 ;  /* 0x0026801218007988 */ /* 0x0001e4000800000a */
[----:B0-----:R-:W-:-:S02]  /*ffa0*/  PRMT R18, RZ, 0x7610, R18 ;  /* 0x00007610ff127816 */ /* 0x001fc40000000012 */
[----:B------:R-:W-:Y:S04]  /*ffb0*/  STS.U8 [R24+UR10+0x2a80], R49 ;  /* 0x002a803118007988 */ /* 0x000fe8000800000a */
[----:B------:R0:W-:Y:S02]  /*ffc0*/  STS.U8 [R24+UR10+0x2e80], R21 ;  /* 0x002e801518007988 */ /* 0x0001e4000800000a */
[----:B0-----:R-:W-:Y:S01]  /*ffd0*/  PRMT R21, RZ, 0x7610, R21 ;  /* 0x00007610ff157816 */ /* 0x001fe20000000015 */
[----:B--2---:R-:W-:-:S05]  /*ffe0*/  IMAD R22, R76, UR14, RZ ;  /* 0x0000000e4c167c24 */ /* 0x004fca000f8e02ff */
[----:B------:R-:W-:-:S04]  /*fff0*/  IADD3 R23, P0, PT, R22, R3, RZ ;  /* 0x0000000316177210 */ /* 0x000fc80007f1e0ff */
[----:B------:R-:W-:Y:S01]  /*10000*/  LEA.HI.X.SX32 R25, R22, R2, 0x1, P0 ;  /* 0x0000000216197211 */ /* 0x000fe200000f0eff */
[----:B------:R0:W-:Y:S01]  /*10010*/  STL [R1+0x3e8], R23 ;  /* 0x0003e81701007387 */ /* 0x0001e20000100800 */
[----:B------:R-:W-:-:S03]  /*10020*/  @P3 IMAD.MOV.U32 R22, RZ, RZ, R23 ;  /* 0x000000ffff163224 */ /* 0x000fc600078e0017 */
[----:B------:R1:W-:Y:S04]  /*10030*/  STL [R1+0x3e4], R25 ;  /* 0x0003e41901007387 */ /* 0x0003e80000100800 */
[----:B------:R-:W2:Y:S01]  /*10040*/  LDL.LU R76, [R1+0x2c4] ;  /* 0x0002c400014c7983 */ /* 0x000ea20000300800 */
[----:B0-----:R-:W-:-:S05]  /*10050*/  @P3 IMAD.MOV.U32 R23, RZ, RZ, R25 ;  /* 0x000000ffff173224 */ /* 0x001fca00078e0019 */
[----:B------:R3:W2:Y:S02]  /*10060*/  @P3 LDG.E.U8 R18, desc[UR22][R22.64] ;  /* 0x0000001616123981 */ /* 0x0006a4000c1e1100 */
[----:B---3--:R-:W-:-:S05]  /*10070*/  IMAD R22, R83, UR14, RZ ;  /* 0x0000000e53167c24 */ /* 0x008fca000f8e02ff */
[----:B------:R-:W-:-:S04]  /*10080*/  IADD3 R23, P0, PT, R22, R3, RZ ;  /* 0x0000000316177210 */ /* 0x000fc80007f1e0ff */
[----:B-1----:R-:W-:Y:S01]  /*10090*/  LEA.HI.X.SX32 R25, R22, R2, 0x1, P0 ;  /* 0x0000000216197211 */ /* 0x002fe200000f0eff */
[----:B------:R0:W-:Y:S01]  /*100a0*/  STL [R1+0x418], R23 ;  /* 0x0004181701007387 */ /* 0x0001e20000100800 */
[----:B------:R-:W-:-:S03]  /*100b0*/  @P3 IMAD.MOV.U32 R22, RZ, RZ, R23 ;  /* 0x000000ffff163224 */ /* 0x000fc600078e0017 */
[----:B------:R1:W-:Y:S04]  /*100c0*/  STL [R1+0x414], R25 ;  /* 0x0004141901007387 */ /* 0x0003e80000100800 */
[----:B------:R-:W3:Y:S01]  /*100d0*/  LDL.LU R83, [R1+0x384] ;  /* 0x0003840001537983 */ /* 0x000ee20000300800 */
[----:B0-----:R-:W-:-:S05]  /*100e0*/  @P3 IMAD.MOV.U32 R23, RZ, RZ, R25 ;  /* 0x000000ffff173224 */ /* 0x001fca00078e0019 */
[----:B------:R4:W3:Y:S02]  /*100f0*/  @P3 LDG.E.U8 R21, desc[UR22][R22.64] ;  /* 0x0000001616153981 */ /* 0x0008e4000c1e1100 */
[----:B----4-:R-:W-:-:S05]  /*10100*/  IMAD R22, R66, UR14, RZ ;  /* 0x0000000e42167c24 */ /* 0x010fca000f8e02ff */
[----:B------:R-:W-:-:S04]  /*10110*/  IADD3 R23, P0, PT, R22, R3, RZ ;  /* 0x0000000316177210 */ /* 0x000fc80007f1e0ff */
[----:B-1----:R-:W-:Y:S01]  /*10120*/  LEA.HI.X.SX32 R25, R22, R2, 0x1, P0 ;  /* 0x0000000216197211 */ /* 0x002fe200000f0eff */
[----:B------:R0:W-:Y:S04]  /*10130*/  STL [R1+0x448], R23 ;  /* 0x0004481701007387 */ /* 0x0001e80000100800 */
[----:B------:R-:W-:Y:S04]  /*10140*/  STL [R1+0x444], R25 ;  /* 0x0004441901007387 */ /* 0x000fe80000100800 */
[----:B------:R-:W4:Y:S01]  /*10150*/  LDL.LU R68, [R1+0x380] ;  /* 0x0003800001447983 */ /* 0x000f220000300800 */
[----:B------:R-:W-:-:S03]  /*10160*/  @P3 IMAD.MOV.U32 R22, RZ, RZ, R23 ;  /* 0x000000ffff163224 */ /* 0x000fc600078e0017 */
[----:B------:R-:W4:Y:S01]  /*10170*/  LDL.LU R66, [R1+0x344] ;  /* 0x0003440001427983 */ /* 0x000f220000300800 */
[----:B0-----:R-:W-:-:S03]  /*10180*/  @P3 IMAD.MOV.U32 R23, RZ, RZ, R25 ;  /* 0x000000ffff173224 */ /* 0x001fc600078e0019 */
[----:B------:R-:W-:Y:S04]  /*10190*/  STS.U8 [R24+UR10+0x3280], R20 ;  /* 0x0032801418007988 */ /* 0x000fe8000800000a */
[----:B------:R0:W-:Y:S04]  /*101a0*/  STS.U8 [R24+UR10+0x3680], R17 ;  /* 0x0036801118007988 */ /* 0x0001e8000800000a */
[----:B------:R-:W-:Y:S04]  /*101b0*/  STS.U8 [R24+UR10+0x3a80], R16 ;  /* 0x003a801018007988 */ /* 0x000fe8000800000a */
[----:B------:R1:W-:Y:S01]  /*101c0*/  STS.U8 [R24+UR10+0x3e80], R11 ;  /* 0x003e800b18007988 */ /* 0x0003e2000800000a */
[----:B0-----:R-:W-:-:S06]  /*101d0*/  PRMT R17, RZ, 0x7610, R17 ;  /* 0x00007610ff117816 */ /* 0x001fcc0000000011 */
[----:B------:R0:W4:Y:S01]  /*101e0*/  @P3 LDG.E.U8 R17, desc[UR22][R22.64] ;  /* 0x0000001616113981 */ /* 0x000122000c1e1100 */
[----:B-1----:R-:W-:Y:S01]  /*101f0*/  IMAD R11, R90, UR14, RZ ;  /* 0x0000000e5a0b7c24 */ /* 0x002fe2000f8e02ff */
[----:B------:R-:W-:-:S04]  /*10200*/  LOP3.LUT R24, R82, 0x60, RZ, 0x3c, !PT ;  /* 0x0000006052187812 */ /* 0x000fc800078e3cff */
[----:B0-----:R-:W-:-:S04]  /*10210*/  IADD3 R22, P0, PT, R11, R3, RZ ;  /* 0x000000030b167210 */ /* 0x001fc80007f1e0ff */
[----:B------:R-:W-:Y:S01]  /*10220*/  LEA.HI.X.SX32 R23, R11, R2, 0x1, P0 ;  /* 0x000000020b177211 */ /* 0x000fe200000f0eff */
[----:B------:R2:W-:Y:S04]  /*10230*/  STS.U8 [R24+UR10+0x300], R8 ;  /* 0x0003000818007988 */ /* 0x0005e8000800000a */
[----:B------:R0:W-:Y:S01]  /*10240*/  STL [R1+0x470], R22 ;  /* 0x0004701601007387 */ /* 0x0001e20000100800 */
[----:B------:R-:W-:-:S03]  /*10250*/  PRMT R16, RZ, 0x7610, R16 ;  /* 0x00007610ff107816 */ /* 0x000fc60000000010 */
[----:B------:R1:W-:Y:S04]  /*10260*/  STL [R1+0x46c], R23 ;  /* 0x00046c1701007387 */ /* 0x0003e80000100800 */
[----:B------:R0:W4:Y:S01]  /*10270*/  @P3 LDG.E.U8 R16, desc[UR22][R22.64] ;  /* 0x0000001616103981 */ /* 0x000122000c1e1100 */
[----:B------:R-:W-:-:S03]  /*10280*/  PRMT R11, RZ, 0x7610, R11 ;  /* 0x00007610ff0b7816 */ /* 0x000fc6000000000b */
[----:B------:R-:W-:Y:S04]  /*10290*/  STS.U8 [R24+UR10+0x700], R7 ;  /* 0x0007000718007988 */ /* 0x000fe8000800000a */
[----:B------:R3:W-:Y:S01]  /*102a0*/  STS.U8 [R24+UR10+0xb00], R4 ;  /* 0x000b000418007988 */ /* 0x0007e2000800000a */
[----:B------:R-:W-:-:S03]  /*102b0*/  PRMT R20, RZ, 0x7610, R20 ;  /* 0x00007610ff147816 */ /* 0x000fc60000000014 */
[----:B------:R-:W-:Y:S04]  /*102c0*/  STS.U8 [R24+UR10+0xf00], R6 ;  /* 0x000f000618007988 */ /* 0x000fe8000800000a */
[----:B------:R-:W-:Y:S01]  /*102d0*/  STS.U8 [R24+UR10+0x1300], R5 ;  /* 0x0013000518007988 */ /* 0x000fe2000800000a */
[----:B--2---:R-:W-:-:S03]  /*102e0*/  IMAD R8, R76, UR14, RZ ;  /* 0x0000000e4c087c24 */ /* 0x004fc6000f8e02ff */
[----:B------:R-:W2:Y:S02]  /*102f0*/  LDL.LU R76, [R1+0x340] ;  /* 0x00034000014c7983 */ /* 0x000ea40000300800 */
[----:B0-----:R-:W-:-:S04]  /*10300*/  IADD3 R22, P0, PT, R8, R3, RZ ;  /* 0x0000000308167210 */ /* 0x001fc80007f1e0ff */
[----:B-1----:R-:W-:Y:S01]  /*10310*/  LEA.HI.X.SX32 R23, R8, R2, 0x1, P0 ;  /* 0x0000000208177211 */ /* 0x002fe200000f0eff */
[----:B------:R0:W-:Y:S04]  /*10320*/  STL [R1+0xfc], R22 ;  /* 0x0000fc1601007387 */ /* 0x0001e80000100800 */
[----:B------:R0:W2:Y:S04]  /*10330*/  @P3 LDG.E.U8 R11, desc[UR22][R22.64] ;  /* 0x00000016160b3981 */ /* 0x0000a8000c1e1100 */
[----:B------:R1:W-:Y:S01]  /*10340*/  STL [R1+0xf8], R23 ;  /* 0x0000f81701007387 */ /* 0x0003e20000100800 */
[----:B---3--:R-:W-:-:S03]  /*10350*/  IMAD R4, R83, UR14, RZ ;  /* 0x0000000e53047c24 */ /* 0x008fc6000f8e02ff */
[----:B------:R-:W3:Y:S02]  /*10360*/  LDL.LU R83, [R1+0x304] ;  /* 0x0003040001537983 */ /* 0x000ee40000300800 */
[----:B0-----:R-:W-:-:S04]  /*10370*/  IADD3 R22, P0, PT, R4, R3, RZ ;  /* 0x0000000304167210 */ /* 0x001fc80007f1e0ff */
[----:B-1----:R-:W-:Y:S01]  /*10380*/  LEA.HI.X.SX32 R23, R4, R2, 0x1, P0 ;  /* 0x0000000204177211 */ /* 0x002fe200000f0eff */
[----:B------:R-:W-:-:S04]  /*10390*/  @P3 IMAD.MOV.U32 R4, RZ, RZ, R22 ;  /* 0x000000ffff043224 */ /* 0x000fc800078e0016 */
[----:B------:R-:W-:Y:S01]  /*103a0*/  @P3 IMAD.MOV.U32 R5, RZ, RZ, R23 ;  /* 0x000000ffff053224 */ /* 0x000fe200078e0017 */
[----:B------:R0:W-:Y:S04]  /*103b0*/  STL [R1+0x13c], R22 ;  /* 0x00013c1601007387 */ /* 0x0001e80000100800 */
[----:B------:R4:W3:Y:S04]  /*103c0*/  @P3 LDG.E.U8 R20, desc[UR22][R4.64] ;  /* 0x0000001604143981 */ /* 0x0008e8000c1e1100 */
[----:B------:R-:W-:Y:S01]  /*103d0*/  STL [R1+0x138], R23 ;  /* 0x0001381701007387 */ /* 0x000fe20000100800 */
[----:B----4-:R-:W-:-:S03]  /*103e0*/  IMAD R4, R68, UR14, RZ ;  /* 0x0000000e44047c24 */ /* 0x010fc6000f8e02ff */
[----:B------:R-:W4:Y:S02]  /*103f0*/  LDL.LU R68, [R1+0x300] ;  /* 0x0003000001447983 */ /* 0x000f240000300800 */
[----:B------:R-:W-:-:S04]  /*10400*/  IADD3 R5, P0, PT, R4, R3, RZ ;  /* 0x0000000304057210 */ /* 0x000fc80007f1e0ff */
[----:B0-----:R-:W-:Y:S01]  /*10410*/  LEA.HI.X.SX32 R22, R4, R2, 0x1, P0 ;  /* 0x0000000204167211 */ /* 0x001fe200000f0eff */
[----:B------:R0:W-:Y:S01]  /*10420*/  STL [R1+0x184], R5 ;  /* 0x0001840501007387 */ /* 0x0001e20000100800 */
[----:B------:R-:W-:Y:S01]  /*10430*/  PRMT R7, RZ, 0x7610, R7 ;  /* 0x00007610ff077816 */ /* 0x000fe20000000007 */
[----:B------:R-:W-:Y:S02]  /*10440*/  @P3 IMAD.MOV.U32 R4, RZ, RZ, R5 ;  /* 0x000000ffff043224 */ /* 0x000fe400078e0005 */
[----:B0-----:R-:W-:-:S05]  /*10450*/  @P3 IMAD.MOV.U32 R5, RZ, RZ, R22 ;  /* 0x000000ffff053224 */ /* 0x001fca00078e0016 */
[----:B------:R0:W4:Y:S02]  /*10460*/  @P3 LDG.E.U8 R7, desc[UR22][R4.64] ;  /* 0x0000001604073981 */ /* 0x000124000c1e1100 */
[----:B0-----:R-:W-:Y:S02]  /*10470*/  IMAD R4, R66, UR14, RZ ;  /* 0x0000000e42047c24 */ /* 0x001fe4000f8e02ff */
[----:B------:R-:W-:Y:S03]  /*10480*/  STS.U8 [R24+UR10+0x1700], R10 ;  /* 0x0017000a18007988 */ /* 0x000fe6000800000a */
[----:B------:R-:W-:Y:S01]  /*10490*/  IADD3 R5, P0, PT, R4, R3, RZ ;  /* 0x0000000304057210 */ /* 0x000fe20007f1e0ff */
[----:B------:R0:W-:Y:S01]  /*104a0*/  STS.U8 [R24+UR10+0x1b00], R9 ;  /* 0x001b000918007988 */ /* 0x0001e2000800000a */
[----:B------:R-:W-:-:S03]  /*104b0*/  PRMT R8, RZ, 0x7610, R8 ;  /* 0x00007610ff087816 */ /* 0x000fc60000000008 */
[----:B------:R-:W-:Y:S01]  /*104c0*/  STL [R1+0x178], R22 ;  /* 0x0001781601007387 */ /* 0x000fe20000100800 */
[----:B0-----:R-:W-:-:S03]  /*104d0*/  LEA.HI.X.SX32 R9, R4, R2, 0x1, P0 ;  /* 0x0000000204097211 */ /* 0x001fc600000f0eff */
[----:B------:R0:W-:Y:S01]  /*104e0*/  STL [R1+0x1c4], R5 ;  /* 0x0001c40501007387 */ /* 0x0001e20000100800 */
[----:B------:R-:W-:-:S03]  /*104f0*/  @P3 IMAD.MOV.U32 R4, RZ, RZ, R5 ;  /* 0x000000ffff043224 */ /* 0x000fc600078e0005 */
[----:B------:R1:W-:Y:S04]  /*10500*/  STL [R1+0x1c0], R9 ;  /* 0x0001c00901007387 */ /* 0x0003e80000100800 */
[----:B------:R-:W4:Y:S01]  /*10510*/  LDL.LU R89, [R1+0x714] ;  /* 0x0007140001597983 */ /* 0x000f220000300800 */
[----:B0-----:R-:W-:-:S03]  /*10520*/  @P3 IMAD.MOV.U32 R5, RZ, RZ, R9 ;  /* 0x000000ffff053224 */ /* 0x001fc600078e0009 */
[----:B------:R-:W4:Y:S04]  /*10530*/  LDL.LU R66, [R1+0x2c0] ;  /* 0x0002c00001427983 */ /* 0x000f280000300800 */
[----:B------:R2:W4:Y:S04]  /*10540*/  @P3 LDG.E.U8 R8, desc[UR22][R4.64] ;  /* 0x0000001604083981 */ /* 0x000528000c1e1100 */
[----:B------:R-:W-:Y:S04]  /*10550*/  STS.U8 [R24+UR10+0x1f00], R13 ;  /* 0x001f000d18007988 */ /* 0x000fe8000800000a */
[----:B------:R0:W-:Y:S01]  /*10560*/  STS.U8 [R24+UR10+0x2300], R12 ;  /* 0x0023000c18007988 */ /* 0x0001e2000800000a */
[----:B--2---:R-:W-:-:S05]  /*10570*/  IMAD R4, R76, UR14, RZ ;  /* 0x0000000e4c047c24 */ /* 0x004fca000f8e02ff */
[----:B------:R-:W-:-:S04]  /*10580*/  IADD3 R5, P0, PT, R4, R3, RZ ;  /* 0x0000000304057210 */ /* 0x000fc80007f1e0ff */
[----:B-1----:R-:W-:Y:S01]  /*10590*/  LEA.HI.X.SX32 R9, R4, R2, 0x1, P0 ;  /* 0x0000000204097211 */ /* 0x002fe200000f0eff */
[----:B------:R3:W-:Y:S04]  /*105a0*/  STL [R1+0x204], R5 ;  /* 0x0002040501007387 */ /* 0x0007e80000100800 */
[----:B------:R1:W-:Y:S04]  /*105b0*/  STL [R1+0x200], R9 ;  /* 0x0002000901007387 */ /* 0x0003e80000100800 */
[----:B------:R-:W2:Y:S01]  /*105c0*/  LDL.LU R76, [R1+0x710] ;  /* 0x00071000014c7983 */ /* 0x000ea20000300800 */
[----:B0-----:R-:W-:-:S02]  /*105d0*/  @P3 IMAD.MOV.U32 R12, RZ, RZ, R5 ;  /* 0x000000ffff0c3224 */ /* 0x001fc400078e0005 */
[----:B------:R-:W-:Y:S01]  /*105e0*/  @P3 IMAD.MOV.U32 R13, RZ, RZ, R9 ;  /* 0x000000ffff0d3224 */ /* 0x000fe200078e0009 */
[----:B------:R-:W-:-:S06]  /*105f0*/  PRMT R4, RZ, 0x7610, R4 ;  /* 0x00007610ff047816 */ /* 0x000fcc0000000004 */
[----:B------:R0:W2:Y:S01]  /*10600*/  @P3 LDG.E.U8 R4, desc[UR22][R12.64] ;  /* 0x000000160c043981 */ /* 0x0000a2000c1e1100 */
[----:B---3--:R-:W-:-:S05]  /*10610*/  IMAD R5, R83, UR14, RZ ;  /* 0x0000000e53057c24 */ /* 0x008fca000f8e02ff */
[----:B-1----:R-:W-:-:S04]  /*10620*/  IADD3 R9, P0, PT, R5, R3, RZ ;  /* 0x0000000305097210 */ /* 0x002fc80007f1e0ff */
[----:B------:R-:W-:Y:S01]  /*10630*/  LEA.HI.X.SX32 R10, R5, R2, 0x1, P0 ;  /* 0x00000002050a7211 */ /* 0x000fe200000f0eff */
[----:B------:R1:W-:Y:S04]  /*10640*/  STL [R1+0x244], R9 ;  /* 0x0002440901007387 */ /* 0x0003e80000100800 */
[----:B------:R3:W-:Y:S04]  /*10650*/  STL [R1+0x240], R10 ;  /* 0x0002400a01007387 */ /* 0x0007e80000100800 */
[----:B------:R-:W2:Y:S01]  /*10660*/  LDL.LU R83, [R1+0x3f0] ;  /* 0x0003f00001537983 */ /* 0x000ea20000300800 */
[----:B0-----:R-:W-:-:S02]  /*10670*/  @P3 IMAD.MOV.U32 R12, RZ, RZ, R9 ;  /* 0x000000ffff0c3224 */ /* 0x001fc400078e0009 */
[----:B------:R-:W-:Y:S02]  /*10680*/  @P3 IMAD.MOV.U32 R13, RZ, RZ, R10 ;  /* 0x000000ffff0d3224 */ /* 0x000fe400078e000a */
[----:B----4-:R-:W-:-:S05]  /*10690*/  IMAD R5, R68, UR14, RZ ;  /* 0x0000000e44057c24 */ /* 0x010fca000f8e02ff */
[----:B-1----:R-:W-:-:S04]  /*106a0*/  IADD3 R9, P0, PT, R5, R3, RZ ;  /* 0x0000000305097210 */ /* 0x002fc80007f1e0ff */
[----:B---3--:R-:W-:Y:S01]  /*106b0*/  LEA.HI.X.SX32 R10, R5, R2, 0x1, P0 ;  /* 0x00000002050a7211 */ /* 0x008fe200000f0eff */
[----:B------:R0:W-:Y:S04]  /*106c0*/  STL [R1+0x284], R9 ;  /* 0x0002840901007387 */ /* 0x0001e80000100800 */
[----:B------:R1:W-:Y:S04]  /*106d0*/  STL [R1+0x280], R10 ;  /* 0x0002800a01007387 */ /* 0x0003e80000100800 */
[----:B------:R-:W3:Y:S01]  /*106e0*/  LDL.LU R68, [R1+0x3c0] ;  /* 0x0003c00001447983 */ /* 0x000ee20000300800 */
[----:B------:R-:W-:-:S02]  /*106f0*/  PRMT R6, RZ, 0x7610, R6 ;  /* 0x00007610ff067816 */ /* 0x000fc40000000006 */
[----:B------:R-:W-:-:S04]  /*10700*/  PRMT R5, RZ, 0x7610, R5 ;  /* 0x00007610ff057816 */ /* 0x000fc80000000005 */
[----:B------:R4:W3:Y:S04]  /*10710*/  @P3 LDG.E.U8 R6, desc[UR22][R12.64] ;  /* 0x000000160c063981 */ /* 0x0008e8000c1e1100 */
[----:B------:R-:W-:Y:S01]  /*10720*/  STS.U8 [R24+UR10+0x2700], R15 ;  /* 0x0027000f18007988 */ /* 0x000fe2000800000a */
[----:B----4-:R-:W-:Y:S02]  /*10730*/  @P3 IMAD.MOV.U32 R12, RZ, RZ, R9 ;  /* 0x000000ffff0c3224 */ /* 0x010fe400078e0009 */
[----:B------:R-:W-:Y:S01]  /*10740*/  @P3 IMAD.MOV.U32 R13, RZ, RZ, R10 ;  /* 0x000000ffff0d3224 */ /* 0x000fe200078e000a */
[----:B------:R-:W-:Y:S04]  /*10750*/  STS.U8 [R24+UR10+0x2b00], R14 ;  /* 0x002b000e18007988 */ /* 0x000fe8000800000a */
[----:B------:R4:W3:Y:S04]  /*10760*/  @P3 LDG.E.U8 R5, desc[UR22][R12.64] ;  /* 0x000000160c053981 */ /* 0x0008e8000c1e1100 */
[----:B------:R-:W-:Y:S04]  /*10770*/  STS.U8 [R24+UR10+0x2f00], R19 ;  /* 0x002f001318007988 */ /* 0x000fe8000800000a */
[----:B------:R-:W-:Y:S01]  /*10780*/  STS.U8 [R24+UR10+0x3300], R18 ;  /* 0x0033001218007988 */ /* 0x000fe2000800000a */
[----:B0-----:R-:W-:Y:S01]  /*10790*/  IMAD R9, R89, UR14, RZ ;  /* 0x0000000e59097c24 */ /* 0x001fe2000f8e02ff */
[----:B----4-:R-:W-:-:S04]  /*107a0*/  LOP3.LUT R12, R82, 0x70, RZ, 0x3c, !PT ;  /* 0x00000070520c7812 */ /* 0x010fc800078e3cff */
[C---:B-1----:R-:W-:Y:S01]  /*107b0*/  IADD3 R10, P0, PT, R9.reuse, R3, RZ ;  /* 0x00000003090a7210 */ /* 0x042fe20007f1e0ff */
[----:B------:R-:W-:Y:S03]  /*107c0*/  STS.U8 [R24+UR10+0x3700], R21 ;  /* 0x0037001518007988 */ /* 0x000fe6000800000a */
[----:B------:R-:W-:Y:S01]  /*107d0*/  LEA.HI.X.SX32 R13, R9, R2, 0x1, P0 ;  /* 0x00000002090d7211 */ /* 0x000fe200000f0eff */
[----:B------:R-:W-:Y:S01]  /*107e0*/  STS.U8 [R24+UR10+0x3b00], R17 ;  /* 0x003b001118007988 */ /* 0x000fe2000800000a */
[----:B------:R-:W-:-:S03]  /*107f0*/  PRMT R9, RZ, 0x7610, R9 ;  /* 0x00007610ff097816 */ /* 0x000fc60000000009 */
[----:B------:R-:W-:Y:S04]  /*10800*/  STS.U8 [R24+UR10+0x3f00], R16 ;  /* 0x003f001018007988 */ /* 0x000fe8000800000a */
[----:B------:R0:W-:Y:S04]  /*10810*/  STS.U8 [R12+UR10+0x3f80], R66 ;  /* 0x003f80420c007988 */ /* 0x0001e8000800000a */
[----:B------:R1:W-:Y:S04]  /*10820*/  STS.U8 [R12+UR10+0x380], R11 ;  /* 0x0003800b0c007988 */ /* 0x0003e8000800000a */
[----:B0-----:R-:W4:Y:S01]  /*10830*/  LDL.LU R66, [R1+0x3bc] ;  /* 0x0003bc0001427983 */ /* 0x001f220000300800 */
[----:B-1----:R-:W-:-:S03]  /*10840*/  @P3 IMAD.MOV.U32 R11, RZ, RZ, R13 ;  /* 0x000000ffff0b3224 */ /* 0x002fc600078e000d */
[----:B------:R-:W-:Y:S04]  /*10850*/  STL [R1+0x2c4], R10 ;  /* 0x0002c40a01007387 */ /* 0x000fe80000100800 */
[----:B------:R2:W4:Y:S04]  /*10860*/  @P3 LDG.E.U8 R9, desc[UR22][R10.64] ;  /* 0x000000160a093981 */ /* 0x000528000c1e1100 */
[----:B------:R-:W-:Y:S04]  /*10870*/  STL [R1+0x2c0], R13 ;  /* 0x0002c00d01007387 */ /* 0x000fe80000100800 */
[----:B------:R-:W-:Y:S04]  /*10880*/  STS.U8 [R12+UR10+0x780], R20 ;  /* 0x000780140c007988 */ /* 0x000fe8000800000a */
[----:B------:R0:W-:Y:S02]  /*10890*/  STS.U8 [R12+UR10+0xb80], R7 ;  /* 0x000b80070c007988 */ /* 0x0001e4000800000a */
[----:B0-----:R-:W-:-:S02]  /*108a0*/  PRMT R7, RZ, 0x7610, R7 ;  /* 0x00007610ff077816 */ /* 0x001fc40000000007 */
[----:B------:R0:W-:Y:S02]  /*108b0*/  STS.U8 [R12+UR10+0xf80], R8 ;  /* 0x000f80080c007988 */ /* 0x0001e4000800000a */
[----:B0-----:R-:W-:Y:S01]  /*108c0*/  PRMT R8, RZ, 0x7610, R8 ;  /* 0x00007610ff087816 */ /* 0x001fe20000000008 */
[----:B--2---:R-:W-:Y:S02]  /*108d0*/  IMAD R10, R76, UR14, RZ ;  /* 0x0000000e4c0a7c24 */ /* 0x004fe4000f8e02ff */
[----:B------:R-:W2:Y:S03]  /*108e0*/  LDL.LU R76, [R1+0x3ec] ;  /* 0x0003ec00014c7983 */ /* 0x000ea60000300800 */
[----:B------:R-:W-:-:S04]  /*108f0*/  IADD3 R11, P0, PT, R10, R3, RZ ;  /* 0x000000030a0b7210 */ /* 0x000fc80007f1e0ff */
[----:B------:R-:W-:Y:S01]  /*10900*/  LEA.HI.X.SX32 R13, R10, R2, 0x1, P0 ;  /* 0x000000020a0d7211 */ /* 0x000fe200000f0eff */
[----:B------:R0:W-:Y:S01]  /*10910*/  STL [R1+0x304], R11 ;  /* 0x0003040b01007387 */ /* 0x0001e20000100800 */
[----:B------:R-:W-:-:S03]  /*10920*/  @P3 IMAD.MOV.U32 R10, RZ, RZ, R11 ;  /* 0x000000ffff0a3224 */ /* 0x000fc600078e000b */
[----:B0-----:R-:W-:-:S05]  /*10930*/  @P3 IMAD.MOV.U32 R11, RZ, RZ, R13 ;  /* 0x000000ffff0b3224 */ /* 0x001fca00078e000d */
[----:B------:R0:W2:Y:S02]  /*10940*/  @P3 LDG.E.U8 R7, desc[UR22][R10.64] ;  /* 0x000000160a073981 */ /* 0x0000a4000c1e1100 */
[----:B0-----:R-:W-:Y:S02]  /*10950*/  IMAD R10, R83, UR14, RZ ;  /* 0x0000000e530a7c24 */ /* 0x001fe4000f8e02ff */
[----:B------:R0:W-:Y:S03]  /*10960*/  STL [R1+0x300], R13 ;  /* 0x0003000d01007387 */ /* 0x0001e60000100800 */
[C---:B------:R-:W-:Y:S01]  /*10970*/  IADD3 R11, P0, PT, R10.reuse, R3, RZ ;  /* 0x000000030a0b7210 */ /* 0x040fe20007f1e0ff */
[----:B------:R-:W2:Y:S03]  /*10980*/  LDL.LU R83, [R1+0x420] ;  /* 0x0004200001537983 */ /* 0x000ea60000300800 */
[----:B0-----:R-:W-:Y:S01]  /*10990*/  LEA.HI.X.SX32 R13, R10, R2, 0x1, P0 ;  /* 0x000000020a0d7211 */ /* 0x001fe200000f0eff */
[----:B------:R0:W-:Y:S01]  /*109a0*/  STL [R1+0x344], R11 ;  /* 0x0003440b01007387 */ /* 0x0001e20000100800 */
[----:B------:R-:W-:-:S03]  /*109b0*/  @P3 IMAD.MOV.U32 R10, RZ, RZ, R11 ;  /* 0x000000ffff0a3224 */ /* 0x000fc600078e000b */
[----:B------:R3:W-:Y:S01]  /*109c0*/  STS.U8 [R12+UR10+0x1380], R4 ;  /* 0x001380040c007988 */ /* 0x0007e2000800000a */
[----:B0-----:R-:W-:-:S05]  /*109d0*/  @P3 IMAD.MOV.U32 R11, RZ, RZ, R13 ;  /* 0x000000ffff0b3224 */ /* 0x001fca00078e000d */
[----:B------:R0:W2:Y:S01]  /*109e0*/  @P3 LDG.E.U8 R8, desc[UR22][R10.64] ;  /* 0x000000160a083981 */ /* 0x0000a2000c1e1100 */
[----:B---3--:R-:W-:-:S05]  /*109f0*/  IMAD R4, R68, UR14, RZ ;  /* 0x0000000e44047c24 */ /* 0x008fca000f8e02ff */
[----:B0-----:R-:W-:-:S04]  /*10a00*/  IADD3 R10, P0, PT, R4, R3, RZ ;  /* 0x00000003040a7210 */ /* 0x001fc80007f1e0ff */
[----:B------:R-:W-:Y:S02]  /*10a10*/  LEA.HI.X.SX32 R11, R4, R2, 0x1, P0 ;  /* 0x00000002040b7211 */ /* 0x000fe400000f0eff */
[----:B------:R-:W-:-:S06]  /*10a20*/  PRMT R4, RZ, 0x7610, R4 ;  /* 0x00007610ff047816 */ /* 0x000fcc0000000004 */
[----:B------:R0:W3:Y:S04]  /*10a30*/  @P3 LDG.E.U8 R4, desc[UR22][R10.64] ;  /* 0x000000160a043981 */ /* 0x0000e8000c1e1100 */
[----:B------:R-:W-:Y:S04]  /*10a40*/  STS.U8 [R12+UR10+0x1780], R6 ;  /* 0x001780060c007988 */ /* 0x000fe8000800000a */
[----:B------:R4:W-:Y:S04]  /*10a50*/  STS.U8 [R12+UR10+0x1b80], R5 ;  /* 0x001b80050c007988 */ /* 0x0009e8000800000a */
[----:B------:R-:W-:Y:S04]  /*10a60*/  STL [R1+0x340], R13 ;  /* 0x0003400d01007387 */ /* 0x000fe80000100800 */
[----:B------:R0:W-:Y:S04]  /*10a70*/  STL [R1+0x384], R10 ;  /* 0x0003840a01007387 */ /* 0x0001e80000100800 */
[----:B------:R-:W-:Y:S01]  /*10a80*/  STL [R1+0x380], R11 ;  /* 0x0003800b01007387 */ /* 0x000fe20000100800 */
[----:B----4-:R-:W-:-:S05]  /*10a90*/  IMAD R5, R66, UR14, RZ ;  /* 0x0000000e42057c24 */ /* 0x010fca000f8e02ff */
[----:B------:R-:W-:-:S04]  /*10aa0*/  IADD3 R6, P0, PT, R5, R3, RZ ;  /* 0x0000000305067210 */ /* 0x000fc80007f1e0ff */
[----:B0-----:R-:W-:Y:S01]  /*10ab0*/  LEA.HI.X.SX32 R10, R5, R2, 0x1, P0 ;  /* 0x00000002050a7211 */ /* 0x001fe200000f0eff */
[----:B------:R-:W-:Y:S01]  /*10ac0*/  STS.U8 [R12+UR10+0x1f80], R9 ;  /* 0x001f80090c007988 */ /* 0x000fe2000800000a */
[----:B------:R-:W-:-:S03]  /*10ad0*/  PRMT R5, RZ, 0x7610, R5 ;  /* 0x00007610ff057816 */ /* 0x000fc60000000005 */
[----:B------:R-:W-:Y:S04]  /*10ae0*/  STL [R1+0x3c0], R6 ;  /* 0x0003c00601007387 */ /* 0x000fe80000100800 */
[----:B------:R-:W-:Y:S04]  /*10af0*/  STL [R1+0x3bc], R10 ;  /* 0x0003bc0a01007387 */ /* 0x000fe80000100800 */
[----:B--2---:R0:W-:Y:S02]  /*10b00*/  STS.U8 [R12+UR10+0x2380], R7 ;  /* 0x002380070c007988 */ /* 0x0041e4000800000a */
[----:B0-----:R-:W-:-:S05]  /*10b10*/  @P3 IMAD.MOV.U32 R7, RZ, RZ, R10 ;  /* 0x000000ffff073224 */ /* 0x001fca00078e000a */
[----:B------:R0:W2:Y:S02]  /*10b20*/  @P3 LDG.E.U8 R5, desc[UR22][R6.64] ;  /* 0x0000001606053981 */ /* 0x0000a4000c1e1100 */
[----:B0-----:R-:W-:-:S05]  /*10b30*/  IMAD R6, R76, UR14, RZ ;  /* 0x0000000e4c067c24 */ /* 0x001fca000f8e02ff */
[----:B------:R-:W-:-:S04]  /*10b40*/  IADD3 R7, P0, PT, R6, R3, RZ ;  /* 0x0000000306077210 */ /* 0x000fc80007f1e0ff */
[----:B------:R-:W-:Y:S01]  /*10b50*/  LEA.HI.X.SX32 R9, R6, R2, 0x1, P0 ;  /* 0x0000000206097211 */ /* 0x000fe200000f0eff */
[----:B------:R0:W-:Y:S01]  /*10b60*/  STL [R1+0x3f0], R7 ;  /* 0x0003f00701007387 */ /* 0x0001e20000100800 */
[----:B------:R-:W-:-:S03]  /*10b70*/  @P3 IMAD.MOV.U32 R6, RZ, RZ, R7 ;  /* 0x000000ffff063224 */ /* 0x000fc600078e0007 */
[----:B------:R-:W-:Y:S01]  /*10b80*/  STS.U8 [R12+UR10+0x2780], R8 ;  /* 0x002780080c007988 */ /* 0x000fe2000800000a */
[----:B0-----:R-:W-:-:S03]  /*10b90*/  @P3 IMAD.MOV.U32 R7, RZ, RZ, R9 ;  /* 0x000000ffff073224 */ /* 0x001fc600078e0009 */
[----:B---3--:R0:W-:Y:S02]  /*10ba0*/  STS.U8 [R12+UR10+0x2b80], R4 ;  /* 0x002b80040c007988 */ /* 0x0081e4000800000a */
[----:B0-----:R-:W-:-:S06]  /*10bb0*/  PRMT R4, RZ, 0x7610, R4 ;  /* 0x00007610ff047816 */ /* 0x001fcc0000000004 */
[----:B------:R0:W3:Y:S02]  /*10bc0*/  @P3 LDG.E.U8 R4, desc[UR22][R6.64] ;  /* 0x0000001606043981 */ /* 0x0000e4000c1e1100 */
[----:B0-----:R-:W-:-:S05]  /*10bd0*/  IMAD R6, R83, UR14, RZ ;  /* 0x0000000e53067c24 */ /* 0x001fca000f8e02ff */
[CC--:B------:R-:W-:Y:S01]  /*10be0*/  IADD3 R7, P0, PT, R6.reuse, R3.reuse, RZ ;  /* 0x0000000306077210 */ /* 0x0c0fe20007f1e0ff */
[----:B------:R-:W-:Y:S03]  /*10bf0*/  STL [R1+0x3ec], R9 ;  /* 0x0003ec0901007387 */ /* 0x000fe60000100800 */
[----:B------:R-:W-:Y:S01]  /*10c00*/  LEA.HI.X.SX32 R6, R6, R2, 0x1, P0 ;  /* 0x0000000206067211 */ /* 0x000fe200000f0eff */
[----:B--2---:R0:W-:Y:S02]  /*10c10*/  STS.U8 [R12+UR10+0x2f80], R5 ;  /* 0x002f80050c007988 */ /* 0x0041e4000800000a */
[----:B0-----:R-:W-:Y:S02]  /*10c20*/  IMAD R5, R0, UR14, RZ ;  /* 0x0000000e00057c24 */ /* 0x001fe4000f8e02ff */
[----:B------:R-:W5:Y:S04]  /*10c30*/  LDL.LU R0, [R1+0x71c] ;  /* 0x00071c0001007983 */ /* 0x000f680000300800 */
[----:B------:R0:W-:Y:S01]  /*10c40*/  STL [R1+0x420], R7 ;  /* 0x0004200701007387 */ /* 0x0001e20000100800 */
[----:B------:R-:W-:-:S03]  /*10c50*/  IADD3 R3, P0, PT, R5, R3, RZ ;  /* 0x0000000305037210 */ /* 0x000fc60007f1e0ff */
[----:B------:R1:W-:Y:S01]  /*10c60*/  STL [R1+0x41c], R6 ;  /* 0x00041c0601007387 */ /* 0x0003e20000100800 */
[----:B0-----:R-:W-:-:S04]  /*10c70*/  @P3 LOP3.LUT R7, R7, R6, RZ, 0x3c, !PT ;  /* 0x0000000607073212 */ /* 0x001fc800078e3cff */
[----:B-1----:R-:W-:Y:S02]  /*10c80*/  @P3 LOP3.LUT R6, R7, R6, RZ, 0x3c, !PT ;  /* 0x0000000607063212 */ /* 0x002fe400078e3cff */
[----:B------:R-:W-:Y:S02]  /*10c90*/  LEA.HI.X.SX32 R8, R5, R2, 0x1, P0 ;  /* 0x0000000205087211 */ /* 0x000fe400000f0eff */
[----:B------:R-:W-:Y:S02]  /*10ca0*/  @P3 LOP3.LUT R7, R7, R6, RZ, 0x3c, !PT ;  /* 0x0000000607073212 */ /* 0x000fe400078e3cff */
[----:B------:R-:W-:Y:S01]  /*10cb0*/  PRMT R2, RZ, 0x7610, R2 ;  /* 0x00007610ff027816 */ /* 0x000fe20000000002 */
[----:B---3--:R0:W-:Y:S02]  /*10cc0*/  STS.U8 [R12+UR10+0x3380], R4 ;  /* 0x003380040c007988 */ /* 0x0081e4000800000a */
[----:B0-----:R-:W-:-:S06]  /*10cd0*/  PRMT R4, RZ, 0x7610, R4 ;  /* 0x00007610ff047816 */ /* 0x001fcc0000000004 */
[----:B------:R0:W2:Y:S02]  /*10ce0*/  @P3 LDG.E.U8 R4, desc[UR22][R6.64] ;  /* 0x0000001606043981 */ /* 0x0000a4000c1e1100 */
[----:B0-----:R-:W-:Y:S02]  /*10cf0*/  @P3 IMAD.MOV.U32 R6, RZ, RZ, R3 ;  /* 0x000000ffff063224 */ /* 0x001fe400078e0003 */
[----:B------:R-:W-:-:S05]  /*10d00*/  @P3 IMAD.MOV.U32 R7, RZ, RZ, R8 ;  /* 0x000000ffff073224 */ /* 0x000fca00078e0008 */
[----:B------:R-:W3:Y:S04]  /*10d10*/  @P3 LDG.E.U8 R2, desc[UR22][R6.64] ;  /* 0x0000001606023981 */ /* 0x000ee8000c1e1100 */
[----:B------:R0:W-:Y:S04]  /*10d20*/  STL [R1+0x180], R3 ;  /* 0x0001800301007387 */ /* 0x0001e80000100800 */
[----:B------:R0:W-:Y:S01]  /*10d30*/  STL [R1+0x17c], R8 ;  /* 0x00017c0801007387 */ /* 0x0001e20000100800 */
[----:B------:R-:W-:-:S04]  /*10d40*/  UISETP.NE.U32.AND UP1, UPT, UR9, URZ, UPT ;  /* 0x000000ff0900728c */ /* 0x000fc8000bf25070 */
[----:B------:R-:W-:Y:S02]  /*10d50*/  UISETP.LT.OR UP3, UPT, UR25, 0x80, UP1 ;  /* 0x000000801900788c */ /* 0x000fe40008f61670 */
[----:B------:R-:W-:Y:S01]  /*10d60*/  UISETP.GE.AND UP2, UPT, UR25, 0x100, UPT ;  /* 0x000001001900788c */ /* 0x000fe2000bf46270 */
[----:B--2---:R0:W-:Y:S04]  /*10d70*/  STS.U8 [R12+UR10+0x3780], R4 ;  /* 0x003780040c007988 */ /* 0x0041e8000800000a */
[----:B---3--:R0:W-:Y:S01]  /*10d80*/  STS.U8 [R12+UR10+0x3b80], R2 ;  /* 0x003b80020c007988 */ /* 0x0081e2000800000a */
[----:B------:R1:W-:Y:S06]  /*10d90*/  MEMBAR.ALL.CTA ;  /* 0x0000000000007992 */ /* 0x0003ec0000008000 */
[----:B-1----:R-:W1:Y:S02]  /*10da0*/  FENCE.VIEW.ASYNC.S ;  /* 0x00000000000073c6 */ /* 0x002e640000000000 */
[----:B-1----:R-:W-:Y:S06]  /*10db0*/  BAR.SYNC.DEFER_BLOCKING 0x0 ;  /* 0x0000000000007b1d */ /* 0x002fec0000010000 */
[----:B------:R-:W-:Y:S05]  /*10dc0*/  BRA.U UP3, `(.L_x_6) ;  /* 0x0000000103847547 */ /* 0x000fea000b800000 */
[----:B------:R-:W-:Y:S02]  /*10dd0*/  UIADD3 UR4, UPT, UPT, UR10, 0x8000, URZ ;  /* 0x000080000a047890 */ /* 0x000fe4000fffe0ff */
[----:B------:R-:W-:Y:S02]  /*10de0*/  USHF.R.U32.HI UR16, URZ, 0x4, UR10 ;  /* 0x00000004ff107899 */ /* 0x000fe4000801160a */
[----:B------:R-:W-:Y:S02]  /*10df0*/  USHF.R.U32.HI UR4, URZ, 0x4, UR4 ;  /* 0x00000004ff047899 */ /* 0x000fe40008011604 */
[----:B------:R-:W-:Y:S02]  /*10e00*/  USGXT.U32 UR16, UR16, 0xe ;  /* 0x0000000e1010789a */ /* 0x000fe40008000000 */
[----:B------:R-:W-:Y:S02]  /*10e10*/  USGXT.U32 UR14, UR4, 0xe ;  /* 0x0000000e040e789a */ /* 0x000fe40008000000 */
[----:B------:R-:W-:-:S02]  /*10e20*/  UIADD3 UR32, UP4, UPT, UR16, 0x2, URZ ;  /* 0x0000000210207890 */ /* 0x000fc4000ff9e0ff */
[----:B------:R-:W-:Y:S01]  /*10e30*/  UIADD3 UR30, UP3, UPT, UR14, 0x80, URZ ;  /* 0x000000800e1e7890 */ /* 0x000fe2000ff7e0ff */
[----:B------:R-:W-:Y:S01]  /*10e40*/  UMOV UR4, URZ ;  /* 0x000000ff00047c82 */ /* 0x000fe20008000000 */
[----:B------:R-:W-:Y:S01]  /*10e50*/  UMOV UR34, 0x0 ;  /* 0x0000000000227882 */ /* 0x000fe20000000000 */
[----:B------:R-:W-:Y:S02]  /*10e60*/  UIADD3.X UR33, UPT, UPT, UR4, 0x40004040, URZ, UP4, !UPT ;  /* 0x4000404004217890 */ /* 0x000fe4000a7fe4ff */
[----:B------:R-:W-:Y:S02]  /*10e70*/  UIADD3.X UR31, UPT, UPT, UR4, -0x7fffbfe0, URZ, UP3, !UPT ;  /* 0x80004020041f7890 */ /* 0x000fe40009ffe4ff */
[----:B------:R-:W-:Y:S02]  /*10e80*/  UIADD3.64 UR20, UPT, UPT, UR32, 0x2, URZ ;  /* 0x0000000220147897 */ /* 0x000fe4000fffe0ff */
[----:B------:R-:W-:Y:S02]  /*10e90*/  UIADD3.64 UR18, UPT, UPT, UR30, 0x80, URZ ;  /* 0x000000801e127897 */ /* 0x000fe4000fffe0ff */
[----:B------:R-:W-:-:S02]  /*10ea0*/  UIADD3.64 UR28, UPT, UPT, UR32, 0x4, URZ ;  /* 0x00000004201c7897 */ /* 0x000fc4000fffe0ff */
[----:B------:R-:W-:Y:S01]  /*10eb0*/  UIADD3.64 UR26, UPT, UPT, UR30, 0x100, URZ ;  /* 0x000001001e1a7897 */ /* 0x000fe2000fffe0ff */
[----:B------:R-:W-:Y:S01]  /*10ec0*/  UMOV UR35, 0x4208490 ;  /* 0x0420849000237882 */ /* 0x000fe20000000000 */
[----:B------:R-:W-:Y:S01]  /*10ed0*/  UMOV UR17, 0x40004040 ;  /* 0x4000404000117882 */ /* 0x000fe20000000000 */
[----:B------:R-:W-:Y:S01]  /*10ee0*/  UMOV UR15, 0x80004020 ;  /* 0x80004020000f7882 */ /* 0x000fe20000000000 */
[----:B------:R-:W-:Y:S01]  /*10ef0*/  UMOV UR36, 0x0 ;  /* 0x0000000000247882 */ /* 0x000fe20000000000 */
[----:B------:R-:W-:Y:S01]  /*10f00*/  UMOV UR37, 0x4208490 ;  /* 0x0420849000257882 */ /* 0x000fe20000000000 */
[----:B------:R-:W-:Y:S01]  /*10f10*/  UMOV UR38, 0x0 ;  /* 0x0000000000267882 */ /* 0x000fe20000000000 */
[----:B------:R-:W-:Y:S01]  /*10f20*/  UMOV UR39, 0x4208490 ;  /* 0x0420849000277882 */ /* 0x000fe20000000000 */
[----:B------:R-:W-:Y:S01]  /*10f30*/  UMOV UR4, UR8 ;  /* 0x0000000800047c82 */ /* 0x000fe20008000000 */
[----:B------:R-:W-:Y:S01]  /*10f40*/  UMOV UR5, URZ ;  /* 0x000000ff00057c82 */ /* 0x000fe20008000000 */
[----:B------:R1:W-:Y:S01]  /*10f50*/  UTCQMMA gdesc[UR14], gdesc[UR16], tmem[UR7], tmem[UR34], idesc[UR35], !UPT ;  /* 0x00ff22100e0075ea */ /* 0x0003e2000f800307 */
[----:B------:R-:W-:Y:S01]  /*10f60*/  UMOV UR40, 0x0 ;  /* 0x0000000000287882 */ /* 0x000fe20000000000 */
[----:B------:R-:W-:Y:S01]  /*10f70*/  UMOV UR41, 0x4208490 ;  /* 0x0420849000297882 */ /* 0x000fe20000000000 */
[----:B------:R1:W-:Y:S01]  /*10f80*/  UTCQMMA gdesc[UR30], gdesc[UR32], tmem[UR7], tmem[UR36], idesc[UR37], UPT ;  /* 0x00ff24201e0075ea */ /* 0x0003e2000b800307 */
[----:B------:R-:W-:Y:S01]  /*10f90*/  UMOV UR4, UR4 ;  /* 0x0000000400047c82 */ /* 0x000fe20008000000 */
[----:B------:R1:W-:Y:S01]  /*10fa0*/  UTCQMMA gdesc[UR18], gdesc[UR20], tmem[UR7], tmem[UR38], idesc[UR39], UPT ;  /* 0x00ff2614120075ea */ /* 0x0003e2000b800307 */
[----:B------:R1:W-:Y:S01]  /*10fb0*/  UTCQMMA gdesc[UR26], gdesc[UR28], tmem[UR7], tmem[UR40], idesc[UR41], UPT ;  /* 0x00ff281c1a0075ea */ /* 0x0003e2000b800307 */
[----:B------:R1:W-:Y:S01]  /*10fc0*/  UTCBAR [UR4], URZ ;  /* 0x000000ff040073e9 */ /* 0x0003e200080000ff */
[----:B------:R-:W-:Y:S01]  /*10fd0*/  NOP ;  /* 0x0000000000007918 */ /* 0x000fe20000000000 */
.L_x_6:
[----:B-1----:R-:W-:Y:S01]  /*10fe0*/  UMOV UR4, URZ ;  /* 0x000000ff00047c82 */ /* 0x002fe20008000000 */
[----:B------:R-:W-:Y:S05]  /*10ff0*/  BRA.U !UP2, `(.L_x_7) ;  /* 0x000000b90a087547 */ /* 0x000fea000b800000 */
[----:B------:R-:W-:Y:S01]  /*11000*/  USHF.R.S32.HI UR6, URZ, 0x1f, UR25 ;  /* 0x0000001fff067899 */ /* 0x000fe20008011419 */
[----:B0-----:R-:W-:Y:S01]  /*11010*/  IMAD.MOV.U32 R2, RZ, RZ, RZ ;  /* 0x000000ffff027224 */ /* 0x001fe200078e00ff */
[----:B------:R-:W-:Y:S02]  /*11020*/  USHF.L.U32 UR18, UR12, 0x7, URZ ;  /* 0x000000070c127899 */ /* 0x000fe400080006ff */
[----:B------:R-:W-:Y:S02]  /*11030*/  UIADD3 UR9, UPT, UPT, UR10, 0xa000, URZ ;  /* 0x0000a0000a097890 */ /* 0x000fe4000fffe0ff */
[----:B------:R-:W-:Y:S02]  /*11040*/  UIADD3 UR12, UPT, UPT, UR10, 0x4000, URZ ;  /* 0x000040000a0c7890 */ /* 0x000fe4000fffe0ff */
[----:B------:R-:W-:Y:S02]  /*11050*/  ULEA.HI UR6, UR6, UR25, URZ, 0x7 ;  /* 0x0000001906067291 */ /* 0x000fe4000f8f38ff */
[----:B------:R-:W-:-:S02]  /*11060*/  USHF.R.U32.HI UR9, URZ, 0x4, UR9 ;  /* 0x00000004ff097899 */ /* 0x000fc40008011609 */
[----:B------:R-:W-:Y:S02]  /*11070*/  USHF.R.U32.HI UR14, URZ, 0x4, UR12 ;  /* 0x00000004ff0e7899 */ /* 0x000fe4000801160c */
[----:B------:R-:W-:Y:S02]  /*11080*/  USHF.R.S32.HI UR6, URZ, 0x7, UR6 ;  /* 0x00000007ff067899 */ /* 0x000fe40008011406 */
[----:B------:R-:W-:Y:S02]  /*11090*/  USGXT.U32 UR12, UR9, 0xe ;  /* 0x0000000e090c789a */ /* 0x000fe40008000000 */
[----:B------:R-:W-:Y:S02]  /*110a0*/  USGXT.U32 UR14, UR14, 0xe ;  /* 0x0000000e0e0e789a */ /* 0x000fe40008000000 */
[----:B------:R-:W-:Y:S02]  /*110b0*/  UISETP.LT.AND UP4, UPT, UR6, 0x2, UPT ;  /* 0x000000020600788c */ /* 0x000fe4000bf81270 */
[----:B------:R-:W-:-:S02]  /*110c0*/  UIADD3 UR28, UP2, UPT, UR12, 0x80, URZ ;  /* 0x000000800c1c7890 */ /* 0x000fc4000ff5e0ff */
[----:B------:R-:W-:Y:S02]  /*110d0*/  UIADD3 UR26, UP3, UPT, UR14, 0x2, URZ ;  /* 0x000000020e1a7890 */ /* 0x000fe4000ff7e0ff */
[----:B------:R-:W-:Y:S01]  /*110e0*/  USEL UR6, UR6, 0x2, !UP4 ;  /* 0x0000000206067887 */ /* 0x000fe2000e000000 */
[----:B------:R-:W-:Y:S01]  /*110f0*/  UMOV UR4, URZ ;  /* 0x000000ff00047c82 */ /* 0x000fe20008000000 */
[----:B------:R-:W-:Y:S01]  /*11100*/  UMOV UR5, URZ ;  /* 0x000000ff00057c82 */ /* 0x000fe20008000000 */
[----:B------:R-:W-:Y:S02]  /*11110*/  USHF.L.U32 UR19, UR13, 0x7, URZ ;  /* 0x000000070d137899 */ /* 0x000fe400080006ff */
[----:B------:R-:W-:Y:S02]  /*11120*/  UIADD3.X UR29, UPT, UPT, UR4, -0x7fffbfe0, URZ, UP2, !UPT ;  /* 0x80004020041d7890 */ /* 0x000fe400097fe4ff */
[----:B------:R-:W-:Y:S02]  /*11130*/  UIADD3.X UR27, UPT, UPT, UR5, 0x40004040, URZ, UP3, !UPT ;  /* 0x40004040051b7890 */ /* 0x000fe40009ffe4ff */
[----:B------:R-:W-:Y:S01]  /*11140*/  UIADD3 UR20, UPT, UPT, UR6, -0x2, URZ ;  /* 0xfffffffe06147890 */ /* 0x000fe2000fffe0ff */
[----:B------:R-:W0:Y:S01]  /*11150*/  LDCU UR40, c[0x0][0x3a0] ;  /* 0x00007400ff2877ac */ /* 0x000e220008000800 */
[----:B------:R-:W-:-:S02]  /*11160*/  USHF.R.S32.HI UR38, URZ, 0x1f, UR18 ;  /* 0x0000001fff267899 */ /* 0x000fc40008011412 */
[----:B------:R-:W-:Y:S02]  /*11170*/  USHF.R.S32.HI UR39, URZ, 0x1f, UR19 ;  /* 0x0000001fff277899 */ /* 0x000fe40008011413 */
[----:B------:R-:W-:Y:S02]  /*11180*/  UIADD3.64 UR30, UPT, UPT, UR28, 0x80, URZ ;  /* 0x000000801c1e7897 */ /* 0x000fe4000fffe0ff */
[----:B------:R-:W-:Y:S02]  /*11190*/  UIADD3.64 UR32, UPT, UPT, UR26, 0x2, URZ ;  /* 0x000000021a207897 */ /* 0x000fe4000fffe0ff */
[----:B------:R-:W-:Y:S02]  /*111a0*/  UIADD3.64 UR34, UPT, UPT, UR28, 0x100, URZ ;  /* 0x000001001c227897 */ /* 0x000fe4000fffe0ff */
[----:B------:R-:W-:Y:S01]  /*111b0*/  UIADD3.64 UR36, UPT, UPT, UR26, 0x4, URZ ;  /* 0x000000041a247897 */ /* 0x000fe2000fffe0ff */
[----:B------:R-:W-:Y:S01]  /*111c0*/  UMOV UR21, 0x1 ;  /* 0x0000000100157882 */ /* 0x000fe20000000000 */
[----:B------:R-:W-:-:S10]  /*111d0*/  UMOV UR6, URZ ;  /* 0x000000ff00067c82 */ /* 0x000fd40008000000 */
.L_x_10:
[----:B------:R-:W2:Y:S04]  /*111e0*/  LDL.LU R17, [R1+0x4bc] ;  /* 0x0004bc0001117983 */ /* 0x000ea80000300800 */
[----:B------:R-:W3:Y:S04]  /*111f0*/  LDL.LU R16, [R1+0x470] ;  /* 0x0004700001107983 */ /* 0x000ee80000300800 */
[----:B------:R-:W4:Y:S04]  /*11200*/  LDL.LU R15, [R1+0x468] ;  /* 0x00046800010f7983 */ /* 0x000f280000300800 */
[----:B------:R-:W4:Y:S04]  /*11210*/  LDL.LU R14, [R1+0x460] ;  /* 0x00046000010e7983 */ /* 0x000f280000300800 */
[----:B------:R-:W4:Y:S04]  /*11220*/  LDL.LU R13, [R1+0x458] ;  /* 0x00045800010d7983 */ /* 0x000f280000300800 */
[----:B------:R-:W4:Y:S04]  /*11230*/  LDL.LU R12, [R1+0x4b8] ;  /* 0x0004b800010c7983 */ /* 0x000f280000300800 */
[----:B------:R-:W4:Y:S04]  /*11240*/  LDL.LU R9, [R1+0x450] ;  /* 0x0004500001097983 */ /* 0x000f280000300800 */
[----:B------:R-:W4:Y:S04]  /*11250*/  LDL.LU R5, [R1+0x46c] ;  /* 0x00046c0001057983 */ /* 0x000f280000300800 */
[----:B------:R-:W4:Y:S04]  /*11260*/  LDL.LU R11, [R1+0x47c] ;  /* 0x00047c00010b7983 */ /* 0x000f280000300800 */
[----:B------:R-:W4:Y:S04]  /*11270*/  LDL.LU R10, [R1+0x464] ;  /* 0x00046400010a7983 */ /* 0x000f280000300800 */
[----:B------:R-:W4:Y:S01]  /*11280*/  LDL.LU R4, [R1+0x4b4] ;  /* 0x0004b40001047983 */ /* 0x000f220000300800 */
[----:B------:R-:W1:Y:S03]  /*11290*/  S2R R8, SR_TID.X ;  /* 0x0000000000087919 */ /* 0x000e660000002100 */
[----:B------:R-:W4:Y:S04]  /*112a0*/  LDL.LU R7, [R1+0x45c] ;  /* 0x00045c0001077983 */ /* 0x000f280000300800 */
[----:B------:R-:W4:Y:S01]  /*112b0*/  LDL.LU R6, [R1+0x180] ;  /* 0x0001800001067983 */ /* 0x000f220000300800 */
[----:B------:R-:W-:Y:S01]  /*112c0*/  UIADD3 UR24, UPT, UPT, UR6, 0x1, URZ ;  /* 0x0000000106187890 */ /* 0x000fe2000fffe0ff */
[----:B------:R-:W-:-:S03]  /*112d0*/  IMAD.U32 R2, R2, -0x80000000, RZ ;  /* 0x8000000002027824 */ /* 0x000fc600078e00ff */
[----:B0-----:R-:W-:Y:S01]  /*112e0*/  UIMAD UR4, UR24, -0x80, UR40 ;  /* 0xffffff80180478a4 */ /* 0x001fe2000f8e0228 */
[----:B-1----:R-:W-:-:S04]  /*112f0*/  SHF.R.U32.HI R3, RZ, 0x6, R8 ;  /* 0x00000006ff037819 */ /* 0x002fc80000011608 */
[----:B------:R-:W-:-:S04]  /*11300*/  SGXT.U32 R3, R3, 0x1 ;  /* 0x000000010303781a */ /* 0x000fc80000000000 */
[----:B------:R-:W-:Y:S02]  /*11310*/  ISETP.GE.AND P0, PT, R3, UR4, PT ;  /* 0x0000000403007c0c */ /* 0x000fe4000bf06270 */
[----:B--2---:R-:W-:Y:S02]  /*11320*/  IADD3 R17, P6, PT, R17, UR19, RZ ;  /* 0x0000001311117c10 */ /* 0x004fe4000ffde0ff */
[----:B---3--:R-:W-:-:S03]  /*11330*/  IADD3 R16, P1, PT, R16, UR19, RZ ;  /* 0x0000001310107c10 */ /* 0x008fc6000ff3e0ff */
[----:B------:R-:W-:Y:S01]  /*11340*/  STL [R1+0x4bc], R17 ;  /* 0x0004bc1101007387 */ /* 0x000fe20000100800 */
[----:B----4-:R-:W-:-:S03]  /*11350*/  IADD3 R15, P3, PT, R15, UR19, RZ ;  /* 0x000000130f0f7c10 */ /* 0x010fc6000ff7e0ff */
[----:B------:R-:W-:Y:S01]  /*11360*/  STL [R1+0x470], R16 ;  /* 0x0004701001007387 */ /* 0x000fe20000100800 */
[----:B------:R-:W-:-:S03]  /*11370*/  IADD3 R14, P4, PT, R14, UR19, RZ ;  /* 0x000000130e0e7c10 */ /* 0x000fc6000ff9e0ff */
[----:B------:R-:W-:Y:S01]  /*11380*/  STL [R1+0x468], R15 ;  /* 0x0004680f01007387 */ /* 0x000fe20000100800 */
[----:B------:R-:W-:-:S03]  /*11390*/  IADD3 R13, P5, PT, R13, UR19, RZ ;  /* 0x000000130d0d7c10 */ /* 0x000fc6000ffbe0ff */
[----:B------:R-:W-:Y:S01]  /*113a0*/  STL [R1+0x460], R14 ;  /* 0x0004600e01007387 */ /* 0x000fe20000100800 */
[----:B------:R-:W-:-:S03]  /*113b0*/  IADD3.X R12, PT, PT, R12, UR39, RZ, P6, !PT ;  /* 0x000000270c0c7c10 */ /* 0x000fc6000b7fe4ff */
[----:B------:R-:W-:Y:S01]  /*113c0*/  STL [R1+0x458], R13 ;  /* 0x0004580d01007387 */ /* 0x000fe20000100800 */
[----:B------:R-:W-:Y:S02]  /*113d0*/  IADD3 R9, P6, PT, R9, UR19, RZ ;  /* 0x0000001309097c10 */ /* 0x000fe4000ffde0ff */
[----:B------:R-:W-:-:S03]  /*113e0*/  IADD3.X R5, PT, PT, R5, UR39, RZ, P1, !PT ;  /* 0x0000002705057c10 */ /* 0x000fc60008ffe4ff */
[----:B------:R0:W-:Y:S01]  /*113f0*/  STL [R1+0x450], R9 ;  /* 0x0004500901007387 */ /* 0x0001e20000100800 */
[----:B------:R-:W-:-:S03]  /*11400*/  IADD3 R11, P1, PT, R11, UR19, RZ ;  /* 0x000000130b0b7c10 */ /* 0x000fc6000ff3e0ff */
[----:B------:R-:W-:Y:S01]  /*11410*/  STL [R1+0x4b8], R12 ;  /* 0x0004b80c01007387 */ /* 0x000fe20000100800 */
[----:B------:R-:W-:-:S03]  /*11420*/  IADD3.X R10, PT, PT, R10, UR39, RZ, P3, !PT ;  /* 0x000000270a0a7c10 */ /* 0x000fc60009ffe4ff */
[----:B0-----:R-:W2:Y:S01]  /*11430*/  LDL.LU R9, [R1+0x454] ;  /* 0x0004540001097983 */ /* 0x001ea20000300800 */
[----:B------:R-:W-:-:S03]  /*11440*/  IADD3 R4, P3, PT, R4, UR19, RZ ;  /* 0x0000001304047c10 */ /* 0x000fc6000ff7e0ff */
[----:B------:R0:W-:Y:S04]  /*11450*/  STL [R1+0x46c], R5 ;  /* 0x00046c0501007387 */ /* 0x0001e80000100800 */
[----:B0-----:R-:W3:Y:S04]  /*11460*/  LDL.LU R5, [R1+0x448] ;  /* 0x0004480001057983 */ /* 0x001ee80000300800 */
[----:B------:R-:W4:Y:S04]  /*11470*/  LDL.LU R30, [R1+0x44c] ;  /* 0x00044c00011e7983 */ /* 0x000f280000300800 */
[----:B------:R-:W-:Y:S04]  /*11480*/  STL [R1+0x47c], R11 ;  /* 0x00047c0b01007387 */ /* 0x000fe80000100800 */
[----:B------:R0:W-:Y:S04]  /*11490*/  STL [R1+0x4b4], R4 ;  /* 0x0004b40401007387 */ /* 0x0001e80000100800 */
[----:B------:R-:W-:Y:S04]  /*114a0*/  STL [R1+0x464], R10 ;  /* 0x0004640a01007387 */ /* 0x000fe80000100800 */
[----:B0-----:R-:W4:Y:S01]  /*114b0*/  LDL.LU R4, [R1+0x440] ;  /* 0x0004400001047983 */ /* 0x001f220000300800 */
[----:B------:R-:W-:-:S03]  /*114c0*/  IADD3.X R7, PT, PT, R7, UR39, RZ, P4, !PT ;  /* 0x0000002707077c10 */ /* 0x000fc6000a7fe4ff */
[----:B------:R-:W4:Y:S01]  /*114d0*/  LDL.LU R3, [R1+0x478] ;  /* 0x0004780001037983 */ /* 0x000f220000300800 */
[----:B------:R-:W-:-:S03]  /*114e0*/  IADD3 R6, P4, PT, R6, UR19, RZ ;  /* 0x0000001306067c10 */ /* 0x000fc6000ff9e0ff */
[----:B------:R-:W4:Y:S04]  /*114f0*/  LDL.LU R29, [R1+0x438] ;  /* 0x00043800011d7983 */ /* 0x000f280000300800 */
[----:B------:R0:W-:Y:S04]  /*11500*/  STL [R1+0x45c], R7 ;  /* 0x00045c0701007387 */ /* 0x0001e80000100800 */
[----:B------:R-:W4:Y:S04]  /*11510*/  LDL.LU R28, [R1+0x4b0] ;  /* 0x0004b000011c7983 */ /* 0x000f280000300800 */
[----:B------:R-:W4:Y:S04]  /*11520*/  LDL.LU R27, [R1+0x430] ;  /* 0x00043000011b7983 */ /* 0x000f280000300800 */
[----:B------:R1:W-:Y:S04]  /*11530*/  STL [R1+0x180], R6 ;  /* 0x0001800601007387 */ /* 0x0003e80000100800 */
        /* <DEDUP_REMOVED lines=16> */
[----:B0-----:R-:W4:Y:S04]  /*11640*/  LDL.LU R7, [R1+0x41c] ;  /* 0x00041c0001077983 */ /* 0x001f280000300800 */
[----:B-1----:R-:W4:Y:S04]  /*11650*/  LDL.LU R6, [R1+0x3f8] ;  /* 0x0003f80001067983 */ /* 0x002f280000300800 */
[----:B------:R-:W4:Y:S01]  /*11660*/  LDL.LU R10, [R1+0x414] ;  /* 0x00041400010a7983 */ /* 0x000f220000300800 */
[----:B--2---:R-:W-:-:S05]  /*11670*/  IADD3.X R9, PT, PT, R9, UR39, RZ, P5, !PT ;  /* 0x0000002709097c10 */ /* 0x004fca000affe4ff */
[----:B------:R0:W-:Y:S01]  /*11680*/  STL [R1+0x454], R9 ;  /* 0x0004540901007387 */ /* 0x0001e20000100800 */
[----:B---3--:R-:W-:-:S03]  /*11690*/  IADD3 R5, P5, PT, R5, UR19, RZ ;  /* 0x0000001305057c10 */ /* 0x008fc6000ffbe0ff */
[----:B0-----:R-:W2:Y:S01]  /*116a0*/  LDL.LU R9, [R1+0x49c] ;  /* 0x00049c0001097983 */ /* 0x001ea20000300800 */
[----:B----4-:R-:W-:-:S03]  /*116b0*/  IADD3.X R30, PT, PT, R30, UR39, RZ, P6, !PT ;  /* 0x000000271e1e7c10 */ /* 0x010fc6000b7fe4ff */
[----:B------:R0:W-:Y:S04]  /*116c0*/  STL [R1+0x448], R5 ;  /* 0x0004480501007387 */ /* 0x0001e80000100800 */
[----:B0-----:R-:W3:Y:S01]  /*116d0*/  LDL.LU R5, [R1+0x40c] ;  /* 0x00040c0001057983 */ /* 0x001ee20000300800 */
[----:B------:R-:W-:Y:S02]  /*116e0*/  IADD3 R4, P6, PT, R4, UR19, RZ ;  /* 0x0000001304047c10 */ /* 0x000fe4000ffde0ff */
[----:B------:R-:W-:-:S03]  /*116f0*/  IADD3.X R3, PT, PT, R3, UR39, RZ, P1, !PT ;  /* 0x0000002703037c10 */ /* 0x000fc60008ffe4ff */
[----:B------:R0:W-:Y:S04]  /*11700*/  STL [R1+0x440], R4 ;  /* 0x0004400401007387 */ /* 0x0001e80000100800 */
[----:B0-----:R-:W4:Y:S04]  /*11710*/  LDL.LU R4, [R1+0x494] ;  /* 0x0004940001047983 */ /* 0x001f280000300800 */
[----:B------:R-:W-:Y:S04]  /*11720*/  STL [R1+0x44c], R30 ;  /* 0x00044c1e01007387 */ /* 0x000fe80000100800 */
[----:B------:R0:W-:Y:S04]  /*11730*/  STL [R1+0x478], R3 ;  /* 0x0004780301007387 */ /* 0x0001e80000100800 */
[----:B0-----:R-:W4:Y:S01]  /*11740*/  LDL.LU R3, [R1+0x404] ;  /* 0x0004040001037983 */ /* 0x001f220000300800 */
[----:B------:R-:W-:-:S02]  /*11750*/  IADD3 R29, P1, PT, R29, UR19, RZ ;  /* 0x000000131d1d7c10 */ /* 0x000fc4000ff3e0ff */
[----:B------:R-:W-:Y:S02]  /*11760*/  IADD3.X R28, PT, PT, R28, UR39, RZ, P3, !PT ;  /* 0x000000271c1c7c10 */ /* 0x000fe40009ffe4ff */
[----:B------:R-:W-:Y:S02]  /*11770*/  IADD3 R27, P3, PT, R27, UR19, RZ ;  /* 0x000000131b1b7c10 */ /* 0x000fe4000ff7e0ff */
[----:B------:R-:W-:Y:S01]  /*11780*/  IADD3.X R26, PT, PT, R26, UR39, RZ, P4, !PT ;  /* 0x000000271a1a7c10 */ /* 0x000fe2000a7fe4ff */
[----:B------:R-:W-:Y:S01]  /*11790*/  STL [R1+0x438], R29 ;  /* 0x0004381d01007387 */ /* 0x000fe20000100800 */
[----:B------:R-:W-:Y:S02]  /*117a0*/  IADD3 R25, P4, PT, R25, UR19, RZ ;  /* 0x0000001319197c10 */ /* 0x000fe4000ff9e0ff */
[----:B------:R-:W-:Y:S01]  /*117b0*/  IADD3.X R24, PT, PT, R24, UR39, RZ, P5, !PT ;  /* 0x0000002718187c10 */ /* 0x000fe2000affe4ff */
[----:B------:R-:W-:Y:S01]  /*117c0*/  STL [R1+0x4b0], R28 ;  /* 0x0004b01c01007387 */ /* 0x000fe20000100800 */
[----:B------:R-:W-:-:S02]  /*117d0*/  IADD3 R23, P5, PT, R23, UR19, RZ ;  /* 0x0000001317177c10 */ /* 0x000fc4000ffbe0ff */
[----:B------:R-:W-:Y:S01]  /*117e0*/  IADD3.X R22, PT, PT, R22, UR39, RZ, P6, !PT ;  /* 0x0000002716167c10 */ /* 0x000fe2000b7fe4ff */
[----:B------:R-:W-:Y:S01]  /*117f0*/  STL [R1+0x430], R27 ;  /* 0x0004301b01007387 */ /* 0x000fe20000100800 */
[----:B------:R-:W-:Y:S02]  /*11800*/  IADD3 R21, P6, PT, R21, UR19, RZ ;  /* 0x0000001315157c10 */ /* 0x000fe4000ffde0ff */
[----:B------:R-:W-:Y:S01]  /*11810*/  IADD3.X R20, PT, PT, R20, UR39, RZ, P1, !PT ;  /* 0x0000002714147c10 */ /* 0x000fe20008ffe4ff */
[----:B------:R-:W-:Y:S01]  /*11820*/  STL [R1+0x17c], R26 ;  /* 0x00017c1a01007387 */ /* 0x000fe20000100800 */
[----:B------:R-:W-:-:S03]  /*11830*/  IADD3 R19, P1, PT, R19, UR19, RZ ;  /* 0x0000001313137c10 */ /* 0x000fc6000ff3e0ff */
[----:B------:R-:W-:Y:S01]  /*11840*/  STL [R1+0x428], R25 ;  /* 0x0004281901007387 */ /* 0x000fe20000100800 */
[----:B------:R-:W-:-:S03]  /*11850*/  IADD3.X R18, PT, PT, R18, UR39, RZ, P3, !PT ;  /* 0x0000002712127c10 */ /* 0x000fc60009ffe4ff */
        /* <DEDUP_REMOVED lines=12> */
[----:B------:R-:W-:Y:S04]  /*11920*/  STL [R1+0x42c], R18 ;  /* 0x00042c1201007387 */ /* 0x000fe80000100800 */
[----:B------:R-:W-:Y:S01]  /*11930*/  STL [R1+0x418], R17 ;  /* 0x0004181101007387 */ /* 0x000fe20000100800 */
[----:B------:R-:W-:Y:S02]  /*11940*/  IADD3 R11, P6, PT, R11, UR19, RZ ;  /* 0x000000130b0b7c10 */ /* 0x000fe4000ffde0ff */
[----:B------:R-:W-:Y:S01]  /*11950*/  IADD3.X R7, PT, PT, R7, UR39, RZ, P1, !PT ;  /* 0x0000002707077c10 */ /* 0x000fe20008ffe4ff */
[----:B------:R-:W-:Y:S04]  /*11960*/  STL [R1+0x424], R16 ;  /* 0x0004241001007387 */ /* 0x000fe80000100800 */
[----:B------:R-:W-:Y:S01]  /*11970*/  STL [R1+0x410], R15 ;  /* 0x0004100f01007387 */ /* 0x000fe20000100800 */
[----:B------:R-:W-:-:S03]  /*11980*/  IADD3 R6, P1, PT, R6, UR19, RZ ;  /* 0x0000001306067c10 */ /* 0x000fc6000ff3e0ff */
[----:B------:R-:W-:Y:S04]  /*11990*/  STL [R1+0x4a8], R14 ;  /* 0x0004a80e01007387 */ /* 0x000fe80000100800 */
[----:B------:R-:W-:Y:S01]  /*119a0*/  STL [R1+0x408], R13 ;  /* 0x0004080d01007387 */ /* 0x000fe20000100800 */
[----:B------:R-:W-:-:S03]  /*119b0*/  IADD3.X R10, PT, PT, R10, UR39, RZ, P3, !PT ;  /* 0x000000270a0a7c10 */ /* 0x000fc60009ffe4ff */
[----:B------:R-:W-:Y:S04]  /*119c0*/  STL [R1+0x4a0], R12 ;  /* 0x0004a00c01007387 */ /* 0x000fe80000100800 */
[----:B------:R0:W-:Y:S04]  /*119d0*/  STL [R1+0x41c], R7 ;  /* 0x00041c0701007387 */ /* 0x0001e80000100800 */
[----:B------:R-:W-:Y:S04]  /*119e0*/  STL [R1+0x400], R11 ;  /* 0x0004000b01007387 */ /* 0x000fe80000100800 */
[----:B0-----:R-:W4:Y:S04]  /*119f0*/  LDL.LU R7, [R1+0x3f0] ;  /* 0x0003f00001077983 */ /* 0x001f280000300800 */
[----:B------:R0:W-:Y:S04]  /*11a00*/  STL [R1+0x3f8], R6 ;  /* 0x0003f80601007387 */ /* 0x0001e80000100800 */
[----:B0-----:R-:W4:Y:S04]  /*11a10*/  LDL.LU R6, [R1+0x3fc] ;  /* 0x0003fc0001067983 */ /* 0x001f280000300800 */
[----:B------:R-:W4:Y:S04]  /*11a20*/  LDL.LU R30, [R1+0x3e8] ;  /* 0x0003e800011e7983 */ /* 0x000f280000300800 */
[----:B------:R-:W-:Y:S01]  /*11a30*/  STL [R1+0x414], R10 ;  /* 0x0004140a01007387 */ /* 0x000fe20000100800 */
[----:B--2---:R-:W-:-:S02]  /*11a40*/  IADD3 R9, P3, PT, R9, UR19, RZ ;  /* 0x0000001309097c10 */ /* 0x004fc4000ff7e0ff */
[----:B---3--:R-:W-:-:S05]  /*11a50*/  IADD3.X R5, PT, PT, R5, UR39, RZ, P4, !PT ;  /* 0x0000002705057c10 */ /* 0x008fca000a7fe4ff */
[----:B------:R0:W-:Y:S04]  /*11a60*/  STL [R1+0x40c], R5 ;  /* 0x00040c0501007387 */ /* 0x0001e80000100800 */
[----:B------:R-:W-:Y:S04]  /*11a70*/  STL [R1+0x49c], R9 ;  /* 0x00049c0901007387 */ /* 0x000fe80000100800 */
[----:B0-----:R-:W2:Y:S01]  /*11a80*/  LDL.LU R5, [R1+0x3f4] ;  /* 0x0003f40001057983 */ /* 0x001ea20000300800 */
[----:B----4-:R-:W-:-:S05]  /*11a90*/  IADD3 R4, P4, PT, R4, UR19, RZ ;  /* 0x0000001304047c10 */ /* 0x010fca000ff9e0ff */
[----:B------:R0:W-:Y:S04]  /*11aa0*/  STL [R1+0x494], R4 ;  /* 0x0004940401007387 */ /* 0x0001e80000100800 */
[----:B0-----:R-:W3:Y:S01]  /*11ab0*/  LDL.LU R4, [R1+0x3e0] ;  /* 0x0003e00001047983 */ /* 0x001ee20000300800 */
[----:B------:R-:W-:-:S03]  /*11ac0*/  IADD3.X R3, PT, PT, R3, UR39, RZ, P5, !PT ;  /* 0x0000002703037c10 */ /* 0x000fc6000affe4ff */
[----:B------:R-:W4:Y:S04]  /*11ad0*/  LDL.LU R29, [R1+0x498] ;  /* 0x00049800011d7983 */ /* 0x000f280000300800 */
        /* <DEDUP_REMOVED lines=21> */
[----:B------:R-:W4:Y:S01]  /*11c30*/  LDL.LU R10, [R1+0x398] ;  /* 0x00039800010a7983 */ /* 0x000f220000300800 */
[----:B------:R-:W-:-:S05]  /*11c40*/  IADD3 R7, P5, PT, R7, UR19, RZ ;  /* 0x0000001307077c10 */ /* 0x000fca000ffbe0ff */
[----:B------:R0:W-:Y:S01]  /*11c50*/  STL [R1+0x3f0], R7 ;  /* 0x0003f00701007387 */ /* 0x0001e20000100800 */
[----:B------:R-:W-:-:S03]  /*11c60*/  IADD3.X R6, PT, PT, R6, UR39, RZ, P6, !PT ;  /* 0x0000002706067c10 */ /* 0x000fc6000b7fe4ff */
[----:B0-----:R-:W4:Y:S04]  /*11c70*/  LDL.LU R7, [R1+0x3b4] ;  /* 0x0003b40001077983 */ /* 0x001f280000300800 */
[----:B------:R0:W-:Y:S01]  /*11c80*/  STL [R1+0x3fc], R6 ;  /* 0x0003fc0601007387 */ /* 0x0001e20000100800 */
[----:B------:R-:W-:-:S03]  /*11c90*/  IADD3 R30, P6, PT, R30, UR19, RZ ;  /* 0x000000131e1e7c10 */ /* 0x000fc6000ffde0ff */
[----:B0-----:R-:W4:Y:S01]  /*11ca0*/  LDL.LU R6, [R1+0x474] ;  /* 0x0004740001067983 */ /* 0x001f220000300800 */
[----:B--2---:R-:W-:-:S05]  /*11cb0*/  IADD3.X R5, PT, PT, R5, UR39, RZ, P1, !PT ;  /* 0x0000002705057c10 */ /* 0x004fca0008ffe4ff */
[----:B------:R0:W-:Y:S04]  /*11cc0*/  STL [R1+0x3f4], R5 ;  /* 0x0003f40501007387 */ /* 0x0001e80000100800 */
[----:B0-----:R-:W2:Y:S01]  /*11cd0*/  LDL.LU R5, [R1+0x3ac] ;  /* 0x0003ac0001057983 */ /* 0x001ea20000300800 */
[----:B---3--:R-:W-:-:S03]  /*11ce0*/  IADD3 R4, P1, PT, R4, UR19, RZ ;  /* 0x0000001304047c10 */ /* 0x008fc6000ff3e0ff */
[----:B------:R-:W-:Y:S01]  /*11cf0*/  STL [R1+0x3e8], R30 ;  /* 0x0003e81e01007387 */ /* 0x000fe20000100800 */
[----:B----4-:R-:W-:-:S03]  /*11d00*/  IADD3.X R29, PT, PT, R29, UR39, RZ, P3, !PT ;  /* 0x000000271d1d7c10 */ /* 0x010fc60009ffe4ff */
[----:B------:R0:W-:Y:S01]  /*11d10*/  STL [R1+0x3e0], R4 ;  /* 0x0003e00401007387 */ /* 0x0001e20000100800 */
[----:B------:R-:W-:Y:S02]  /*11d20*/  IADD3 R28, P3, PT, R28, UR19, RZ ;  /* 0x000000131c1c7c10 */ /* 0x000fe4000ff7e0ff */
[----:B------:R-:W-:Y:S01]  /*11d30*/  IADD3.X R27, PT, PT, R27, UR39, RZ, P4, !PT ;  /* 0x000000271b1b7c10 */ /* 0x000fe2000a7fe4ff */
[----:B0-----:R-:W3:Y:S01]  /*11d40*/  LDL.LU R4, [R1+0x38c] ;  /* 0x00038c0001047983 */ /* 0x001ee20000300800 */
        /* <DEDUP_REMOVED lines=36> */
[----:B------:R0:W-:Y:S04]  /*11f90*/  STL [R1+0x3a0], R9 ;  /* 0x0003a00901007387 */ /* 0x0001e80000100800 */
[----:B------:R-:W-:Y:S04]  /*11fa0*/  STL [R1+0x480], R11 ;  /* 0x0004800b01007387 */ /* 0x000fe80000100800 */
[----:B0-----:R-:W4:Y:S04]  /*11fb0*/  LDL.LU R9, [R1+0x3a4] ;  /* 0x0003a40001097983 */ /* 0x001f280000300800 */
[----:B------:R0:W-:Y:S04]  /*11fc0*/  STL [R1+0x3bc], R3 ;  /* 0x0003bc0301007387 */ /* 0x0001e80000100800 */
[----:B0-----:R-:W4:Y:S01]  /*11fd0*/  LDL.LU R3, [R1+0x384] ;  /* 0x0003840001037983 */ /* 0x001f220000300800 */
[----:B------:R-:W-:-:S02]  /*11fe0*/  IADD3 R10, P3, PT, R10, UR19, RZ ;  /* 0x000000130a0a7c10 */ /* 0x000fc4000ff7e0ff */
[----:B------:R-:W-:Y:S01]  /*11ff0*/  IADD3.X R7, PT, PT, R7, UR39, RZ, P4, !PT ;  /* 0x0000002707077c10 */ /* 0x000fe2000a7fe4ff */
[----:B------:R-:W4:Y:S01]  /*12000*/  LDL.LU R30, [R1+0x39c] ;  /* 0x00039c00011e7983 */ /* 0x000f220000300800 */
[----:B------:R-:W-:-:S03]  /*12010*/  IADD3 R6, P4, PT, R6, UR19, RZ ;  /* 0x0000001306067c10 */ /* 0x000fc6000ff9e0ff */
[----:B------:R-:W-:Y:S04]  /*12020*/  STL [R1+0x398], R10 ;  /* 0x0003980a01007387 */ /* 0x000fe80000100800 */
[----:B------:R0:W-:Y:S04]  /*12030*/  STL [R1+0x474], R6 ;  /* 0x0004740601007387 */ /* 0x0001e80000100800 */
[----:B------:R-:W-:Y:S04]  /*12040*/  STL [R1+0x3b4], R7 ;  /* 0x0003b40701007387 */ /* 0x000fe80000100800 */
[----:B0-----:R-:W4:Y:S01]  /*12050*/  LDL.LU R6, [R1+0x37c] ;  /* 0x00037c0001067983 */ /* 0x001f220000300800 */
[----:B--2---:R-:W-:-:S05]  /*12060*/  IADD3.X R5, PT, PT, R5, UR39, RZ, P5, !PT ;  /* 0x0000002705057c10 */ /* 0x004fca000affe4ff */
[----:B------:R0:W-:Y:S04]  /*12070*/  STL [R1+0x3ac], R5 ;  /* 0x0003ac0501007387 */ /* 0x0001e80000100800 */
[----:B0-----:R-:W2:Y:S04]  /*12080*/  LDL.LU R5, [R1+0x394] ;  /* 0x0003940001057983 */ /* 0x001ea80000300800 */
[----:B------:R-:W2:Y:S01]  /*12090*/  LDL.LU R29, [R1+0x374] ;  /* 0x00037400011d7983 */ /* 0x000ea20000300800 */
[----:B---3--:R-:W-:-:S03]  /*120a0*/  IADD3 R4, P5, PT, R4, UR19, RZ ;  /* 0x0000001304047c10 */ /* 0x008fc6000ffbe0ff */
[----:B------:R-:W3:Y:S04]  /*120b0*/  LDL.LU R28, [R1+0x390] ;  /* 0x00039000011c7983 */ /* 0x000ee80000300800 */
[----:B------:R-:W3:Y:S04]  /*120c0*/  LDL.LU R27, [R1+0x36c] ;  /* 0x00036c00011b7983 */ /* 0x000ee80000300800 */
[----:B------:R0:W-:Y:S04]  /*120d0*/  STL [R1+0x38c], R4 ;  /* 0x00038c0401007387 */ /* 0x0001e80000100800 */
[----:B------:R-:W3:Y:S04]  /*120e0*/  LDL.LU R26, [R1+0x388] ;  /* 0x00038800011a7983 */ /* 0x000ee80000300800 */
        /* <DEDUP_REMOVED lines=16> */
[----:B0-----:R-:W3:Y:S04]  /*121f0*/  LDL.LU R4, [R1+0x324] ;  /* 0x0003240001047983 */ /* 0x001ee80000300800 */
[----:B------:R-:W3:Y:S01]  /*12200*/  LDL.LU R10, [R1+0x340] ;  /* 0x00034000010a7983 */ /* 0x000ee20000300800 */
[----:B----4-:R-:W-:-:S05]  /*12210*/  IADD3.X R9, PT, PT, R9, UR39, RZ, P6, !PT ;  /* 0x0000002709097c10 */ /* 0x010fca000b7fe4ff */
[----:B------:R0:W-:Y:S01]  /*12220*/  STL [R1+0x3a4], R9 ;  /* 0x0003a40901007387 */ /* 0x0001e20000100800 */
[----:B------:R-:W-:-:S03]  /*12230*/  IADD3 R3, P6, PT, R3, UR19, RZ ;  /* 0x0000001303037c10 */ /* 0x000fc6000ffde0ff */
[----:B0-----:R-:W4:Y:S04]  /*12240*/  LDL.LU R9, [R1+0x31c] ;  /* 0x00031c0001097983 */ /* 0x001f280000300800 */
[----:B------:R0:W-:Y:S04]  /*12250*/  STL [R1+0x384], R3 ;  /* 0x0003840301007387 */ /* 0x0001e80000100800 */
[----:B0-----:R-:W4:Y:S01]  /*12260*/  LDL.LU R3, [R1+0x338] ;  /* 0x0003380001037983 */ /* 0x001f220000300800 */
[----:B------:R-:W-:Y:S02]  /*12270*/  IADD3.X R30, PT, PT, R30, UR39, RZ, P1, !PT ;  /* 0x000000271e1e7c10 */ /* 0x000fe40008ffe4ff */
[----:B------:R-:W-:-:S05]  /*12280*/  IADD3 R6, P1, PT, R6, UR19, RZ ;  /* 0x0000001306067c10 */ /* 0x000fca000ff3e0ff */
[----:B------:R0:W-:Y:S04]  /*12290*/  STL [R1+0x37c], R6 ;  /* 0x00037c0601007387 */ /* 0x0001e80000100800 */
[----:B0-----:R-:W4:Y:S04]  /*122a0*/  LDL.LU R6, [R1+0x314] ;  /* 0x0003140001067983 */ /* 0x001f280000300800 */
[----:B------:R-:W-:Y:S01]  /*122b0*/  STL [R1+0x39c], R30 ;  /* 0x00039c1e01007387 */ /* 0x000fe20000100800 */
[----:B--2---:R-:W-:Y:S02]  /*122c0*/  IADD3.X R5, PT, PT, R5, UR39, RZ, P3, !PT ;  /* 0x0000002705057c10 */ /* 0x004fe40009ffe4ff */
[----:B------:R-:W-:-:S03]  /*122d0*/  IADD3 R29, P3, PT, R29, UR19, RZ ;  /* 0x000000131d1d7c10 */ /* 0x000fc6000ff7e0ff */
[----:B------:R0:W-:Y:S01]  /*122e0*/  STL [R1+0x394], R5 ;  /* 0x0003940501007387 */ /* 0x0001e20000100800 */
[----:B---3--:R-:W-:Y:S02]  /*122f0*/  IADD3.X R28, PT, PT, R28, UR39, RZ, P4, !PT ;  /* 0x000000271c1c7c10 */ /* 0x008fe4000a7fe4ff */
[----:B------:R-:W-:Y:S01]  /*12300*/  IADD3 R27, P4, PT, R27, UR19, RZ ;  /* 0x000000131b1b7c10 */ /* 0x000fe2000ff9e0ff */
[----:B0-----:R-:W2:Y:S01]  /*12310*/  LDL.LU R5, [R1+0x330] ;  /* 0x0003300001057983 */ /* 0x001ea20000300800 */
        /* <DEDUP_REMOVED lines=35> */
[----:B------:R-:W-:Y:S04]  /*12550*/  STL [R1+0x350], R12 ;  /* 0x0003500c01007387 */ /* 0x000fe80000100800 */
[----:B------:R0:W-:Y:S01]  /*12560*/  STL [R1+0x348], R7 ;  /* 0x0003480701007387 */ /* 0x0001e20000100800 */
[----:B------:R-:W-:-:S03]  /*12570*/  IADD3.X R10, PT, PT, R10, UR39, RZ, P4, !PT ;  /* 0x000000270a0a7c10 */ /* 0x000fc6000a7fe4ff */
[----:B------:R-:W-:Y:S04]  /*12580*/  STL [R1+0x32c], R11 ;  /* 0x00032c0b01007387 */ /* 0x000fe80000100800 */
[----:B0-----:R-:W3:Y:S04]  /*12590*/  LDL.LU R7, [R1+0x30c] ;  /* 0x00030c0001077983 */ /* 0x001ee80000300800 */
[----:B------:R0:W-:Y:S01]  /*125a0*/  STL [R1+0x324], R4 ;  /* 0x0003240401007387 */ /* 0x0001e20000100800 */
[----:B----4-:R-:W-:-:S03]  /*125b0*/  IADD3 R9, P4, PT, R9, UR19, RZ ;  /* 0x0000001309097c10 */ /* 0x010fc6000ff9e0ff */
[----:B0-----:R-:W4:Y:S04]  /*125c0*/  LDL.LU R4, [R1+0x328] ;  /* 0x0003280001047983 */ /* 0x001f280000300800 */
[----:B------:R-:W4:Y:S01]  /*125d0*/  LDL.LU R30, [R1+0x304] ;  /* 0x00030400011e7983 */ /* 0x000f220000300800 */
[----:B------:R-:W-:-:S03]  /*125e0*/  IADD3.X R3, PT, PT, R3, UR39, RZ, P5, !PT ;  /* 0x0000002703037c10 */ /* 0x000fc6000affe4ff */
[----:B------:R-:W-:Y:S04]  /*125f0*/  STL [R1+0x340], R10 ;  /* 0x0003400a01007387 */ /* 0x000fe80000100800 */
[----:B------:R0:W-:Y:S04]  /*12600*/  STL [R1+0x338], R3 ;  /* 0x0003380301007387 */ /* 0x0001e80000100800 */
[----:B------:R-:W-:Y:S04]  /*12610*/  STL [R1+0x31c], R9 ;  /* 0x00031c0901007387 */ /* 0x000fe80000100800 */
[----:B0-----:R-:W4:Y:S01]  /*12620*/  LDL.LU R3, [R1+0x320] ;  /* 0x0003200001037983 */ /* 0x001f220000300800 */
[----:B------:R-:W-:-:S05]  /*12630*/  IADD3 R6, P5, PT, R6, UR19, RZ ;  /* 0x0000001306067c10 */ /* 0x000fca000ffbe0ff */
[----:B------:R0:W-:Y:S04]  /*12640*/  STL [R1+0x314], R6 ;  /* 0x0003140601007387 */ /* 0x0001e80000100800 */
[----:B0-----:R-:W4:Y:S04]  /*12650*/  LDL.LU R6, [R1+0x2fc] ;  /* 0x0002fc0001067983 */ /* 0x001f280000300800 */
[----:B------:R-:W4:Y:S04]  /*12660*/  LDL.LU R29, [R1+0x318] ;  /* 0x00031800011d7983 */ /* 0x000f280000300800 */
[----:B------:R-:W4:Y:S04]  /*12670*/  LDL.LU R28, [R1+0x2f4] ;  /* 0x0002f400011c7983 */ /* 0x000f280000300800 */
[----:B------:R-:W4:Y:S01]  /*12680*/  LDL.LU R27, [R1+0x310] ;  /* 0x00031000011b7983 */ /* 0x000f220000300800 */
[----:B--2---:R-:W-:-:S05]  /*12690*/  IADD3.X R5, PT, PT, R5, UR39, RZ, P6, !PT ;  /* 0x0000002705057c10 */ /* 0x004fca000b7fe4ff */
[----:B------:R0:W-:Y:S04]  /*126a0*/  STL [R1+0x330], R5 ;  /* 0x0003300501007387 */ /* 0x0001e80000100800 */
[----:B------:R-:W2:Y:S04]  /*126b0*/  LDL.LU R26, [R1+0x2ec] ;  /* 0x0002ec00011a7983 */ /* 0x000ea80000300800 */
        /* <DEDUP_REMOVED lines=16> */
[----:B0-----:R-:W2:Y:S04]  /*127c0*/  LDL.LU R5, [R1+0x2c8] ;  /* 0x0002c80001057983 */ /* 0x001ea80000300800 */
[----:B------:R-:W2:Y:S01]  /*127d0*/  LDL.LU R10, [R1+0x2a4] ;  /* 0x0002a400010a7983 */ /* 0x000ea20000300800 */
[----:B---3--:R-:W-:-:S05]  /*127e0*/  IADD3 R7, P6, PT, R7, UR19, RZ ;  /* 0x0000001307077c10 */ /* 0x008fca000ffde0ff */
[----:B------:R0:W-:Y:S01]  /*127f0*/  STL [R1+0x30c], R7 ;  /* 0x00030c0701007387 */ /* 0x0001e20000100800 */
[----:B----4-:R-:W-:-:S03]  /*12800*/  IADD3.X R4, PT, PT, R4, UR39, RZ, P1, !PT ;  /* 0x0000002704047c10 */ /* 0x010fc60008ffe4ff */
[----:B0-----:R-:W3:Y:S04]  /*12810*/  LDL.LU R7, [R1+0x2c0] ;  /* 0x0002c00001077983 */ /* 0x001ee80000300800 */
[----:B------:R0:W-:Y:S04]  /*12820*/  STL [R1+0x328], R4 ;  /* 0x0003280401007387 */ /* 0x0001e80000100800 */
[----:B0-----:R-:W4:Y:S01]  /*12830*/  LDL.LU R4, [R1+0x29c] ;  /* 0x00029c0001047983 */ /* 0x001f220000300800 */
[----:B------:R-:W-:-:S05]  /*12840*/  IADD3.X R3, PT, PT, R3, UR39, RZ, P3, !PT ;  /* 0x0000002703037c10 */ /* 0x000fca0009ffe4ff */
[----:B------:R0:W-:Y:S04]  /*12850*/  STL [R1+0x320], R3 ;  /* 0x0003200301007387 */ /* 0x0001e80000100800 */
[----:B0-----:R-:W4:Y:S01]  /*12860*/  LDL.LU R3, [R1+0x2b8] ;  /* 0x0002b80001037983 */ /* 0x001f220000300800 */
[----:B------:R-:W-:Y:S02]  /*12870*/  IADD3 R30, P1, PT, R30, UR19, RZ ;  /* 0x000000131e1e7c10 */ /* 0x000fe4000ff3e0ff */
[----:B------:R-:W-:-:S03]  /*12880*/  IADD3 R6, P3, PT, R6, UR19, RZ ;  /* 0x0000001306067c10 */ /* 0x000fc6000ff7e0ff */
[----:B------:R-:W-:Y:S01]  /*12890*/  STL [R1+0x304], R30 ;  /* 0x0003041e01007387 */ /* 0x000fe20000100800 */
[----:B------:R-:W-:-:S03]  /*128a0*/  IADD3.X R29, PT, PT, R29, UR39, RZ, P4, !PT ;  /* 0x000000271d1d7c10 */ /* 0x000fc6000a7fe4ff */
[----:B------:R0:W-:Y:S01]  /*128b0*/  STL [R1+0x2fc], R6 ;  /* 0x0002fc0601007387 */ /* 0x0001e20000100800 */
[----:B------:R-:W-:Y:S02]  /*128c0*/  IADD3 R28, P4, PT, R28, UR19, RZ ;  /* 0x000000131c1c7c10 */ /* 0x000fe4000ff9e0ff */
[----:B------:R-:W-:Y:S01]  /*128d0*/  IADD3.X R27, PT, PT, R27, UR39, RZ, P5, !PT ;  /* 0x000000271b1b7c10 */ /* 0x000fe2000affe4ff */
[----:B0-----:R-:W4:Y:S04]  /*128e0*/  LDL.LU R6, [R1+0x294] ;  /* 0x0002940001067983 */ /* 0x001f280000300800 */
[----:B------:R-:W-:Y:S04]  /*128f0*/  STL [R1+0x318], R29 ;  /* 0x0003181d01007387 */ /* 0x000fe80000100800 */
[----:B------:R-:W-:Y:S04]  /*12900*/  STL [R1+0x2f4], R28 ;  /* 0x0002f41c01007387 */ /* 0x000fe80000100800 */
[----:B------:R-:W-:Y:S01]  /*12910*/  STL [R1+0x310], R27 ;  /* 0x0003101b01007387 */ /* 0x000fe20000100800 */
[----:B--2---:R-:W-:-:S02]  /*12920*/  IADD3 R26, P5, PT, R26, UR19, RZ ;  /* 0x000000131a1a7c10 */ /* 0x004fc4000ffbe0ff */
        /* <DEDUP_REMOVED lines=26> */
[----:B------:R-:W-:Y:S02]  /*12ad0*/  IADD3 R12, P1, PT, R12, UR19, RZ ;  /* 0x000000130c0c7c10 */ /* 0x000fe4000ff3e0ff */
[----:B------:R-:W-:Y:S01]  /*12ae0*/  IADD3.X R11, PT, PT, R11, UR39, RZ, P3, !PT ;  /* 0x000000270b0b7c10 */ /* 0x000fe20009ffe4ff */
[----:B------:R-:W-:Y:S01]  /*12af0*/  STL [R1+0x2d8], R13 ;  /* 0x0002d80d01007387 */ /* 0x000fe20000100800 */
[----:B------:R-:W-:-:S03]  /*12b00*/  IADD3 R9, P3, PT, R9, UR19, RZ ;  /* 0x0000001309097c10 */ /* 0x000fc6000ff7e0ff */
[----:B------:R-:W-:Y:S01]  /*12b10*/  STL [R1+0x2b4], R12 ;  /* 0x0002b40c01007387 */ /* 0x000fe20000100800 */
[----:B------:R-:W-:-:S03]  /*12b20*/  IADD3.X R5, PT, PT, R5, UR39, RZ, P4, !PT ;  /* 0x0000002705057c10 */ /* 0x000fc6000a7fe4ff */
[----:B------:R0:W-:Y:S01]  /*12b30*/  STL [R1+0x2ac], R9 ;  /* 0x0002ac0901007387 */ /* 0x0001e20000100800 */
[----:B------:R-:W-:-:S03]  /*12b40*/  IADD3 R10, P4, PT, R10, UR19, RZ ;  /* 0x000000130a0a7c10 */ /* 0x000fc6000ff9e0ff */
[----:B------:R-:W-:Y:S04]  /*12b50*/  STL [R1+0x2d0], R11 ;  /* 0x0002d00b01007387 */ /* 0x000fe80000100800 */
[----:B0-----:R-:W2:Y:S04]  /*12b60*/  LDL.LU R9, [R1+0x2b0] ;  /* 0x0002b00001097983 */ /* 0x001ea80000300800 */
[----:B------:R0:W-:Y:S04]  /*12b70*/  STL [R1+0x2c8], R5 ;  /* 0x0002c80501007387 */ /* 0x0001e80000100800 */
[----:B0-----:R-:W2:Y:S01]  /*12b80*/  LDL.LU R5, [R1+0x28c] ;  /* 0x00028c0001057983 */ /* 0x001ea20000300800 */
[----:B---3--:R-:W-:-:S03]  /*12b90*/  IADD3.X R7, PT, PT, R7, UR39, RZ, P5, !PT ;  /* 0x0000002707077c10 */ /* 0x008fc6000affe4ff */
[----:B------:R-:W3:Y:S04]  /*12ba0*/  LDL.LU R30, [R1+0x2a8] ;  /* 0x0002a800011e7983 */ /* 0x000ee80000300800 */
[----:B------:R-:W-:Y:S01]  /*12bb0*/  STL [R1+0x2a4], R10 ;  /* 0x0002a40a01007387 */ /* 0x000fe20000100800 */
[----:B----4-:R-:W-:-:S05]  /*12bc0*/  IADD3 R4, P5, PT, R4, UR19, RZ ;  /* 0x0000001304047c10 */ /* 0x010fca000ffbe0ff */
[----:B------:R0:W-:Y:S04]  /*12bd0*/  STL [R1+0x29c], R4 ;  /* 0x00029c0401007387 */ /* 0x0001e80000100800 */
[----:B------:R-:W-:Y:S04]  /*12be0*/  STL [R1+0x2c0], R7 ;  /* 0x0002c00701007387 */ /* 0x000fe80000100800 */
[----:B0-----:R-:W4:Y:S01]  /*12bf0*/  LDL.LU R4, [R1+0x284] ;  /* 0x0002840001047983 */ /* 0x001f220000300800 */
[----:B------:R-:W-:-:S05]  /*12c00*/  IADD3.X R3, PT, PT, R3, UR39, RZ, P6, !PT ;  /* 0x0000002703037c10 */ /* 0x000fca000b7fe4ff */
[----:B------:R0:W-:Y:S04]  /*12c10*/  STL [R1+0x2b8], R3 ;  /* 0x0002b80301007387 */ /* 0x0001e80000100800 */
[----:B0-----:R-:W4:Y:S04]  /*12c20*/  LDL.LU R3, [R1+0x2a0] ;  /* 0x0002a00001037983 */ /* 0x001f280000300800 */
[----:B------:R-:W4:Y:S01]  /*12c30*/  LDL.LU R29, [R1+0x27c] ;  /* 0x00027c00011d7983 */ /* 0x000f220000300800 */
[----:B------:R-:W-:-:S03]  /*12c40*/  IADD3 R6, P6, PT, R6, UR19, RZ ;  /* 0x0000001306067c10 */ /* 0x000fc6000ffde0ff */
        /* <DEDUP_REMOVED lines=22> */
[----:B--2---:R-:W-:-:S05]  /*12db0*/  IADD3.X R9, PT, PT, R9, UR39, RZ, P1, !PT ;  /* 0x0000002709097c10 */ /* 0x004fca0008ffe4ff */
[----:B------:R0:W-:Y:S01]  /*12dc0*/  STL [R1+0x2b0], R9 ;  /* 0x0002b00901007387 */ /* 0x0001e20000100800 */
[----:B------:R-:W-:-:S03]  /*12dd0*/  IADD3 R5, P1, PT, R5, UR19, RZ ;  /* 0x0000001305057c10 */ /* 0x000fc6000ff3e0ff */
[----:B0-----:R-:W2:Y:S01]  /*12de0*/  LDL.LU R9, [R1+0x224] ;  /* 0x0002240001097983 */ /* 0x001ea20000300800 */
[----:B---3--:R-:W-:-:S03]  /*12df0*/  IADD3.X R30, PT, PT, R30, UR39, RZ, P3, !PT ;  /* 0x000000271e1e7c10 */ /* 0x008fc60009ffe4ff */
[----:B------:R0:W-:Y:S04]  /*12e00*/  STL [R1+0x28c], R5 ;  /* 0x00028c0501007387 */ /* 0x0001e80000100800 */
[----:B0-----:R-:W3:Y:S01]  /*12e10*/  LDL.LU R5, [R1+0x240] ;  /* 0x0002400001057983 */ /* 0x001ee20000300800 */
[----:B----4-:R-:W-:-:S05]  /*12e20*/  IADD3 R4, P3, PT, R4, UR19, RZ ;  /* 0x0000001304047c10 */ /* 0x010fca000ff7e0ff */
[----:B------:R0:W-:Y:S04]  /*12e30*/  STL [R1+0x284], R4 ;  /* 0x0002840401007387 */ /* 0x0001e80000100800 */
[----:B0-----:R-:W4:Y:S01]  /*12e40*/  LDL.LU R4, [R1+0x21c] ;  /* 0x00021c0001047983 */ /* 0x001f220000300800 */
[----:B------:R-:W-:-:S03]  /*12e50*/  IADD3.X R3, PT, PT, R3, UR39, RZ, P4, !PT ;  /* 0x0000002703037c10 */ /* 0x000fc6000a7fe4ff */
[----:B------:R-:W-:Y:S04]  /*12e60*/  STL [R1+0x2a8], R30 ;  /* 0x0002a81e01007387 */ /* 0x000fe80000100800 */
[----:B------:R0:W-:Y:S04]  /*12e70*/  STL [R1+0x2a0], R3 ;  /* 0x0002a00301007387 */ /* 0x0001e80000100800 */
[----:B0-----:R-:W4:Y:S01]  /*12e80*/  LDL.LU R3, [R1+0x238] ;  /* 0x0002380001037983 */ /* 0x001f220000300800 */
[----:B------:R-:W-:Y:S02]  /*12e90*/  IADD3 R29, P4, PT, R29, UR19, RZ ;  /* 0x000000131d1d7c10 */ /* 0x000fe4000ff9e0ff */
[----:B------:R-:W-:-:S02]  /*12ea0*/  IADD3.X R28, PT, PT, R28, UR39, RZ, P5, !PT ;  /* 0x000000271c1c7c10 */ /* 0x000fc4000affe4ff */
        /* <DEDUP_REMOVED lines=35> */
[----:B------:R-:W-:Y:S04]  /*130e0*/  STL [R1+0x23c], R13 ;  /* 0x00023c0d01007387 */ /* 0x000fe80000100800 */
[----:B------:R-:W-:Y:S01]  /*130f0*/  STL [R1+0x258], R12 ;  /* 0x0002580c01007387 */ /* 0x000fe20000100800 */
[----:B------:R-:W-:-:S03]  /*13100*/  IADD3.X R10, PT, PT, R10, UR39, RZ, P5, !PT ;  /* 0x000000270a0a7c10 */ /* 0x000fc6000affe4ff */
        /* <DEDUP_REMOVED lines=14> */
[----:B0-----:R-:W3:Y:S04]  /*131f0*/  LDL.LU R4, [R1+0x204] ;  /* 0x0002040001047983 */ /* 0x001ee80000300800 */
[----:B------:R-:W4:Y:S01]  /*13200*/  LDL.LU R29, [R1+0x220] ;  /* 0x00022000011d7983 */ /* 0x000f220000300800 */
[----:B------:R-:W-:-:S03]  /*13210*/  IADD3.X R3, PT, PT, R3, UR39, RZ, P1, !PT ;  /* 0x0000002703037c10 */ /* 0x000fc60008ffe4ff */
        /* <DEDUP_REMOVED lines=31> */
[----:B0-----:R-:W2:Y:S04]  /*13410*/  LDL.LU R5, [R1+0x1c0] ;  /* 0x0001c00001057983 */ /* 0x001ea80000300800 */
[----:B------:R-:W-:Y:S01]  /*13420*/  STL [R1+0x20c], R30 ;  /* 0x00020c1e01007387 */ /* 0x000fe20000100800 */
[----:B---3--:R-:W-:Y:S02]  /*13430*/  IADD3 R4, P4, PT, R4, UR19, RZ ;  /* 0x0000001304047c10 */ /* 0x008fe4000ff9e0ff */
        /* <DEDUP_REMOVED lines=57> */
[----:B------:R-:W2:Y:S04]  /*137d0*/  LDL.LU R29, [R1+0x184] ;  /* 0x00018400011d7983 */ /* 0x000ea80000300800 */
[----:B------:R-:W2:Y:S04]  /*137e0*/  LDL.LU R28, [R1+0x1a0] ;  /* 0x0001a000011c7983 */ /* 0x000ea80000300800 */
[----:B------:R-:W2:Y:S01]  /*137f0*/  LDL.LU R27, [R1+0x174] ;  /* 0x00017400011b7983 */ /* 0x000ea20000300800 */
[----:B---3--:R-:W-:-:S05]  /*13800*/  IADD3 R4, P1, PT, R4, UR19, RZ ;  /* 0x0000001304047c10 */ /* 0x008fca000ff3e0ff */
        /* <DEDUP_REMOVED lines=34> */
[----:B------:R-:W-:Y:S02]  /*13a30*/  IADD3.X R28, PT, PT, R28, UR39, RZ, P6, !PT ;  /* 0x000000271c1c7c10 */ /* 0x000fe4000b7fe4ff */
[----:B------:R-:W-:Y:S01]  /*13a40*/  IADD3 R27, P6, PT, R27, UR19, RZ ;  /* 0x000000131b1b7c10 */ /* 0x000fe2000ffde0ff */
[----:B0-----:R-:W2:Y:S04]  /*13a50*/  LDL.LU R5, [R1+0x138] ;  /* 0x0001380001057983 */ /* 0x001ea80000300800 */
[----:B------:R-:W-:Y:S01]  /*13a60*/  STL [R1+0x184], R29 ;  /* 0x0001841d01007387 */ /* 0x000fe20000100800 */
[----:B---3--:R-:W-:-:S03]  /*13a70*/  IADD3.X R26, PT, PT, R26, UR39, RZ, P1, !PT ;  /* 0x000000271a1a7c10 */ /* 0x008fc60008ffe4ff */
        /* <DEDUP_REMOVED lines=34> */
[----:B------:R0:W-:Y:S01]  /*13ca0*/  STL [R1+0x150], R7 ;  /* 0x0001500701007387 */ /* 0x0001e20000100800 */
[----:B------:R-:W-:-:S03]  /*13cb0*/  IADD3.X R10, PT, PT, R10, UR39, RZ, P6, !PT ;  /* 0x000000270a0a7c10 */ /* 0x000fc6000b7fe4ff */
[----:B------:R-:W-:Y:S04]  /*13cc0*/  STL [R1+0x134], R11 ;  /* 0x0001340b01007387 */ /* 0x000fe80000100800 */
[----:B0-----:R-:W3:Y:S04]  /*13cd0*/  LDL.LU R7, [R1+0x114] ;  /* 0x0001140001077983 */ /* 0x001ee80000300800 */
[----:B------:R0:W-:Y:S04]  /*13ce0*/  STL [R1+0x12c], R4 ;  /* 0x00012c0401007387 */ /* 0x0001e80000100800 */
[----:B0-----:R-:W3:Y:S01]  /*13cf0*/  LDL.LU R4, [R1+0x130] ;  /* 0x0001300001047983 */ /* 0x001ee20000300800 */
[----:B----4-:R-:W-:-:S03]  /*13d00*/  IADD3 R9, P6, PT, R9, UR19, RZ ;  /* 0x0000001309097c10 */ /* 0x010fc6000ffde0ff */
[----:B------:R-:W4:Y:S04]  /*13d10*/  LDL.LU R30, [R1+0x10c] ;  /* 0x00010c00011e7983 */ /* 0x000f280000300800 */
[----:B------:R-:W-:Y:S01]  /*13d20*/  STL [R1+0x148], R10 ;  /* 0x0001480a01007387 */ /* 0x000fe20000100800 */
[----:B------:R-:W-:-:S05]  /*13d30*/  IADD3.X R3, PT, PT, R3, UR39, RZ, P1, !PT ;  /* 0x0000002703037c10 */ /* 0x000fca0008ffe4ff */
        /* <DEDUP_REMOVED lines=32> */
[----:B------:R-:W-:-:S03]  /*13f40*/  IADD3.X R4, PT, PT, R4, UR39, RZ, P4, !PT ;  /* 0x0000002704047c10 */ /* 0x000fc6000a7fe4ff */
[----:B0-----:R-:W3:Y:S04]  /*13f50*/  LDL.LU R7, [R1+0xc8] ;  /* 0x0000c80001077983 */ /* 0x001ee80000300800 */
[----:B------:R0:W-:Y:S04]  /*13f60*/  STL [R1+0x130], R4 ;  /* 0x0001300401007387 */ /* 0x0001e80000100800 */
[----:B0-----:R-:W3:Y:S01]  /*13f70*/  LDL.LU R4, [R1+0x60c] ;  /* 0x00060c0001047983 */ /* 0x001ee20000300800 */
[----:B----4-:R-:W-:-:S05]  /*13f80*/  IADD3.X R3, PT, PT, R3, UR39, RZ, P5, !PT ;  /* 0x0000002703037c10 */ /* 0x010fca000affe4ff */
[----:B------:R0:W-:Y:S04]  /*13f90*/  STL [R1+0x128], R3 ;  /* 0x0001280301007387 */ /* 0x0001e80000100800 */
[----:B0-----:R-:W4:Y:S01]  /*13fa0*/  LDL.LU R3, [R1+0xc0] ;  /* 0x0000c00001037983 */ /* 0x001f220000300800 */
[----:B------:R-:W-:-:S05]  /*13fb0*/  IADD3 R30, P4, PT, R30, UR19, RZ ;  /* 0x000000131e1e7c10 */ /* 0x000fca000ff9e0ff */
[----:B------:R-:W-:Y:S01]  /*13fc0*/  STL [R1+0x10c], R30 ;  /* 0x00010c1e01007387 */ /* 0x000fe20000100800 */
[----:B------:R-:W-:Y:S02]  /*13fd0*/  IADD3 R6, P5, PT, R6, UR19, RZ ;  /* 0x0000001306067c10 */ /* 0x000fe4000ffbe0ff */
        /* <DEDUP_REMOVED lines=50> */
[----:B------:R-:W-:-:S05]  /*14300*/  IADD3 R4, P1, PT, R4, UR18, RZ ;  /* 0x0000001204047c10 */ /* 0x000fca000ff3e0ff */
[----:B------:R0:W-:Y:S04]  /*14310*/  STL [R1+0x60c], R4 ;  /* 0x00060c0401007387 */ /* 0x0001e80000100800 */
[----:B------:R-:W-:Y:S04]  /*14320*/  STL [R1+0xc8], R7 ;  /* 0x0000c80701007387 */ /* 0x000fe80000100800 */
[----:B0-----:R-:W3:Y:S01]  /*14330*/  LDL.LU R4, [R1+0x5fc] ;  /* 0x0005fc0001047983 */ /* 0x001ee20000300800 */
[----:B----4-:R-:W-:-:S05]  /*14340*/  IADD3.X R3, PT, PT, R3, UR39, RZ, P3, !PT ;  /* 0x0000002703037c10 */ /* 0x010fca0009ffe4ff */
[----:B------:R0:W-:Y:S04]  /*14350*/  STL [R1+0xc0], R3 ;  /* 0x0000c00301007387 */ /* 0x0001e80000100800 */
[----:B0-----:R-:W4:Y:S04]  /*14360*/  LDL.LU R3, [R1+0x610] ;  /* 0x0006100001037983 */ /* 0x001f280000300800 */
[----:B------:R-:W4:Y:S04]  /*14370*/  LDL.LU R29, [R1+0x5f4] ;  /* 0x0005f400011d7983 */ /* 0x000f280000300800 */
[----:B------:R-:W4:Y:S01]  /*14380*/  LDL.LU R28, [R1+0x608] ;  /* 0x00060800011c7983 */ /* 0x000f220000300800 */
[----:B------:R-:W-:-:S03]  /*14390*/  IADD3 R6, P3, PT, R6, UR18, RZ ;  /* 0x0000001206067c10 */ /* 0x000fc6000ff7e0ff */
        /* <DEDUP_REMOVED lines=28> */
[----:B------:R-:W-:-:S05]  /*14560*/  IADD3 R4, P5, PT, R4, UR18, RZ ;  /* 0x0000001204047c10 */ /* 0x000fca000ffbe0ff */
[----:B------:R0:W-:Y:S04]  /*14570*/  STL [R1+0x5fc], R4 ;  /* 0x0005fc0401007387 */ /* 0x0001e80000100800 */
[----:B0-----:R-:W3:Y:S04]  /*14580*/  LDL.LU R4, [R1+0x58c] ;  /* 0x00058c0001047983 */ /* 0x001ee80000300800 */
[----:B------:R-:W-:Y:S01]  /*14590*/  STL [R1+0x618], R30 ;  /* 0x0006181e01007387 */ /* 0x000fe20000100800 */
[----:B----4-:R-:W-:-:S05]  /*145a0*/  IADD3.X R3, PT, PT, R3, UR38, RZ, P6, !PT ;  /* 0x0000002603037c10 */ /* 0x010fca000b7fe4ff */
[----:B------:R0:W-:Y:S04]  /*145b0*/  STL [R1+0x610], R3 ;  /* 0x0006100301007387 */ /* 0x0001e80000100800 */
[----:B0-----:R-:W4:Y:S01]  /*145c0*/  LDL.LU R3, [R1+0x5a8] ;  /* 0x0005a80001037983 */ /* 0x001f220000300800 */
[----:B------:R-:W-:Y:S02]  /*145d0*/  IADD3 R29, P6, PT, R29, UR18, RZ ;  /* 0x000000121d1d7c10 */ /* 0x000fe4000ffde0ff */
[----:B------:R-:W-:Y:S02]  /*145e0*/  IADD3.X R28, PT, PT, R28, UR38, RZ, P1, !PT ;  /* 0x000000261c1c7c10 */ /* 0x000fe40008ffe4ff */
        /* <DEDUP_REMOVED lines=50> */
[----:B------:R-:W-:-:S05]  /*14910*/  IADD3 R4, P3, PT, R4, UR18, RZ ;  /* 0x0000001204047c10 */ /* 0x000fca000ff7e0ff */
[----:B------:R0:W-:Y:S04]  /*14920*/  STL [R1+0x58c], R4 ;  /* 0x00058c0401007387 */ /* 0x0001e80000100800 */
[----:B0-----:R-:W3:Y:S04]  /*14930*/  LDL.LU R4, [R1+0x574] ;  /* 0x0005740001047983 */ /* 0x001ee80000300800 */
[----:B------:R-:W3:Y:S04]  /*14940*/  LDL.LU R29, [R1+0x590] ;  /* 0x00059000011d7983 */ /* 0x000ee80000300800 */
[----:B------:R-:W3:Y:S04]  /*14950*/  LDL.LU R28, [R1+0x564] ;  /* 0x00056400011c7983 */ /* 0x000ee80000300800 */
[----:B------:R-:W3:Y:S01]  /*14960*/  LDL.LU R27, [R1+0x588] ;  /* 0x00058800011b7983 */ /* 0x000ee20000300800 */
[----:B----4-:R-:W-:-:S05]  /*14970*/  IADD3.X R3, PT, PT, R3, UR38, RZ, P4, !PT ;  /* 0x0000002603037c10 */ /* 0x010fca000a7fe4ff */
        /* <DEDUP_REMOVED lines=23> */
[----:B0-----:R-:W4:Y:S01]  /*14af0*/  LDL.LU R7, [R1+0x530] ;  /* 0x0005300001077983 */ /* 0x001f220000300800 */
[----:B------:R-:W-:-:S03]  /*14b00*/  IADD3 R30, P5, PT, R30, UR18, RZ ;  /* 0x000000121e1e7c10 */ /* 0x000fc6000ffbe0ff */
[----:B------:R0:W-:Y:S04]  /*14b10*/  STL [R1+0x5a0], R6 ;  /* 0x0005a00601007387 */ /* 0x0001e80000100800 */
[----:B0-----:R-:W4:Y:S01]  /*14b20*/  LDL.LU R6, [R1+0x50c] ;  /* 0x00050c0001067983 */ /* 0x001f220000300800 */
[----:B--2---:R-:W-:-:S05]  /*14b30*/  IADD3.X R5, PT, PT, R5, UR38, RZ, P6, !PT ;  /* 0x0000002605057c10 */ /* 0x004fca000b7fe4ff */
[----:B------:R0:W-:Y:S04]  /*14b40*/  STL [R1+0x598], R5 ;  /* 0x0005980501007387 */ /* 0x0001e80000100800 */
[----:B0-----:R-:W2:Y:S04]  /*14b50*/  LDL.LU R5, [R1+0x528] ;  /* 0x0005280001057983 */ /* 0x001ea80000300800 */
[----:B------:R-:W-:Y:S01]  /*14b60*/  STL [R1+0x57c], R30 ;  /* 0x00057c1e01007387 */ /* 0x000fe20000100800 */
[----:B---3--:R-:W-:Y:S02]  /*14b70*/  IADD3 R4, P6, PT, R4, UR18, RZ ;  /* 0x0000001204047c10 */ /* 0x008fe4000ffde0ff */
[----:B------:R-:W-:-:S03]  /*14b80*/  IADD3.X R29, PT, PT, R29, UR38, RZ, P1, !PT ;  /* 0x000000261d1d7c10 */ /* 0x000fc60008ffe4ff */
[----:B------:R0:W-:Y:S01]  /*14b90*/  STL [R1+0x574], R4 ;  /* 0x0005740401007387 */ /* 0x0001e20000100800 */
[----:B------:R-:W-:Y:S02]  /*14ba0*/  IADD3 R28, P1, PT, R28, UR18, RZ ;  /* 0x000000121c1c7c10 */ /* 0x000fe4000ff3e0ff */
[----:B------:R-:W-:Y:S01]  /*14bb0*/  IADD3.X R27, PT, PT, R27, UR38, RZ, P3, !PT ;  /* 0x000000261b1b7c10 */ /* 0x000fe20009ffe4ff */
[----:B0-----:R-:W3:Y:S04]  /*14bc0*/  LDL.LU R4, [R1+0x504] ;  /* 0x0005040001047983 */ /* 0x001ee80000300800 */
[----:B------:R-:W-:Y:S01]  /*14bd0*/  STL [R1+0x590], R29 ;  /* 0x0005901d01007387 */ /* 0x000fe20000100800 */
[----:B----4-:R-:W-:-:S03]  /*14be0*/  IADD3 R26, P3, PT, R26, UR18, RZ ;  /* 0x000000121a1a7c10 */ /* 0x010fc6000ff7e0ff */
        /* <DEDUP_REMOVED lines=34> */
[----:B------:R0:W-:Y:S04]  /*14e10*/  STL [R1+0x51c], R9 ;  /* 0x00051c0901007387 */ /* 0x0001e80000100800 */
[----:B------:R-:W-:Y:S04]  /*14e20*/  STL [R1+0x540], R11 ;  /* 0x0005400b01007387 */ /* 0x000fe80000100800 */
[----:B0-----:R-:W4:Y:S04]  /*14e30*/  LDL.LU R9, [R1+0x520] ;  /* 0x0005200001097983 */ /* 0x001f280000300800 */
[----:B------:R0:W-:Y:S04]  /*14e40*/  STL [R1+0x538], R3 ;  /* 0x0005380301007387 */ /* 0x0001e80000100800 */
[----:B0-----:R-:W4:Y:S01]  /*14e50*/  LDL.LU R3, [R1+0x4fc] ;  /* 0x0004fc0001037983 */ /* 0x001f220000300800 */
[----:B------:R-:W-:-:S03]  /*14e60*/  IADD3 R10, P1, PT, R10, UR18, RZ ;  /* 0x000000120a0a7c10 */ /* 0x000fc6000ff3e0ff */
[----:B------:R-:W4:Y:S01]  /*14e70*/  LDL.LU R30, [R1+0x518] ;  /* 0x00051800011e7983 */ /* 0x000f220000300800 */
[----:B------:R-:W-:-:S03]  /*14e80*/  IADD3.X R7, PT, PT, R7, UR38, RZ, P3, !PT ;  /* 0x0000002607077c10 */ /* 0x000fc60009ffe4ff */
[----:B------:R-:W-:Y:S04]  /*14e90*/  STL [R1+0x514], R10 ;  /* 0x0005140a01007387 */ /* 0x000fe80000100800 */
[----:B------:R0:W-:Y:S01]  /*14ea0*/  STL [R1+0x530], R7 ;  /* 0x0005300701007387 */ /* 0x0001e20000100800 */
[----:B------:R-:W-:-:S03]  /*14eb0*/  IADD3 R6, P3, PT, R6, UR18, RZ ;  /* 0x0000001206067c10 */ /* 0x000fc6000ff7e0ff */
[----:B0-----:R-:W4:Y:S04]  /*14ec0*/  LDL.LU R7, [R1+0x4f4] ;  /* 0x0004f40001077983 */ /* 0x001f280000300800 */
[----:B------:R0:W-:Y:S04]  /*14ed0*/  STL [R1+0x50c], R6 ;  /* 0x00050c0601007387 */ /* 0x0001e80000100800 */
[----:B0-----:R-:W4:Y:S04]  /*14ee0*/  LDL.LU R6, [R1+0x510] ;  /* 0x0005100001067983 */ /* 0x001f280000300800 */
[----:B------:R-:W4:Y:S01]  /*14ef0*/  LDL.LU R29, [R1+0x4ec] ;  /* 0x0004ec00011d7983 */ /* 0x000f220000300800 */
[----:B--2---:R-:W-:-:S05]  /*14f00*/  IADD3.X R5, PT, PT, R5, UR38, RZ, P4, !PT ;  /* 0x0000002605057c10 */ /* 0x004fca000a7fe4ff */
[----:B------:R0:W-:Y:S04]  /*14f10*/  STL [R1+0x528], R5 ;  /* 0x0005280501007387 */ /* 0x0001e80000100800 */
        /* <DEDUP_REMOVED lines=21> */
[----:B-1----:R-:W3:Y:S04]  /*15070*/  LDL.LU R4, [R1+0x9c] ;  /* 0x00009c0001047983 */ /* 0x002ee80000300800 */
        /* <DEDUP_REMOVED lines=9> */
[----:B------:R0:W-:Y:S01]  /*15110*/  STL [R1+0x4f4], R7 ;  /* 0x0004f40701007387 */ /* 0x0001e20000100800 */
[----:B------:R-:W-:-:S03]  /*15120*/  IADD3.X R6, PT, PT, R6, UR38, RZ, P1, !PT ;  /* 0x0000002606067c10 */ /* 0x000fc60008ffe4ff */
[----:B0-----:R-:W4:Y:S01]  /*15130*/  LDL.LU R7, [R1+0x8c] ;  /* 0x00008c0001077983 */ /* 0x001f220000300800 */
[----:B------:R-:W-:-:S03]  /*15140*/  IADD3 R29, P1, PT, R29, UR18, RZ ;  /* 0x000000121d1d7c10 */ /* 0x000fc6000ff3e0ff */
[----:B------:R-:W-:Y:S04]  /*15150*/  STL [R1+0x518], R30 ;  /* 0x0005181e01007387 */ /* 0x000fe80000100800 */
[----:B------:R0:W-:Y:S04]  /*15160*/  STL [R1+0x510], R6 ;  /* 0x0005100601007387 */ /* 0x0001e80000100800 */
[----:B0-----:R-:W4:Y:S04]  /*15170*/  LDL.LU R6, [R1+0xa8] ;  /* 0x0000a80001067983 */ /* 0x001f280000300800 */
[----:B------:R-:W-:Y:S01]  /*15180*/  STL [R1+0x4ec], R29 ;  /* 0x0004ec1d01007387 */ /* 0x000fe20000100800 */
[----:B--2---:R-:W-:-:S02]  /*15190*/  IADD3.X R28, PT, PT, R28, UR38, RZ, P3, !PT ;  /* 0x000000261c1c7c10 */ /* 0x004fc40009ffe4ff */
[----:B------:R-:W-:-:S03]  /*151a0*/  IADD3 R27, P3, PT, R27, UR18, RZ ;  /* 0x000000121b1b7c10 */ /* 0x000fc6000ff7e0ff */
[----:B------:R-:W-:Y:S04]  /*151b0*/  STL [R1+0x508], R28 ;  /* 0x0005081c01007387 */ /* 0x000fe80000100800 */
[----:B------:R-:W-:Y:S01]  /*151c0*/  STL [R1+0x4e4], R27 ;  /* 0x0004e41b01007387 */ /* 0x000fe20000100800 */
[----:B---3--:R-:W-:Y:S02]  /*151d0*/  IADD3.X R26, PT, PT, R26, UR38, RZ, P4, !PT ;  /* 0x000000261a1a7c10 */ /* 0x008fe4000a7fe4ff */
        /* <DEDUP_REMOVED lines=32> */
[----:B------:R0:W-:Y:S01]  /*153e0*/  STL [R1+0x4c0], R5 ;  /* 0x0004c00501007387 */ /* 0x0001e20000100800 */
[----:B------:R-:W-:-:S03]  /*153f0*/  IADD3.X R10, PT, PT, R10, UR38, RZ, P3, !PT ;  /* 0x000000260a0a7c10 */ /* 0x000fc60009ffe4ff */
[----:B------:R-:W-:Y:S04]  /*15400*/  STL [R1+0xa4], R11 ;  /* 0x0000a40b01007387 */ /* 0x000fe80000100800 */
[----:B0-----:R-:W2:Y:S04]  /*15410*/  LDL.LU R5, [R1+0x84] ;  /* 0x0000840001057983 */ /* 0x001ea80000300800 */
[----:B------:R0:W-:Y:S04]  /*15420*/  STL [R1+0x9c], R4 ;  /* 0x00009c0401007387 */ /* 0x0001e80000100800 */
[----:B0-----:R-:W3:Y:S01]  /*15430*/  LDL.LU R4, [R1+0xa0] ;  /* 0x0000a00001047983 */ /* 0x001ee20000300800 */
[----:B----4-:R-:W-:-:S03]  /*15440*/  IADD3 R9, P3, PT, R9, UR18, RZ ;  /* 0x0000001209097c10 */ /* 0x010fc6000ff7e0ff */
[----:B------:R-:W4:Y:S04]  /*15450*/  LDL.LU R29, [R1+0x98] ;  /* 0x00009800011d7983 */ /* 0x000f280000300800 */
[----:B------:R-:W-:Y:S01]  /*15460*/  STL [R1+0xb8], R10 ;  /* 0x0000b80a01007387 */ /* 0x000fe20000100800 */
[----:B------:R-:W-:-:S05]  /*15470*/  IADD3.X R3, PT, PT, R3, UR38, RZ, P4, !PT ;  /* 0x0000002603037c10 */ /* 0x000fca000a7fe4ff */
[----:B------:R0:W-:Y:S04]  /*15480*/  STL [R1+0xb0], R3 ;  /* 0x0000b00301007387 */ /* 0x0001e80000100800 */
[----:B------:R1:W-:Y:S04]  /*15490*/  STL [R1+0x94], R9 ;  /* 0x0000940901007387 */ /* 0x0003e80000100800 */
[----:B0-----:R-:W4:Y:S04]  /*154a0*/  LDL.LU R3, [R1+0x7c] ;  /* 0x00007c0001037983 */ /* 0x001f280000300800 */
[----:B-1----:R-:W4:Y:S01]  /*154b0*/  LDL.LU R9, [R1+0x90] ;  /* 0x0000900001097983 */ /* 0x002f220000300800 */
[----:B------:R-:W-:-:S03]  /*154c0*/  IADD3 R7, P4, PT, R7, UR18, RZ ;  /* 0x0000001207077c10 */ /* 0x000fc6000ff9e0ff */
[----:B------:R-:W4:Y:S04]  /*154d0*/  LDL.LU R28, [R1+0x74] ;  /* 0x00007400011c7983 */ /* 0x000f280000300800 */
[----:B------:R0:W-:Y:S04]  /*154e0*/  STL [R1+0x8c], R7 ;  /* 0x00008c0701007387 */ /* 0x0001e80000100800 */
[----:B------:R-:W4:Y:S04]  /*154f0*/  LDL.LU R27, [R1+0x88] ;  /* 0x00008800011b7983 */ /* 0x000f280000300800 */
[----:B------:R-:W4:Y:S01]  /*15500*/  LDL.LU R26, [R1+0x6c] ;  /* 0x00006c00011a7983 */ /* 0x000f220000300800 */
[----:B------:R-:W-:-:S05]  /*15510*/  IADD3.X R6, PT, PT, R6, UR38, RZ, P5, !PT ;  /* 0x0000002606067c10 */ /* 0x000fca000affe4ff */
        /* <DEDUP_REMOVED lines=18> */
[----:B-1----:R-:W4:Y:S01]  /*15640*/  LDL.LU R6, [R1+0x38] ;  /* 0x0000380001067983 */ /* 0x002f220000300800 */
[----:B--2---:R-:W-:-:S05]  /*15650*/  IADD3 R5, P5, PT, R5, UR18, RZ ;  /* 0x0000001205057c10 */ /* 0x004fca000ffbe0ff */
[----:B------:R0:W-:Y:S01]  /*15660*/  STL [R1+0x84], R5 ;  /* 0x0000840501007387 */ /* 0x0001e20000100800 */
[----:B---3--:R-:W-:-:S03]  /*15670*/  IADD3.X R4, PT, PT, R4, UR38, RZ, P6, !PT ;  /* 0x0000002604047c10 */ /* 0x008fc6000b7fe4ff */
[----:B0-----:R-:W2:Y:S01]  /*15680*/  LDL.LU R5, [R1+0x28] ;  /* 0x0000280001057983 */ /* 0x001ea20000300800 */
[----:B------:R-:W0:Y:S01]  /*15690*/  SYNCS.PHASECHK.TRANS64.TRYWAIT P6, [UR8], R2 ;  /* 0x00000002ff0075a7 */ /* 0x000e2200080c1108 */
[----:B----4-:R-:W-:Y:S02]  /*156a0*/  IADD3.X R29, PT, PT, R29, UR38, RZ, P1, !PT ;  /* 0x000000261d1d7c10 */ /* 0x010fe40008ffe4ff */
[----:B------:R1:W-:Y:S04]  /*156b0*/  STL [R1+0xa0], R4 ;  /* 0x0000a00401007387 */ /* 0x0003e80000100800 */
[----:B-1----:R-:W3:Y:S01]  /*156c0*/  LDL.LU R4, [R1+0x24] ;  /* 0x0000240001047983 */ /* 0x002ee20000300800 */
[----:B------:R-:W-:Y:S02]  /*156d0*/  IADD3 R3, P1, PT, R3, UR18, RZ ;  /* 0x0000001203037c10 */ /* 0x000fe4000ff3e0ff */
[----:B------:R-:W-:-:S03]  /*156e0*/  IADD3.X R9, PT, PT, R9, UR38, RZ, P3, !PT ;  /* 0x0000002609097c10 */ /* 0x000fc60009ffe4ff */
[----:B------:R1:W-:Y:S04]  /*156f0*/  STL [R1+0x7c], R3 ;  /* 0x00007c0301007387 */ /* 0x0003e80000100800 */
[----:B-1----:R-:W4:Y:S04]  /*15700*/  LDL.LU R3, [R1+0x20] ;  /* 0x0000200001037983 */ /* 0x002f280000300800 */
[----:B------:R-:W-:Y:S04]  /*15710*/  STL [R1+0x98], R29 ;  /* 0x0000981d01007387 */ /* 0x000fe80000100800 */
[----:B------:R1:W-:Y:S04]  /*15720*/  STL [R1+0x90], R9 ;  /* 0x0000900901007387 */ /* 0x0003e80000100800 */
[----:B-1----:R-:W4:Y:S01]  /*15730*/  LDL.LU R9, [R1+0x30] ;  /* 0x0000300001097983 */ /* 0x002f220000300800 */
        /* <DEDUP_REMOVED lines=35> */
[----:B------:R-:W-:-:S03]  /*15970*/  IADD3.X R6, PT, PT, R6, UR38, RZ, P1, !PT ;  /* 0x0000002606067c10 */ /* 0x000fc60008ffe4ff */
[----:B------:R-:W-:Y:S04]  /*15980*/  STL [R1+0x50], R13 ;  /* 0x0000500d01007387 */ /* 0x000fe80000100800 */
[----:B------:R-:W-:Y:S04]  /*15990*/  STL [R1+0x34], R12 ;  /* 0x0000340c01007387 */ /* 0x000fe80000100800 */
[----:B------:R-:W-:Y:S04]  /*159a0*/  STL [R1+0x48], R11 ;  /* 0x0000480b01007387 */ /* 0x000fe80000100800 */
[----:B------:R1:W-:Y:S04]  /*159b0*/  STL [R1+0x38], R6 ;  /* 0x0000380601007387 */ /* 0x0003e80000100800 */
[----:B------:R-:W-:Y:S04]  /*159c0*/  STL [R1+0x2c], R10 ;  /* 0x00002c0a01007387 */ /* 0x000fe80000100800 */
[----:B------:R0:W-:Y:S01]  /*159d0*/  STL [R1+0x40], R7 ;  /* 0x0000400701007387 */ /* 0x0001e20000100800 */
[----:B-1----:R-:W-:-:S02]  /*159e0*/  SHF.R.U32.HI R6, RZ, 0x6, R8 ;  /* 0x00000006ff067819 */ /* 0x002fc40000011608 */
[--C-:B0-----:R-:W-:Y:S02]  /*159f0*/  SHF.R.U32.HI R7, RZ, 0x6, R8.reuse ;  /* 0x00000006ff077819 */ /* 0x101fe40000011608 */
[----:B------:R-:W-:Y:S02]  /*15a00*/  SHF.R.U32.HI R8, RZ, 0x6, R8 ;  /* 0x00000006ff087819 */ /* 0x000fe40000011608 */
[----:B------:R-:W-:Y:S02]  /*15a10*/  SGXT.U32 R6, R6, 0x1 ;  /* 0x000000010606781a */ /* 0x000fe40000000000 */
[----:B------:R-:W-:Y:S02]  /*15a20*/  SGXT.U32 R7, R7, 0x1 ;  /* 0x000000010707781a */ /* 0x000fe40000000000 */
[----:B------:R-:W-:Y:S02]  /*15a30*/  SGXT.U32 R8, R8, 0x1 ;  /* 0x000000010808781a */ /* 0x000fe40000000000 */
[----:B------:R-:W-:-:S02]  /*15a40*/  LOP3.LUT R7, R7, 0x4, RZ, 0xfc, !PT ;  /* 0x0000000407077812 */ /* 0x000fc400078efcff */
[----:B------:R-:W-:Y:S02]  /*15a50*/  LOP3.LUT R8, R8, 0x2, RZ, 0xfc, !PT ;  /* 0x0000000208087812 */ /* 0x000fe400078efcff */
[----:B------:R-:W-:Y:S02]  /*15a60*/  LOP3.LUT R6, R6, 0x6, RZ, 0xfc, !PT ;  /* 0x0000000606067812 */ /* 0x000fe400078efcff */
[----:B------:R-:W-:Y:S02]  /*15a70*/  ISETP.GE.AND P5, PT, R8, UR4, PT ;  /* 0x0000000408007c0c */ /* 0x000fe4000bfa6270 */
[----:B------:R-:W-:Y:S02]  /*15a80*/  ISETP.GE.AND P1, PT, R7, UR4, PT ;  /* 0x0000000407007c0c */ /* 0x000fe4000bf26270 */
[----:B------:R-:W-:Y:S02]  /*15a90*/  PRMT R62, RZ, 0x7610, R62 ;  /* 0x00007610ff3e7816 */ /* 0x000fe4000000003e */
[----:B------:R-:W-:-:S02]  /*15aa0*/  PRMT R53, RZ, 0x7610, R53 ;  /* 0x00007610ff357816 */ /* 0x000fc40000000035 */
[----:B--2---:R-:W-:Y:S02]  /*15ab0*/  IADD3.X R5, PT, PT, R5, UR38, RZ, P4, !PT ;  /* 0x0000002605057c10 */ /* 0x004fe4000a7fe4ff */
[----:B---3--:R-:W-:-:S04]  /*15ac0*/  IADD3 R4, P4, PT, R4, UR18, RZ ;  /* 0x0000001204047c10 */ /* 0x008fc8000ff9e0ff */
[----:B----4-:R-:W-:Y:S02]  /*15ad0*/  IADD3.X R3, PT, PT, R3, UR38, RZ, P4, !PT ;  /* 0x0000002603037c10 */ /* 0x010fe4000a7fe4ff */
[----:B------:R-:W-:-:S05]  /*15ae0*/  IADD3.X R9, PT, PT, R9, UR38, RZ, P3, !PT ;  /* 0x0000002609097c10 */ /* 0x000fca0009ffe4ff */
[----:B------:R0:W-:Y:S04]  /*15af0*/  STL [R1+0x30], R9 ;  /* 0x0000300901007387 */ /* 0x0001e80000100800 */
[----:B------:R0:W-:Y:S04]  /*15b00*/  STL [R1+0x28], R5 ;  /* 0x0000280501007387 */ /* 0x0001e80000100800 */
[----:B------:R0:W-:Y:S04]  /*15b10*/  STL [R1+0x24], R4 ;  /* 0x0000240401007387 */ /* 0x0001e80000100800 */
[----:B------:R0:W-:Y:S01]  /*15b20*/  STL [R1+0x20], R3 ;  /* 0x0000200301007387 */ /* 0x0001e20000100800 */
[----:B------:R-:W-:Y:S01]  /*15b30*/  ISETP.GE.AND P3, PT, R6, UR4, PT ;  /* 0x0000000406007c0c */ /* 0x000fe2000bf66270 */
[----:B------:R-:W-:-:S12]  /*15b40*/  @!P6 BRA `(.L_x_8) ;  /* 0x0000009c00c8e947 */ /* 0x000fd80003800000 */
.L_x_16:
[----:B------:R-:W2:Y:S04]  /*15b50*/  LDL R2, [R1+0x20] ;  /* 0x0000200001027983 */ /* 0x000ea80000100800 */
[----:B0-----:R-:W2:Y:S04]  /*15b60*/  LDL R3, [R1+0x24] ;  /* 0x0000240001037983 */ /* 0x001ea80000100800 */
[----:B------:R0:W-:Y:S04]  /*15b70*/  STL [R1+0x754], R91 ;  /* 0x0007545b01007387 */ /* 0x0001e80000100800 */
[----:B0-----:R-:W3:Y:S04]  /*15b80*/  LDL R91, [R1+0x34] ;  /* 0x00003400015b7983 */ /* 0x001ee80000100800 */
[----:B------:R-:W-:Y:S04]  /*15b90*/  STL [R1+0x750], R89 ;  /* 0x0007505901007387 */ /* 0x000fe80000100800 */
[----:B------:R-:W-:Y:S04]  /*15ba0*/  STL [R1+0x74c], R87 ;  /* 0x00074c5701007387 */ /* 0x000fe80000100800 */
[----:B------:R-:W-:Y:S04]  /*15bb0*/  STL [R1+0x748], R85 ;  /* 0x0007485501007387 */ /* 0x000fe80000100800 */
[----:B------:R-:W-:Y:S04]  /*15bc0*/  STL [R1+0x744], R83 ;  /* 0x0007445301007387 */ /* 0x000fe80000100800 */
[----:B------:R-:W-:Y:S04]  /*15bd0*/  STL [R1+0x740], R81 ;  /* 0x0007405101007387 */ /* 0x000fe80000100800 */
[----:B------:R0:W-:Y:S04]  /*15be0*/  STL [R1+0x73c], R63 ;  /* 0x00073c3f01007387 */ /* 0x0001e80000100800 */
[----:B0-----:R-:W4:Y:S04]  /*15bf0*/  LDL R63, [R1+0x2c] ;  /* 0x00002c00013f7983 */ /* 0x001f280000100800 */
[----:B------:R0:W-:Y:S04]  /*15c00*/  STL [R1+0x738], R69 ;  /* 0x0007384501007387 */ /* 0x0001e80000100800 */
[----:B0-----:R-:W3:Y:S04]  /*15c10*/  LDL R69, [R1+0x28] ;  /* 0x0000280001457983 */ /* 0x001ee80000100800 */
[----:B------:R0:W-:Y:S04]  /*15c20*/  STL [R1+0x734], R71 ;  /* 0x0007344701007387 */ /* 0x0001e80000100800 */
[----:B0-----:R-:W3:Y:S04]  /*15c30*/  LDL R71, [R1+0x30] ;  /* 0x0000300001477983 */ /* 0x001ee80000100800 */
[----:B------:R-:W-:Y:S04]  /*15c40*/  STL [R1+0x730], R73 ;  /* 0x0007304901007387 */ /* 0x000fe80000100800 */
[----:B------:R0:W-:Y:S04]  /*15c50*/  STL [R1+0x72c], R74 ;  /* 0x00072c4a01007387 */ /* 0x0001e80000100800 */
[----:B------:R1:W-:Y:S04]  /*15c60*/  STL [R1+0x728], R72 ;  /* 0x0007284801007387 */ /* 0x0003e80000100800 */
[----:B------:R-:W-:Y:S04]  /*15c70*/  STL [R1+0x724], R70 ;  /* 0x0007244601007387 */ /* 0x000fe80000100800 */
[----:B-----5:R-:W-:Y:S04]  /*15c80*/  STL [R1+0x71c], R0 ;  /* 0x00071c0001007387 */ /* 0x020fe80000100800 */
[----:B------:R-:W3:Y:S04]  /*15c90*/  LDL R89, [R1+0x38] ;  /* 0x0000380001597983 */ /* 0x000ee80000100800 */
[----:B------:R-:W3:Y:S01]  /*15ca0*/  LDL R87, [R1+0x3c] ;  /* 0x00003c0001577983 */ /* 0x000ee20000100800 */
[----:B------:R-:W0:Y:S01]  /*15cb0*/  S2R R85, SR_TID.X ;  /* 0x0000000000557919 */ /* 0x000e220000002100 */
[----:B--2---:R-:W-:-:S04]  /*15cc0*/  @!P0 LOP3.LUT R3, R3, R2, RZ, 0x3c, !PT ;  /* 0x0000000203038212 */ /* 0x004fc800078e3cff */
[----:B------:R-:W-:-:S04]  /*15cd0*/  @!P0 LOP3.LUT R2, R3, R2, RZ, 0x3c, !PT ;  /* 0x0000000203028212 */ /* 0x000fc800078e3cff */
[----:B------:R-:W-:-:S05]  /*15ce0*/  @!P0 LOP3.LUT R3, R3, R2, RZ, 0x3c, !PT ;  /* 0x0000000203038212 */ /* 0x000fca00078e3cff */
[----:B------:R4:W2:Y:S02]  /*15cf0*/  @!P0 LDG.E.U8 R62, desc[UR22][R2.64] ;  /* 0x00000016023e8981 */ /* 0x0008a4000c1e1100 */
[----:B----4-:R-:W-:Y:S02]  /*15d00*/  @!P5 IMAD.MOV.U32 R2, RZ, RZ, R63 ;  /* 0x000000ffff02d224 */ /* 0x010fe400078e003f */
[----:B------:R-:W4:Y:S01]  /*15d10*/  LDL R63, [R1+0x44] ;  /* 0x00004400013f7983 */ /* 0x000f220000100800 */
[----:B---3--:R-:W-:-:S03]  /*15d20*/  @!P5 IMAD.MOV.U32 R3, RZ, RZ, R69 ;  /* 0x000000ffff03d224 */ /* 0x008fc600078e0045 */
[----:B------:R-:W3:Y:S01]  /*15d30*/  LDL R69, [R1+0x40] ;  /* 0x0000400001457983 */ /* 0x000ee20000100800 */
[----:B0-----:R-:W0:Y:S01]  /*15d40*/  S2R R74, SR_TID.X ;  /* 0x00000000004a7919 */ /* 0x001e220000002100 */
[----:B------:R-:W-:Y:S02]  /*15d50*/  SHF.R.U32.HI R85, RZ, 0x6, R85 ;  /* 0x00000006ff557819 */ /* 0x000fe40000011655 */
[----:B------:R0:W2:Y:S02]  /*15d60*/  @!P5 LDG.E.U8 R53, desc[UR22][R2.64] ;  /* 0x000000160235d981 */ /* 0x0000a4000c1e1100 */
[----:B------:R-:W-:-:S04]  /*15d70*/  SGXT.U32 R85, R85, 0x1 ;  /* 0x000000015555781a */ /* 0x000fc80000000000 */
[----:B------:R-:W-:-:S04]  /*15d80*/  LOP3.LUT R85, R85, 0x8, RZ, 0xfc, !PT ;  /* 0x0000000855557812 */ /* 0x000fc800078efcff */
[----:B------:R-:W-:Y:S02]  /*15d90*/  ISETP.GE.AND P5, PT, R85, UR4, PT ;  /* 0x0000000455007c0c */ /* 0x000fe4000bfa6270 */
[--C-:B0-----:R-:W-:Y:S02]  /*15da0*/  SHF.R.U32.HI R85, RZ, 0x6, R74.reuse ;  /* 0x00000006ff557819 */ /* 0x101fe4000001164a */
[----:B-1----:R-:W-:Y:S02]  /*15db0*/  SHF.R.U32.HI R72, RZ, 0x6, R74 ;  /* 0x00000006ff487819 */ /* 0x002fe4000001164a */
[----:B------:R-:W-:Y:S01]  /*15dc0*/  SGXT.U32 R85, R85, 0x1 ;  /* 0x000000015555781a */ /* 0x000fe20000000000 */
[----:B------:R-:W2:Y:S03]  /*15dd0*/  LDL R74, [R1+0x4c] ;  /* 0x00004c00014a7983 */ /* 0x000ea60000100800 */
[----:B------:R-:W-:-:S04]  /*15de0*/  LOP3.LUT R85, R85, 0xa, RZ, 0xfc, !PT ;  /* 0x0000000a55557812 */ /* 0x000fc800078efcff */
[----:B------:R-:W-:Y:S02]  /*15df0*/  ISETP.GE.AND P4, PT, R85, UR4, PT ;  /* 0x0000000455007c0c */ /* 0x000fe4000bf86270 */
[----:B------:R-:W2:Y:S01]  /*15e00*/  LDL R85, [R1+0x48] ;  /* 0x0000480001557983 */ /* 0x000ea20000100800 */
[----:B------:R-:W-:-:S04]  /*15e10*/  SGXT.U32 R72, R72, 0x1 ;  /* 0x000000014848781a */ /* 0x000fc80000000000 */
[----:B------:R-:W-:Y:S01]  /*15e20*/  LOP3.LUT R72, R72, 0xc, RZ, 0xfc, !PT ;  /* 0x0000000c48487812 */ /* 0x000fe200078efcff */
[----:B------:R-:W-:Y:S02]  /*15e30*/  @!P1 IMAD.MOV.U32 R3, RZ, RZ, R71 ;  /* 0x000000ffff039224 */ /* 0x000fe400078e0047 */
[----:B------:R-:W2:Y:S01]  /*15e40*/  LDL R71, [R1+0x54] ;  /* 0x0000540001477983 */ /* 0x000ea20000100800 */
[----:B------:R-:W-:-:S03]  /*15e50*/  ISETP.GE.AND P0, PT, R72, UR4, PT ;  /* 0x0000000448007c0c */ /* 0x000fc6000bf06270 */
[----:B------:R-:W2:Y:S01]  /*15e60*/  LDL R72, [R1+0x50] ;  /* 0x0000500001487983 */ /* 0x000ea20000100800 */
[----:B------:R-:W-:Y:S01]  /*15e70*/  PRMT R42, RZ, 0x7610, R42 ;  /* 0x00007610ff2a7816 */ /* 0x000fe2000000002a */
[----:B------:R-:W-:Y:S01]  /*15e80*/  @!P1 IMAD.MOV.U32 R2, RZ, RZ, R91 ;  /* 0x000000ffff029224 */ /* 0x000fe200078e005b */
[----:B------:R-:W-:-:S04]  /*15e90*/  PRMT R67, RZ, 0x7610, R67 ;  /* 0x00007610ff437816 */ /* 0x000fc80000000043 */
[----:B------:R0:W2:Y:S02]  /*15ea0*/  @!P1 LDG.E.U8 R42, desc[UR22][R2.64] ;  /* 0x00000016022a9981 */ /* 0x0000a4000c1e1100 */
[----:B0-----:R-:W-:Y:S02]  /*15eb0*/  @!P3 IMAD.MOV.U32 R2, RZ, RZ, R87 ;  /* 0x000000ffff02b224 */ /* 0x001fe400078e0057 */
[----:B------:R-:W-:-:S05]  /*15ec0*/  @!P3 IMAD.MOV.U32 R3, RZ, RZ, R89 ;  /* 0x000000ffff03b224 */ /* 0x000fca00078e0059 */
[----:B------:R4:W2:Y:S02]  /*15ed0*/  @!P3 LDG.E.U8 R67, desc[UR22][R2.64] ;  /* 0x000000160243b981 */ /* 0x0008a4000c1e1100 */
[----:B----4-:R-:W-:Y:S02]  /*15ee0*/  @!P5 IMAD.MOV.U32 R2, RZ, RZ, R63 ;  /* 0x000000ffff02d224 */ /* 0x010fe400078e003f */
[----:B------:R-:W4:Y:S01]  /*15ef0*/  LDL R63, [R1+0x5c] ;  /* 0x00005c00013f7983 */ /* 0x000f220000100800 */
[----:B---3--:R-:W-:-:S03]  /*15f00*/  @!P5 IMAD.MOV.U32 R3, RZ, RZ, R69 ;  /* 0x000000ffff03d224 */ /* 0x008fc600078e0045 */
[----:B------:R-:W3:Y:S01]  /*15f10*/  LDL R69, [R1+0x58] ;  /* 0x0000580001457983 */ /* 0x000ee20000100800 */
[----:B------:R-:W0:Y:S01]  /*15f20*/  S2R R91, SR_TID.X ;  /* 0x00000000005b7919 */ /* 0x000e220000002100 */
[----:B------:R-:W-:-:S06]  /*15f30*/  PRMT R15, RZ, 0x7610, R15 ;  /* 0x00007610ff0f7816 */ /* 0x000fcc000000000f */
[----:B------:R2:W3:Y:S01]  /*15f40*/  @!P5 LDG.E.U8 R15, desc[UR22][R2.64] ;  /* 0x00000016020fd981 */ /* 0x0004e2000c1e1100 */
[----:B------:R-:W-:Y:S01]  /*15f50*/  PRMT R47, RZ, 0x7610, R47 ;  /* 0x00007610ff2f7816 */ /* 0x000fe2000000002f */
[----:B--2---:R-:W-:Y:S02]  /*15f60*/  @!P4 IMAD.MOV.U32 R2, RZ, RZ, R74 ;  /* 0x000000ffff02c224 */ /* 0x004fe400078e004a */
[----:B------:R-:W2:Y:S01]  /*15f70*/  LDL R74, [R1+0x64] ;  /* 0x00006400014a7983 */ /* 0x000ea20000100800 */
[----:B------:R-:W-:-:S03]  /*15f80*/  @!P4 IMAD.MOV.U32 R3, RZ, RZ, R85 ;  /* 0x000000ffff03c224 */ /* 0x000fc600078e0055 */
[----:B------:R-:W2:Y:S01]  /*15f90*/  LDL R85, [R1+0x60] ;  /* 0x0000600001557983 */ /* 0x000ea20000100800 */
[----:B0-----:R-:W-:-:S03]  /*15fa0*/  SHF.R.U32.HI R87, RZ, 0x6, R91 ;  /* 0x00000006ff577819 */ /* 0x001fc6000001165b */
[----:B------:R0:W2:Y:S01]  /*15fb0*/  @!P4 LDG.E.U8 R47, desc[UR22][R2.64] ;  /* 0x00000016022fc981 */ /* 0x0000a2000c1e1100 */
[----:B------:R-:W-:Y:S02]  /*15fc0*/  SGXT.U32 R87, R87, 0x1 ;  /* 0x000000015757781a */ /* 0x000fe40000000000 */
[----:B------:R-:W-:Y:S02]  /*15fd0*/  LEA.HI R89, R91, 0xe, RZ, 0x1a ;  /* 0x0000000e5b597811 */ /* 0x000fe400078fd0ff */
[----:B------:R-:W-:Y:S01]  /*15fe0*/  LOP3.LUT R87, R87, 0x10, RZ, 0xfc, !PT ;  /* 0x0000001057577812 */ /* 0x000fe200078efcff */
[----:B0-----:R-:W-:Y:S01]  /*15ff0*/  @!P0 IMAD.MOV.U32 R2, RZ, RZ, R71 ;  /* 0x000000ffff028224 */ /* 0x001fe200078e0047 */
[--C-:B------:R-:W-:Y:S01]  /*16000*/  SHF.R.U32.HI R71, RZ, 0x6, R91.reuse ;  /* 0x00000006ff477819 */ /* 0x100fe2000001165b */
[----:B------:R-:W-:Y:S01]  /*16010*/  @!P0 IMAD.MOV.U32 R3, RZ, RZ, R72 ;  /* 0x000000ffff038224 */ /* 0x000fe200078e0048 */
[----:B------:R-:W-:Y:S02]  /*16020*/  SHF.R.U32.HI R72, RZ, 0x6, R91 ;  /* 0x00000006ff487819 */ /* 0x000fe4000001165b */
[----:B------:R-:W-:-:S02]  /*16030*/  SGXT.U32 R71, R71, 0x1 ;  /* 0x000000014747781a */ /* 0x000fc40000000000 */
[----:B------:R-:W-:Y:S02]  /*16040*/  SGXT.U32 R72, R72, 0x1 ;  /* 0x000000014848781a */ /* 0x000fe40000000000 */
[----:B------:R-:W-:Y:S02]  /*16050*/  ISETP.GE.AND P1, PT, R89, UR4, PT ;  /* 0x0000000459007c0c */ /* 0x000fe4000bf26270 */
[----:B------:R-:W-:Y:S01]  /*16060*/  ISETP.GE.AND P3, PT, R87, UR4, PT ;  /* 0x0000000457007c0c */ /* 0x000fe2000bf66270 */
[----:B------:R-:W2:Y:S01]  /*16070*/  LDL R89, [R1+0x68] ;  /* 0x0000680001597983 */ /* 0x000ea20000100800 */
[----:B------:R-:W-:Y:S02]  /*16080*/  LOP3.LUT R72, R72, 0x12, RZ, 0xfc, !PT ;  /* 0x0000001248487812 */ /* 0x000fe400078efcff */
[----:B------:R-:W-:Y:S01]  /*16090*/  LOP3.LUT R71, R71, 0x14, RZ, 0xfc, !PT ;  /* 0x0000001447477812 */ /* 0x000fe200078efcff */
[----:B------:R-:W2:Y:S01]  /*160a0*/  LDL R87, [R1+0x6c] ;  /* 0x00006c0001577983 */ /* 0x000ea20000100800 */
[----:B------:R-:W-:-:S02]  /*160b0*/  ISETP.GE.AND P5, PT, R72, UR4, PT ;  /* 0x0000000448007c0c */ /* 0x000fc4000bfa6270 */
[----:B------:R-:W-:Y:S01]  /*160c0*/  ISETP.GE.AND P4, PT, R71, UR4, PT ;  /* 0x0000000447007c0c */ /* 0x000fe2000bf86270 */
[----:B------:R-:W2:Y:S01]  /*160d0*/  LDL R72, [R1+0x70] ;  /* 0x0000700001487983 */ /* 0x000ea20000100800 */
[----:B------:R-:W-:-:S03]  /*160e0*/  PRMT R41, RZ, 0x7610, R41 ;  /* 0x00007610ff297816 */ /* 0x000fc60000000029 */
[----:B------:R-:W2:Y:S04]  /*160f0*/  LDL R71, [R1+0x74] ;  /* 0x0000740001477983 */ /* 0x000ea80000100800 */
[----:B------:R4:W2:Y:S02]  /*16100*/  @!P0 LDG.E.U8 R41, desc[UR22][R2.64] ;  /* 0x0000001602298981 */ /* 0x0008a4000c1e1100 */
[----:B----4-:R-:W-:Y:S02]  /*16110*/  @!P1 IMAD.MOV.U32 R2, RZ, RZ, R63 ;  /* 0x000000ffff029224 */ /* 0x010fe400078e003f */
[----:B------:R-:W4:Y:S01]  /*16120*/  LDL R63, [R1+0x7c] ;  /* 0x00007c00013f7983 */ /* 0x000f220000100800 */
[----:B---3--:R-:W-:-:S03]  /*16130*/  @!P1 IMAD.MOV.U32 R3, RZ, RZ, R69 ;  /* 0x000000ffff039224 */ /* 0x008fc600078e0045 */
[----:B------:R-:W3:Y:S01]  /*16140*/  LDL R69, [R1+0x78] ;  /* 0x0000780001457983 */ /* 0x000ee20000100800 */
[----:B------:R-:W-:-:S04]  /*16150*/  SHF.R.U32.HI R91, RZ, 0x6, R91 ;  /* 0x00000006ff5b7819 */ /* 0x000fc8000001165b */
[----:B------:R-:W-:-:S04]  /*16160*/  SGXT.U32 R91, R91, 0x1 ;  /* 0x000000015b5b781a */ /* 0x000fc80000000000 */
[----:B------:R-:W-:-:S04]  /*16170*/  LOP3.LUT R91, R91, 0x16, RZ, 0xfc, !PT ;  /* 0x000000165b5b7812 */ /* 0x000fc800078efcff */
[----:B------:R-:W-:Y:S02]  /*16180*/  ISETP.GE.AND P0, PT, R91, UR4, PT ;  /* 0x000000045b007c0c */ /* 0x000fe4000bf06270 */
[----:B------:R-:W0:Y:S01]  /*16190*/  S2R R91, SR_TID.X ;  /* 0x00000000005b7919 */ /* 0x000e220000002100 */
[----:B------:R-:W-:-:S06]  /*161a0*/  PRMT R66, RZ, 0x7610, R66 ;  /* 0x00007610ff427816 */ /* 0x000fcc0000000042 */
[----:B------:R2:W3:Y:S01]  /*161b0*/  @!P1 LDG.E.U8 R66, desc[UR22][R2.64] ;  /* 0x0000001602429981 */ /* 0x0004e2000c1e1100 */
[----:B------:R-:W-:Y:S01]  /*161c0*/  PRMT R14, RZ, 0x7610, R14 ;  /* 0x00007610ff0e7816 */ /* 0x000fe2000000000e */
[----:B--2---:R-:W-:Y:S01]  /*161d0*/  @!P3 IMAD.MOV.U32 R2, RZ, RZ, R74 ;  /* 0x000000ffff02b224 */ /* 0x004fe200078e004a */
[--C-:B0-----:R-:W-:Y:S02]  /*161e0*/  SHF.R.U32.HI R74, RZ, 0x6, R91.reuse ;  /* 0x00000006ff4a7819 */ /* 0x101fe4000001165b */
[----:B------:R-:W-:Y:S01]  /*161f0*/  SHF.R.U32.HI R91, RZ, 0x6, R91 ;  /* 0x00000006ff5b7819 */ /* 0x000fe2000001165b */
[----:B------:R-:W-:Y:S01]  /*16200*/  @!P3 IMAD.MOV.U32 R3, RZ, RZ, R85 ;  /* 0x000000ffff03b224 */ /* 0x000fe200078e0055 */
[----:B------:R-:W-:Y:S01]  /*16210*/  SGXT.U32 R74, R74, 0x1 ;  /* 0x000000014a4a781a */ /* 0x000fe20000000000 */
[----:B------:R-:W2:Y:S01]  /*16220*/  LDL R85, [R1+0x80] ;  /* 0x0000800001557983 */ /* 0x000ea20000100800 */
[----:B------:R-:W-:-:S03]  /*16230*/  SGXT.U32 R91, R91, 0x1 ;  /* 0x000000015b5b781a */ /* 0x000fc60000000000 */
[----:B------:R0:W2:Y:S01]  /*16240*/  @!P3 LDG.E.U8 R14, desc[UR22][R2.64] ;  /* 0x00000016020eb981 */ /* 0x0000a2000c1e1100 */
[----:B------:R-:W-:-:S04]  /*16250*/  LOP3.LUT R91, R91, 0x1a, RZ, 0xfc, !PT ;  /* 0x0000001a5b5b7812 */ /* 0x000fc800078efcff */
[----:B------:R-:W-:Y:S02]  /*16260*/  ISETP.GE.AND P3, PT, R91, UR4, PT ;  /* 0x000000045b007c0c */ /* 0x000fe4000bf66270 */
[----:B------:R-:W1:Y:S01]  /*16270*/  S2R R91, SR_TID.X ;  /* 0x00000000005b7919 */ /* 0x000e620000002100 */
[----:B------:R-:W-:Y:S02]  /*16280*/  LOP3.LUT R74, R74, 0x18, RZ, 0xfc, !PT ;  /* 0x000000184a4a7812 */ /* 0x000fe400078efcff */
[----:B------:R-:W-:Y:S02]  /*16290*/  PRMT R10, RZ, 0x7610, R10 ;  /* 0x00007610ff0a7816 */ /* 0x000fe4000000000a */
[----:B------:R-:W-:Y:S02]  /*162a0*/  ISETP.GE.AND P1, PT, R74, UR4, PT ;  /* 0x000000044a007c0c */ /* 0x000fe4000bf26270 */
[----:B------:R-:W2:Y:S01]  /*162b0*/  LDL R74, [R1+0x84] ;  /* 0x00008400014a7983 */ /* 0x000ea20000100800 */
[----:B0-----:R-:W-:Y:S01]  /*162c0*/  @!P5 IMAD.MOV.U32 R3, RZ, RZ, R89 ;  /* 0x000000ffff03d224 */ /* 0x001fe200078e0059 */
[----:B------:R-:W-:-:S02]  /*162d0*/  PRMT R40, RZ, 0x7610, R40 ;  /* 0x00007610ff287816 */ /* 0x000fc40000000028 */
[----:B------:R-:W2:Y:S01]  /*162e0*/  LDL R89, [R1+0x98] ;  /* 0x0000980001597983 */ /* 0x000ea20000100800 */
[----:B------:R-:W-:-:S05]  /*162f0*/  @!P5 IMAD.MOV.U32 R2, RZ, RZ, R87 ;  /* 0x000000ffff02d224 */ /* 0x000fca00078e0057 */
[----:B------:R0:W2:Y:S02]  /*16300*/  @!P5 LDG.E.U8 R10, desc[UR22][R2.64] ;  /* 0x00000016020ad981 */ /* 0x0000a4000c1e1100 */
[----:B0-----:R-:W-:Y:S02]  /*16310*/  @!P4 IMAD.MOV.U32 R2, RZ, RZ, R71 ;  /* 0x000000ffff02c224 */ /* 0x001fe400078e0047 */
[----:B------:R-:W-:Y:S01]  /*16320*/  @!P4 IMAD.MOV.U32 R3, RZ, RZ, R72 ;  /* 0x000000ffff03c224 */ /* 0x000fe200078e0048 */
[----:B------:R-:W2:Y:S04]  /*16330*/  LDL R71, [R1+0x8c] ;  /* 0x00008c0001477983 */ /* 0x000ea80000100800 */
[----:B------:R-:W2:Y:S04]  /*16340*/  LDL R72, [R1+0x88] ;  /* 0x0000880001487983 */ /* 0x000ea80000100800 */
[----:B------:R4:W2:Y:S02]  /*16350*/  @!P4 LDG.E.U8 R40, desc[UR22][R2.64] ;  /* 0x000000160228c981 */ /* 0x0008a4000c1e1100 */
[----:B----4-:R-:W-:Y:S01]  /*16360*/  @!P0 IMAD.MOV.U32 R2, RZ, RZ, R63 ;  /* 0x000000ffff028224 */ /* 0x010fe200078e003f */
[----:B-1----:R-:W-:-:S04]  /*16370*/  SHF.R.U32.HI R63, RZ, 0x6, R91 ;  /* 0x00000006ff3f7819 */ /* 0x002fc8000001165b */
[----:B------:R-:W-:-:S04]  /*16380*/  SGXT.U32 R63, R63, 0x1 ;  /* 0x000000013f3f781a */ /* 0x000fc80000000000 */
[----:B------:R-:W-:-:S04]  /*16390*/  LOP3.LUT R63, R63, 0x1c, RZ, 0xfc, !PT ;  /* 0x0000001c3f3f7812 */ /* 0x000fc800078efcff */
[----:B------:R-:W-:Y:S02]  /*163a0*/  ISETP.GE.AND P5, PT, R63, UR4, PT ;  /* 0x000000043f007c0c */ /* 0x000fe4000bfa6270 */
[----:B------:R-:W-:-:S04]  /*163b0*/  LEA.HI R63, R91, 0x1e, RZ, 0x1a ;  /* 0x0000001e5b3f7811 */ /* 0x000fc800078fd0ff */
[----:B------:R-:W-:Y:S02]  /*163c0*/  ISETP.GE.AND P4, PT, R63, UR4, PT ;  /* 0x000000043f007c0c */ /* 0x000fe4000bf86270 */
[----:B------:R-:W4:Y:S01]  /*163d0*/  LDL R63, [R1+0x94] ;  /* 0x00009400013f7983 */ /* 0x000f220000100800 */
[----:B---3--:R-:W-:-:S03]  /*163e0*/  @!P0 IMAD.MOV.U32 R3, RZ, RZ, R69 ;  /* 0x000000ffff038224 */ /* 0x008fc600078e0045 */
[----:B------:R-:W3:Y:S01]  /*163f0*/  LDL R69, [R1+0x90] ;  /* 0x0000900001457983 */ /* 0x000ee20000100800 */
[----:B------:R-:W-:Y:S02]  /*16400*/  PRMT R65, RZ, 0x7610, R65 ;  /* 0x00007610ff417816 */ /* 0x000fe40000000041 */
[----:B------:R-:W-:-:S04]  /*16410*/  PRMT R13, RZ, 0x7610, R13 ;  /* 0x00007610ff0d7816 */ /* 0x000fc8000000000d */
[----:B------:R2:W3:Y:S01]  /*16420*/  @!P0 LDG.E.U8 R65, desc[UR22][R2.64] ;  /* 0x0000001602418981 */ /* 0x0004e2000c1e1100 */
[----:B------:R-:W-:Y:S02]  /*16430*/  PRMT R9, RZ, 0x7610, R9 ;  /* 0x00007610ff097816 */ /* 0x000fe40000000009 */
[----:B------:R-:W-:-:S04]  /*16440*/  SHF.R.U32.HI R87, RZ, 0x6, R91 ;  /* 0x00000006ff577819 */ /* 0x000fc8000001165b */
[----:B------:R-:W-:-:S04]  /*16450*/  SGXT.U32 R87, R87, 0x1 ;  /* 0x000000015757781a */ /* 0x000fc80000000000 */
[----:B------:R-:W-:-:S04]  /*16460*/  LOP3.LUT R87, R87, 0x20, RZ, 0xfc, !PT ;  /* 0x0000002057577812 */ /* 0x000fc800078efcff */
[----:B------:R-:W-:Y:S02]  /*16470*/  ISETP.GE.AND P0, PT, R87, UR4, PT ;  /* 0x0000000457007c0c */ /* 0x000fe4000bf06270 */
[----:B------:R-:W3:Y:S01]  /*16480*/  LDL R87, [R1+0x9c] ;  /* 0x00009c0001577983 */ /* 0x000ee20000100800 */
[----:B--2---:R-:W-:-:S03]  /*16490*/  @!P1 IMAD.MOV.U32 R3, RZ, RZ, R85 ;  /* 0x000000ffff039224 */ /* 0x004fc600078e0055 */
[----:B------:R-:W2:Y:S01]  /*164a0*/  LDL R85, [R1+0xa0] ;  /* 0x0000a00001557983 */ /* 0x000ea20000100800 */
[----:B------:R-:W-:-:S03]  /*164b0*/  @!P1 IMAD.MOV.U32 R2, RZ, RZ, R74 ;  /* 0x000000ffff029224 */ /* 0x000fc600078e004a */
[----:B------:R-:W2:Y:S04]  /*164c0*/  LDL R74, [R1+0xa4] ;  /* 0x0000a400014a7983 */ /* 0x000ea80000100800 */
[----:B------:R0:W2:Y:S02]  /*164d0*/  @!P1 LDG.E.U8 R13, desc[UR22][R2.64] ;  /* 0x00000016020d9981 */ /* 0x0000a4000c1e1100 */
[----:B0-----:R-:W-:Y:S02]  /*164e0*/  @!P3 IMAD.MOV.U32 R2, RZ, RZ, R71 ;  /* 0x000000ffff02b224 */ /* 0x001fe400078e0047 */
[----:B------:R-:W2:Y:S01]  /*164f0*/  LDL R71, [R1+0xac] ;  /* 0x0000ac0001477983 */ /* 0x000ea20000100800 */
[----:B------:R-:W-:-:S03]  /*16500*/  @!P3 IMAD.MOV.U32 R3, RZ, RZ, R72 ;  /* 0x000000ffff03b224 */ /* 0x000fc600078e0048 */
[----:B------:R-:W2:Y:S04]  /*16510*/  LDL R72, [R1+0xa8] ;  /* 0x0000a80001487983 */ /* 0x000ea80000100800 */
[----:B------:R0:W2:Y:S02]  /*16520*/  @!P3 LDG.E.U8 R9, desc[UR22][R2.64] ;  /* 0x000000160209b981 */ /* 0x0000a4000c1e1100 */
[----:B0-----:R-:W0:Y:S02]  /*16530*/  S2R R3, SR_TID.X ;  /* 0x0000000000037919 */ /* 0x001e240000002100 */
[--C-:B0-----:R-:W-:Y:S02]  /*16540*/  SHF.R.U32.HI R91, RZ, 0x6, R3.reuse ;  /* 0x00000006ff5b7819 */ /* 0x101fe40000011603 */
[----:B------:R-:W-:-:S04]  /*16550*/  SHF.R.U32.HI R3, RZ, 0x6, R3 ;  /* 0x00000006ff037819 */ /* 0x000fc80000011603 */
[----:B------:R-:W-:-:S04]  /*16560*/  SGXT.U32 R3, R3, 0x1 ;  /* 0x000000010303781a */ /* 0x000fc80000000000 */
[----:B------:R-:W-:-:S04]  /*16570*/  LOP3.LUT R3, R3, 0x22, RZ, 0xfc, !PT ;  /* 0x0000002203037812 */ /* 0x000fc800078efcff */
[----:B------:R-:W-:Y:S01]  /*16580*/  ISETP.GE.AND P1, PT, R3, UR4, PT ;  /* 0x0000000403007c0c */ /* 0x000fe2000bf26270 */
[----:B----4-:R-:W-:Y:S02]  /*16590*/  @!P5 IMAD.MOV.U32 R2, RZ, RZ, R63 ;  /* 0x000000ffff02d224 */ /* 0x010fe400078e003f */
[----:B------:R-:W4:Y:S01]  /*165a0*/  LDL R63, [R1+0xb4] ;  /* 0x0000b400013f7983 */ /* 0x000f220000100800 */
[----:B---3--:R-:W-:-:S03]  /*165b0*/  @!P5 IMAD.MOV.U32 R3, RZ, RZ, R69 ;  /* 0x000000ffff03d224 */ /* 0x008fc600078e0045 */
[----:B------:R-:W3:Y:S01]  /*165c0*/  LDL R69, [R1+0xb0] ;  /* 0x0000b00001457983 */ /* 0x000ee20000100800 */
[----:B------:R-:W-:Y:S02]  /*165d0*/  SGXT.U32 R91, R91, 0x1 ;  /* 0x000000015b5b781a */ /* 0x000fe40000000000 */
[----:B------:R-:W-:Y:S02]  /*165e0*/  PRMT R39, RZ, 0x7610, R39 ;  /* 0x00007610ff277816 */ /* 0x000fe40000000027 */
[----:B------:R-:W-:Y:S02]  /*165f0*/  LOP3.LUT R91, R91, 0x24, RZ, 0xfc, !PT ;  /* 0x000000245b5b7812 */ /* 0x000fe400078efcff */
[----:B------:R-:W-:Y:S02]  /*16600*/  PRMT R64, RZ, 0x7610, R64 ;  /* 0x00007610ff407816 */ /* 0x000fe40000000040 */
[----:B------:R0:W3:Y:S01]  /*16610*/  @!P5 LDG.E.U8 R39, desc[UR22][R2.64] ;  /* 0x000000160227d981 */ /* 0x0000e2000c1e1100 */
[----:B------:R-:W-:-:S02]  /*16620*/  ISETP.GE.AND P3, PT, R91, UR4, PT ;  /* 0x000000045b007c0c */ /* 0x000fc4000bf66270 */
[----:B------:R-:W1:Y:S01]  /*16630*/  S2R R91, SR_TID.X ;  /* 0x00000000005b7919 */ /* 0x000e620000002100 */
[----:B------:R-:W-:Y:S01]  /*16640*/  PRMT R12, RZ, 0x7610, R12 ;  /* 0x00007610ff0c7816 */ /* 0x000fe2000000000c */
[----:B0-----:R-:W-:Y:S01]  /*16650*/  @!P4 IMAD.MOV.U32 R3, RZ, RZ, R89 ;  /* 0x000000ffff03c224 */ /* 0x001fe200078e0059 */
[----:B------:R-:W-:Y:S01]  /*16660*/  PRMT R8, RZ, 0x7610, R8 ;  /* 0x00007610ff087816 */ /* 0x000fe20000000008 */
[----:B------:R-:W3:Y:S01]  /*16670*/  LDL R89, [R1+0x4c0] ;  /* 0x0004c00001597983 */ /* 0x000ee20000100800 */
[----:B------:R-:W-:-:S05]  /*16680*/  @!P4 IMAD.MOV.U32 R2, RZ, RZ, R87 ;  /* 0x000000ffff02c224 */ /* 0x000fca00078e0057 */
[----:B------:R2:W3:Y:S02]  /*16690*/  @!P4 LDG.E.U8 R64, desc[UR22][R2.64] ;  /* 0x000000160240c981 */ /* 0x0004e4000c1e1100 */
[----:B--2---:R-:W-:Y:S02]  /*166a0*/  @!P0 IMAD.MOV.U32 R3, RZ, RZ, R85 ;  /* 0x000000ffff038224 */ /* 0x004fe400078e0055 */
[----:B------:R-:W-:-:S05]  /*166b0*/  @!P0 IMAD.MOV.U32 R2, RZ, RZ, R74 ;  /* 0x000000ffff028224 */ /* 0x000fca00078e004a */
[----:B------:R0:W2:Y:S02]  /*166c0*/  @!P0 LDG.E.U8 R12, desc[UR22][R2.64] ;  /* 0x00000016020c8981 */ /* 0x0000a4000c1e1100 */
[----:B0-----:R-:W-:Y:S01]  /*166d0*/  @!P1 IMAD.MOV.U32 R2, RZ, RZ, R71 ;  /* 0x000000ffff029224 */ /* 0x001fe200078e0047 */
[--C-:B-1----:R-:W-:Y:S01]  /*166e0*/  SHF.R.U32.HI R87, RZ, 0x6, R91.reuse ;  /* 0x00000006ff577819 */ /* 0x102fe2000001165b */
[----:B------:R-:W2:Y:S01]  /*166f0*/  LDL R71, [R1+0x4d4] ;  /* 0x0004d40001477983 */ /* 0x000ea20000100800 */
[----:B------:R-:W-:Y:S02]  /*16700*/  @!P1 IMAD.MOV.U32 R3, RZ, RZ, R72 ;  /* 0x000000ffff039224 */ /* 0x000fe400078e0048 */
[----:B------:R-:W-:Y:S01]  /*16710*/  SGXT.U32 R87, R87, 0x1 ;  /* 0x000000015757781a */ /* 0x000fe20000000000 */
[----:B------:R-:W2:Y:S04]  /*16720*/  LDL R72, [R1+0x4d0] ;  /* 0x0004d00001487983 */ /* 0x000ea80000100800 */
[----:B------:R4:W2:Y:S01]  /*16730*/  @!P1 LDG.E.U8 R8, desc[UR22][R2.64] ;  /* 0x0000001602089981 */ /* 0x0008a2000c1e1100 */
[----:B------:R-:W-:-:S02]  /*16740*/  SHF.R.U32.HI R74, RZ, 0x6, R91 ;  /* 0x00000006ff4a7819 */ /* 0x000fc4000001165b */
[----:B------:R-:W-:Y:S02]  /*16750*/  SHF.R.U32.HI R85, RZ, 0x6, R91 ;  /* 0x00000006ff557819 */ /* 0x000fe4000001165b */
[----:B------:R-:W-:Y:S01]  /*16760*/  PRMT R38, RZ, 0x7610, R38 ;  /* 0x00007610ff267816 */ /* 0x000fe20000000026 */
[----:B------:R-:W2:Y:S01]  /*16770*/  LDL R91, [R1+0xbc] ;  /* 0x0000bc00015b7983 */ /* 0x000ea20000100800 */
[----:B------:R-:W-:Y:S02]  /*16780*/  LOP3.LUT R87, R87, 0x26, RZ, 0xfc, !PT ;  /* 0x0000002657577812 */ /* 0x000fe400078efcff */
[----:B------:R-:W-:Y:S02]  /*16790*/  SGXT.U32 R74, R74, 0x1 ;  /* 0x000000014a4a781a */ /* 0x000fe40000000000 */
[----:B------:R-:W-:Y:S02]  /*167a0*/  SGXT.U32 R85, R85, 0x1 ;  /* 0x000000015555781a */ /* 0x000fe40000000000 */
[----:B------:R-:W-:-:S02]  /*167b0*/  ISETP.GE.AND P5, PT, R87, UR4, PT ;  /* 0x0000000457007c0c */ /* 0x000fc4000bfa6270 */
[----:B------:R-:W-:Y:S01]  /*167c0*/  LOP3.LUT R85, R85, 0x28, RZ, 0xfc, !PT ;  /* 0x0000002855557812 */ /* 0x000fe200078efcff */
[----:B------:R-:W2:Y:S01]  /*167d0*/  LDL R87, [R1+0x4c4] ;  /* 0x0004c40001577983 */ /* 0x000ea20000100800 */
[----:B------:R-:W-:Y:S02]  /*167e0*/  LOP3.LUT R74, R74, 0x2a, RZ, 0xfc, !PT ;  /* 0x0000002a4a4a7812 */ /* 0x000fe400078efcff */
[----:B------:R-:W-:Y:S02]  /*167f0*/  ISETP.GE.AND P4, PT, R85, UR4, PT ;  /* 0x0000000455007c0c */ /* 0x000fe4000bf86270 */
[----:B------:R-:W-:Y:S01]  /*16800*/  ISETP.GE.AND P0, PT, R74, UR4, PT ;  /* 0x000000044a007c0c */ /* 0x000fe2000bf06270 */
[----:B------:R-:W2:Y:S04]  /*16810*/  LDL R85, [R1+0x4c8] ;  /* 0x0004c80001557983 */ /* 0x000ea80000100800 */
[----:B------:R-:W2:Y:S01]  /*16820*/  LDL R74, [R1+0x4cc] ;  /* 0x0004cc00014a7983 */ /* 0x000ea20000100800 */
[----:B----4-:R-:W-:-:S02]  /*16830*/  @!P3 IMAD.MOV.U32 R2, RZ, RZ, R63 ;  /* 0x000000ffff02b224 */ /* 0x010fc400078e003f */
[----:B------:R-:W0:Y:S01]  /*16840*/  S2R R63, SR_TID.X ;  /* 0x00000000003f7919 */ /* 0x000e220000002100 */
[----:B---3--:R-:W-:-:S05]  /*16850*/  @!P3 IMAD.MOV.U32 R3, RZ, RZ, R69 ;  /* 0x000000ffff03b224 */ /* 0x008fca00078e0045 */
[----:B------:R2:W3:Y:S04]  /*16860*/  @!P3 LDG.E.U8 R38, desc[UR22][R2.64] ;  /* 0x000000160226b981 */ /* 0x0004e8000c1e1100 */
[----:B------:R-:W4:Y:S01]  /*16870*/  LDL R3, [R1+0xb8] ;  /* 0x0000b80001037983 */ /* 0x000f220000100800 */
[----:B0-----:R-:W-:-:S04]  /*16880*/  SHF.R.U32.HI R69, RZ, 0x6, R63 ;  /* 0x00000006ff457819 */ /* 0x001fc8000001163f */
[----:B------:R-:W-:Y:S02]  /*16890*/  SGXT.U32 R69, R69, 0x1 ;  /* 0x000000014545781a */ /* 0x000fe40000000000 */
[----:B------:R-:W-:Y:S02]  /*168a0*/  LEA.HI R63, R63, 0x2e, RZ, 0x1a ;  /* 0x0000002e3f3f7811 */ /* 0x000fe400078fd0ff */
[----:B------:R-:W-:Y:S02]  /*168b0*/  LOP3.LUT R69, R69, 0x2c, RZ, 0xfc, !PT ;  /* 0x0000002c45457812 */ /* 0x000fe400078efcff */
[----:B------:R-:W-:Y:S02]  /*168c0*/  ISETP.GE.AND P3, PT, R63, UR4, PT ;  /* 0x000000043f007c0c */ /* 0x000fe4000bf66270 */
[----:B------:R-:W-:Y:S01]  /*168d0*/  ISETP.GE.AND P1, PT, R69, UR4, PT ;  /* 0x0000000445007c0c */ /* 0x000fe2000bf26270 */
[----:B------:R-:W3:Y:S04]  /*168e0*/  LDL R63, [R1+0x4dc] ;  /* 0x0004dc00013f7983 */ /* 0x000ee80000100800 */
[----:B------:R-:W3:Y:S01]  /*168f0*/  LDL R69, [R1+0x4d8] ;  /* 0x0004d80001457983 */ /* 0x000ee20000100800 */
[----:B------:R-:W-:-:S02]  /*16900*/  PRMT R27, RZ, 0x7610, R27 ;  /* 0x00007610ff1b7816 */ /* 0x000fc4000000001b */
[----:B------:R-:W-:Y:S02]  /*16910*/  PRMT R11, RZ, 0x7610, R11 ;  /* 0x00007610ff0b7816 */ /* 0x000fe4000000000b */
[----:B------:R-:W-:Y:S02]  /*16920*/  PRMT R7, RZ, 0x7610, R7 ;  /* 0x00007610ff077816 */ /* 0x000fe40000000007 */
[----:B------:R-:W-:Y:S02]  /*16930*/  PRMT R37, RZ, 0x7610, R37 ;  /* 0x00007610ff257816 */ /* 0x000fe40000000025 */
[----:B------:R-:W-:Y:S01]  /*16940*/  PRMT R26, RZ, 0x7610, R26 ;  /* 0x00007610ff1a7816 */ /* 0x000fe2000000001a */
[----:B--2---:R-:W-:-:S05]  /*16950*/  @!P5 IMAD.MOV.U32 R2, RZ, RZ, R91 ;  /* 0x000000ffff02d224 */ /* 0x004fca00078e005b */
[----:B----4-:R0:W2:Y:S02]  /*16960*/  @!P5 LDG.E.U8 R27, desc[UR22][R2.64] ;  /* 0x00000016021bd981 */ /* 0x0100a4000c1e1100 */
[----:B0-----:R-:W-:Y:S02]  /*16970*/  @!P4 IMAD.MOV.U32 R2, RZ, RZ, R87 ;  /* 0x000000ffff02c224 */ /* 0x001fe400078e0057 */
[----:B------:R-:W-:-:S05]  /*16980*/  @!P4 IMAD.MOV.U32 R3, RZ, RZ, R89 ;  /* 0x000000ffff03c224 */ /* 0x000fca00078e0059 */
[----:B------:R0:W4:Y:S02]  /*16990*/  @!P4 LDG.E.U8 R11, desc[UR22][R2.64] ;  /* 0x00000016020bc981 */ /* 0x000124000c1e1100 */
[----:B0-----:R-:W-:Y:S02]  /*169a0*/  @!P0 IMAD.MOV.U32 R2, RZ, RZ, R74 ;  /* 0x000000ffff028224 */ /* 0x001fe400078e004a */
[----:B------:R-:W-:-:S05]  /*169b0*/  @!P0 IMAD.MOV.U32 R3, RZ, RZ, R85 ;  /* 0x000000ffff038224 */ /* 0x000fca00078e0055 */
[----:B------:R0:W2:Y:S02]  /*169c0*/  @!P0 LDG.E.U8 R7, desc[UR22][R2.64] ;  /* 0x0000001602078981 */ /* 0x0000a4000c1e1100 */
[----:B0-----:R-:W-:Y:S02]  /*169d0*/  @!P1 IMAD.MOV.U32 R2, RZ, RZ, R71 ;  /* 0x000000ffff029224 */ /* 0x001fe400078e0047 */
[----:B------:R-:W-:Y:S01]  /*169e0*/  @!P1 IMAD.MOV.U32 R3, RZ, RZ, R72 ;  /* 0x000000ffff039224 */ /* 0x000fe200078e0048 */
[----:B------:R-:W0:Y:S04]  /*169f0*/  S2R R91, SR_TID.X ;  /* 0x00000000005b7919 */ /* 0x000e280000002100 */
[----:B------:R3:W2:Y:S01]  /*16a00*/  @!P1 LDG.E.U8 R37, desc[UR22][R2.64] ;  /* 0x0000001602259981 */ /* 0x0006a2000c1e1100 */
[----:B------:R-:W-:-:S03]  /*16a10*/  PRMT R5, RZ, 0x7610, R5 ;  /* 0x00007610ff057816 */ /* 0x000fc60000000005 */
[----:B------:R-:W2:Y:S04]  /*16a20*/  LDL R72, [R1+0x4f8] ;  /* 0x0004f80001487983 */ /* 0x000ea80000100800 */
[----:B------:R-:W2:Y:S01]  /*16a30*/  LDL R71, [R1+0x4fc] ;  /* 0x0004fc0001477983 */ /* 0x000ea20000100800 */
[----:B---3--:R-:W-:Y:S02]  /*16a40*/  @!P3 IMAD.MOV.U32 R2, RZ, RZ, R63 ;  /* 0x000000ffff02b224 */ /* 0x008fe400078e003f */
[----:B------:R-:W-:Y:S01]  /*16a50*/  @!P3 IMAD.MOV.U32 R3, RZ, RZ, R69 ;  /* 0x000000ffff03b224 */ /* 0x000fe200078e0045 */
[----:B------:R-:W3:Y:S04]  /*16a60*/  LDL R63, [R1+0x504] ;  /* 0x00050400013f7983 */ /* 0x000ee80000100800 */
[----:B------:R1:W2:Y:S04]  /*16a70*/  @!P3 LDG.E.U8 R26, desc[UR22][R2.64] ;  /* 0x00000016021ab981 */ /* 0x0002a8000c1e1100 */
[----:B------:R-:W2:Y:S04]  /*16a80*/  LDL R69, [R1+0x500] ;  /* 0x0005000001457983 */ /* 0x000ea80000100800 */
[----:B------:R-:W1:Y:S04]  /*16a90*/  LDL R2, [R1+0x4e0] ;  /* 0x0004e00001027983 */ /* 0x000e680000100800 */
[----:B------:R-:W1:Y:S01]  /*16aa0*/  LDL R3, [R1+0x4e4] ;  /* 0x0004e40001037983 */ /* 0x000e620000100800 */
[----:B0-----:R-:W-:-:S04]  /*16ab0*/  SHF.R.U32.HI R87, RZ, 0x6, R91 ;  /* 0x00000006ff577819 */ /* 0x001fc8000001165b */
[----:B------:R-:W-:-:S04]  /*16ac0*/  SGXT.U32 R87, R87, 0x1 ;  /* 0x000000015757781a */ /* 0x000fc80000000000 */
[----:B------:R-:W-:-:S04]  /*16ad0*/  LOP3.LUT R87, R87, 0x30, RZ, 0xfc, !PT ;  /* 0x0000003057577812 */ /* 0x000fc800078efcff */
[----:B------:R-:W-:Y:S02]  /*16ae0*/  ISETP.GE.AND P5, PT, R87, UR4, PT ;  /* 0x0000000457007c0c */ /* 0x000fe4000bfa6270 */
[--C-:B------:R-:W-:Y:S01]  /*16af0*/  SHF.R.U32.HI R74, RZ, 0x6, R91.reuse ;  /* 0x00000006ff4a7819 */ /* 0x100fe2000001165b */
[----:B------:R-:W2:Y:S01]  /*16b00*/  LDL R87, [R1+0x4f0] ;  /* 0x0004f00001577983 */ /* 0x000ea20000100800 */
[--C-:B------:R-:W-:Y:S02]  /*16b10*/  SHF.R.U32.HI R85, RZ, 0x6, R91.reuse ;  /* 0x00000006ff557819 */ /* 0x100fe4000001165b */
[--C-:B------:R-:W-:Y:S02]  /*16b20*/  SHF.R.U32.HI R89, RZ, 0x6, R91.reuse ;  /* 0x00000006ff597819 */ /* 0x100fe4000001165b */
[----:B------:R-:W-:Y:S02]  /*16b30*/  SHF.R.U32.HI R91, RZ, 0x6, R91 ;  /* 0x00000006ff5b7819 */ /* 0x000fe4000001165b */
[----:B------:R-:W-:-:S02]  /*16b40*/  SGXT.U32 R74, R74, 0x1 ;  /* 0x000000014a4a781a */ /* 0x000fc40000000000 */
[----:B------:R-:W-:Y:S02]  /*16b50*/  SGXT.U32 R85, R85, 0x1 ;  /* 0x000000015555781a */ /* 0x000fe40000000000 */
[----:B------:R-:W-:Y:S02]  /*16b60*/  SGXT.U32 R91, R91, 0x1 ;  /* 0x000000015b5b781a */ /* 0x000fe40000000000 */
[----:B------:R-:W-:Y:S02]  /*16b70*/  LOP3.LUT R74, R74, 0x34, RZ, 0xfc, !PT ;  /* 0x000000344a4a7812 */ /* 0x000fe400078efcff */
[----:B------:R-:W-:Y:S02]  /*16b80*/  SGXT.U32 R89, R89, 0x1 ;  /* 0x000000015959781a */ /* 0x000fe40000000000 */
[----:B------:R-:W-:Y:S02]  /*16b90*/  LOP3.LUT R85, R85, 0x32, RZ, 0xfc, !PT ;  /* 0x0000003255557812 */ /* 0x000fe400078efcff */
[----:B------:R-:W-:-:S02]  /*16ba0*/  LOP3.LUT R91, R91, 0x36, RZ, 0xfc, !PT ;  /* 0x000000365b5b7812 */ /* 0x000fc400078efcff */
[----:B------:R-:W-:Y:S02]  /*16bb0*/  LOP3.LUT R89, R89, 0x38, RZ, 0xfc, !PT ;  /* 0x0000003859597812 */ /* 0x000fe400078efcff */
[----:B------:R-:W-:Y:S02]  /*16bc0*/  ISETP.GE.AND P0, PT, R74, UR4, PT ;  /* 0x000000044a007c0c */ /* 0x000fe4000bf06270 */
[----:B------:R-:W2:Y:S01]  /*16bd0*/  LDL R74, [R1+0x4ec] ;  /* 0x0004ec00014a7983 */ /* 0x000ea20000100800 */
[----:B------:R-:W-:Y:S02]  /*16be0*/  ISETP.GE.AND P4, PT, R85, UR4, PT ;  /* 0x0000000455007c0c */ /* 0x000fe4000bf86270 */
[----:B------:R-:W-:Y:S01]  /*16bf0*/  ISETP.GE.AND P1, PT, R91, UR4, PT ;  /* 0x000000045b007c0c */ /* 0x000fe2000bf26270 */
[----:B------:R-:W3:Y:S01]  /*16c00*/  LDL R85, [R1+0x4f4] ;  /* 0x0004f40001557983 */ /* 0x000ee20000100800 */
[----:B------:R-:W-:-:S03]  /*16c10*/  ISETP.GE.AND P3, PT, R89, UR4, PT ;  /* 0x0000000459007c0c */ /* 0x000fc6000bf66270 */
[----:B------:R-:W3:Y:S04]  /*16c20*/  LDL.LU R91, [R1+0x754] ;  /* 0x00075400015b7983 */ /* 0x000ee80000300800 */
[----:B------:R-:W3:Y:S01]  /*16c30*/  LDL.LU R89, [R1+0x750] ;  /* 0x0007500001597983 */ /* 0x000ee20000300800 */
[----:B-1----:R-:W-:-:S04]  /*16c40*/  @!P5 LOP3.LUT R3, R3, R2, RZ, 0x3c, !PT ;  /* 0x000000020303d212 */ /* 0x002fc800078e3cff */
[----:B------:R-:W-:-:S04]  /*16c50*/  @!P5 LOP3.LUT R2, R3, R2, RZ, 0x3c, !PT ;  /* 0x000000020302d212 */ /* 0x000fc800078e3cff */
[----:B------:R-:W-:-:S05]  /*16c60*/  @!P5 LOP3.LUT R3, R3, R2, RZ, 0x3c, !PT ;  /* 0x000000020303d212 */ /* 0x000fca00078e3cff */
[----:B------:R2:W3:Y:S04]  /*16c70*/  @!P5 LDG.E.U8 R5, desc[UR22][R2.64] ;  /* 0x000000160205d981 */ /* 0x0004e8000c1e1100 */
[----:B------:R-:W3:Y:S01]  /*16c80*/  LDL R3, [R1+0x4e8] ;  /* 0x0004e80001037983 */ /* 0x000ee20000100800 */
[----:B------:R-:W-:Y:S02]  /*16c90*/  PRMT R6, RZ, 0x7610, R6 ;  /* 0x00007610ff067816 */ /* 0x000fe40000000006 */
[----:B------:R-:W-:Y:S02]  /*16ca0*/  PRMT R36, RZ, 0x7610, R36 ;  /* 0x00007610ff247816 */ /* 0x000fe40000000024 */
[----:B------:R-:W-:Y:S01]  /*16cb0*/  PRMT R68, RZ, 0x7610, R68 ;  /* 0x00007610ff447816 */ /* 0x000fe20000000044 */
[----:B--2---:R-:W-:Y:S01]  /*16cc0*/  @!P4 IMAD.MOV.U32 R2, RZ, RZ, R74 ;  /* 0x000000ffff02c224 */ /* 0x004fe200078e004a */
[----:B------:R-:W-:Y:S01]  /*16cd0*/  PRMT R4, RZ, 0x7610, R4 ;  /* 0x00007610ff047816 */ /* 0x000fe20000000004 */
[----:B------:R-:W0:Y:S03]  /*16ce0*/  S2R R74, SR_TID.X ;  /* 0x00000000004a7919 */ /* 0x000e260000002100 */
[----:B---3--:R1:W2:Y:S02]  /*16cf0*/  @!P4 LDG.E.U8 R6, desc[UR22][R2.64] ;  /* 0x000000160206c981 */ /* 0x0082a4000c1e1100 */
[----:B-1----:R-:W-:-:S02]  /*16d00*/  @!P0 IMAD.MOV.U32 R2, RZ, RZ, R85 ;  /* 0x000000ffff028224 */ /* 0x002fc400078e0055 */
[----:B------:R-:W-:-:S05]  /*16d10*/  @!P0 IMAD.MOV.U32 R3, RZ, RZ, R87 ;  /* 0x000000ffff038224 */ /* 0x000fca00078e0057 */
[----:B------:R1:W3:Y:S02]  /*16d20*/  @!P0 LDG.E.U8 R36, desc[UR22][R2.64] ;  /* 0x0000001602248981 */ /* 0x0002e4000c1e1100 */
[----:B-1----:R-:W-:Y:S02]  /*16d30*/  @!P1 IMAD.MOV.U32 R2, RZ, RZ, R71 ;  /* 0x000000ffff029224 */ /* 0x002fe400078e0047 */
[----:B------:R-:W-:Y:S01]  /*16d40*/  @!P1 IMAD.MOV.U32 R3, RZ, RZ, R72 ;  /* 0x000000ffff039224 */ /* 0x000fe200078e0048 */
[--C-:B0-----:R-:W-:Y:S01]  /*16d50*/  SHF.R.U32.HI R87, RZ, 0x6, R74.reuse ;  /* 0x00000006ff577819 */ /* 0x101fe2000001164a */
[----:B------:R-:W2:Y:S04]  /*16d60*/  LDL R71, [R1+0x51c] ;  /* 0x00051c0001477983 */ /* 0x000ea80000100800 */
[----:B------:R0:W2:Y:S01]  /*16d70*/  @!P1 LDG.E.U8 R68, desc[UR22][R2.64] ;  /* 0x0000001602449981 */ /* 0x0000a2000c1e1100 */
[----:B------:R-:W-:-:S02]  /*16d80*/  SHF.R.U32.HI R85, RZ, 0x6, R74 ;  /* 0x00000006ff557819 */ /* 0x000fc4000001164a */
[----:B------:R-:W-:Y:S01]  /*16d90*/  PRMT R46, RZ, 0x7610, R46 ;  /* 0x00007610ff2e7816 */ /* 0x000fe2000000002e */
[----:B------:R-:W2:Y:S01]  /*16da0*/  LDL R72, [R1+0x524] ;  /* 0x0005240001487983 */ /* 0x000ea20000100800 */
[----:B0-----:R-:W-:Y:S02]  /*16db0*/  @!P3 IMAD.MOV.U32 R2, RZ, RZ, R63 ;  /* 0x000000ffff02b224 */ /* 0x001fe400078e003f */
[----:B------:R-:W-:Y:S01]  /*16dc0*/  @!P3 IMAD.MOV.U32 R3, RZ, RZ, R69 ;  /* 0x000000ffff03b224 */ /* 0x000fe200078e0045 */
[----:B------:R-:W-:Y:S01]  /*16dd0*/  SGXT.U32 R87, R87, 0x1 ;  /* 0x000000015757781a */ /* 0x000fe20000000000 */
[----:B------:R-:W2:Y:S04]  /*16de0*/  LDL R69, [R1+0x528] ;  /* 0x0005280001457983 */ /* 0x000ea80000100800 */
[----:B------:R0:W2:Y:S01]  /*16df0*/  @!P3 LDG.E.U8 R4, desc[UR22][R2.64] ;  /* 0x000000160204b981 */ /* 0x0000a2000c1e1100 */
[----:B------:R-:W-:-:S02]  /*16e00*/  SGXT.U32 R85, R85, 0x1 ;  /* 0x000000015555781a */ /* 0x000fc40000000000 */
[----:B------:R-:W-:Y:S01]  /*16e10*/  LEA.HI R74, R74, 0x3e, RZ, 0x1a ;  /* 0x0000003e4a4a7811 */ /* 0x000fe200078fd0ff */
[----:B------:R-:W2:Y:S04]  /*16e20*/  LDL R63, [R1+0x52c] ;  /* 0x00052c00013f7983 */ /* 0x000ea80000100800 */
[----:B------:R-:W0:Y:S04]  /*16e30*/  LDL R2, [R1+0x508] ;  /* 0x0005080001027983 */ /* 0x000e280000100800 */
[----:B------:R-:W0:Y:S01]  /*16e40*/  LDL R3, [R1+0x50c] ;  /* 0x00050c0001037983 */ /* 0x000e220000100800 */
[----:B------:R-:W-:-:S04]  /*16e50*/  LOP3.LUT R87, R87, 0x3a, RZ, 0xfc, !PT ;  /* 0x0000003a57577812 */ /* 0x000fc800078efcff */
[----:B------:R-:W-:Y:S02]  /*16e60*/  ISETP.GE.AND P5, PT, R87, UR4, PT ;  /* 0x0000000457007c0c */ /* 0x000fe4000bfa6270 */
[----:B------:R-:W1:Y:S01]  /*16e70*/  S2R R87, SR_TID.X ;  /* 0x0000000000577919 */ /* 0x000e620000002100 */
[----:B------:R-:W-:-:S04]  /*16e80*/  LOP3.LUT R85, R85, 0x3c, RZ, 0xfc, !PT ;  /* 0x0000003c55557812 */ /* 0x000fc800078efcff */
[----:B------:R-:W-:Y:S02]  /*16e90*/  ISETP.GE.AND P4, PT, R85, UR4, PT ;  /* 0x0000000455007c0c */ /* 0x000fe4000bf86270 */
[----:B------:R-:W-:Y:S02]  /*16ea0*/  ISETP.GE.AND P0, PT, R74, UR4, PT ;  /* 0x000000044a007c0c */ /* 0x000fe4000bf06270 */
[----:B------:R-:W2:Y:S01]  /*16eb0*/  LDL R74, [R1+0x520] ;  /* 0x00052000014a7983 */ /* 0x000ea20000100800 */
[--C-:B-1----:R-:W-:Y:S02]  /*16ec0*/  SHF.R.U32.HI R85, RZ, 0x6, R87.reuse ;  /* 0x00000006ff557819 */ /* 0x102fe40000011657 */
[----:B------:R-:W-:Y:S02]  /*16ed0*/  SHF.R.U32.HI R87, RZ, 0x6, R87 ;  /* 0x00000006ff577819 */ /* 0x000fe40000011657 */
[----:B------:R-:W-:Y:S02]  /*16ee0*/  SGXT.U32 R85, R85, 0x1 ;  /* 0x000000015555781a */ /* 0x000fe40000000000 */
[----:B------:R-:W-:-:S02]  /*16ef0*/  SGXT.U32 R87, R87, 0x1 ;  /* 0x000000015757781a */ /* 0x000fc40000000000 */
[----:B------:R-:W-:Y:S02]  /*16f00*/  LOP3.LUT R85, R85, 0x42, RZ, 0xfc, !PT ;  /* 0x0000004255557812 */ /* 0x000fe400078efcff */
[----:B------:R-:W-:Y:S02]  /*16f10*/  LOP3.LUT R87, R87, 0x40, RZ, 0xfc, !PT ;  /* 0x0000004057577812 */ /* 0x000fe400078efcff */
[----:B------:R-:W-:Y:S02]  /*16f20*/  ISETP.GE.AND P3, PT, R85, UR4, PT ;  /* 0x0000000455007c0c */ /* 0x000fe4000bf66270 */
[----:B------:R-:W-:Y:S02]  /*16f30*/  ISETP.GE.AND P1, PT, R87, UR4, PT ;  /* 0x0000000457007c0c */ /* 0x000fe4000bf26270 */
[----:B------:R-:W2:Y:S04]  /*16f40*/  LDL.LU R87, [R1+0x74c] ;  /* 0x00074c0001577983 */ /* 0x000ea80000300800 */
[----:B------:R-:W2:Y:S01]  /*16f50*/  LDL.LU R85, [R1+0x748] ;  /* 0x0007480001557983 */ /* 0x000ea20000300800 */
[----:B0-----:R-:W-:-:S04]  /*16f60*/  @!P5 LOP3.LUT R3, R3, R2, RZ, 0x3c, !PT ;  /* 0x000000020303d212 */ /* 0x001fc800078e3cff */
[----:B------:R-:W-:-:S04]  /*16f70*/  @!P5 LOP3.LUT R2, R3, R2, RZ, 0x3c, !PT ;  /* 0x000000020302d212 */ /* 0x000fc800078e3cff */
[----:B------:R-:W-:-:S05]  /*16f80*/  @!P5 LOP3.LUT R3, R3, R2, RZ, 0x3c, !PT ;  /* 0x000000020303d212 */ /* 0x000fca00078e3cff */
[----:B------:R0:W2:Y:S04]  /*16f90*/  @!P5 LDG.E.U8 R46, desc[UR22][R2.64] ;  /* 0x00000016022ed981 */ /* 0x0000a8000c1e1100 */
[----:B------:R-:W0:Y:S04]  /*16fa0*/  LDL R2, [R1+0x510] ;  /* 0x0005100001027983 */ /* 0x000e280000100800 */
[----:B------:R-:W0:Y:S01]  /*16fb0*/  LDL R3, [R1+0x514] ;  /* 0x0005140001037983 */ /* 0x000e220000100800 */
[----:B------:R-:W-:Y:S02]  /*16fc0*/  PRMT R35, RZ, 0x7610, R35 ;  /* 0x00007610ff237816 */ /* 0x000fe40000000023 */
[----:B0-----:R-:W-:-:S04]  /*16fd0*/  @!P4 LOP3.LUT R3, R3, R2, RZ, 0x3c, !PT ;  /* 0x000000020303c212 */ /* 0x001fc800078e3cff */
[----:B------:R-:W-:-:S04]  /*16fe0*/  @!P4 LOP3.LUT R2, R3, R2, RZ, 0x3c, !PT ;  /* 0x000000020302c212 */ /* 0x000fc800078e3cff */
[----:B------:R-:W-:-:S05]  /*16ff0*/  @!P4 LOP3.LUT R3, R3, R2, RZ, 0x3c, !PT ;  /* 0x000000020303c212 */ /* 0x000fca00078e3cff */
[----:B------:R2:W3:Y:S04]  /*17000*/  @!P4 LDG.E.U8 R35, desc[UR22][R2.64] ;  /* 0x000000160223c981 */ /* 0x0004e8000c1e1100 */
[----:B------:R-:W3:Y:S01]  /*17010*/  LDL R3, [R1+0x518] ;  /* 0x0005180001037983 */ /* 0x000ee20000100800 */
[----:B------:R-:W-:Y:S01]  /*17020*/  PRMT R83, RZ, 0x7610, R83 ;  /* 0x00007610ff537816 */ /* 0x000fe20000000053 */
[----:B--2---:R-:W-:Y:S02]  /*17030*/  @!P0 IMAD.MOV.U32 R2, RZ, RZ, R71 ;  /* 0x000000ffff028224 */ /* 0x004fe400078e0047 */
[----:B------:R-:W0:Y:S01]  /*17040*/  S2R R71, SR_TID.X ;  /* 0x0000000000477919 */ /* 0x000e220000002100 */
[----:B------:R-:W-:Y:S02]  /*17050*/  PRMT R61, RZ, 0x7610, R61 ;  /* 0x00007610ff3d7816 */ /* 0x000fe4000000003d */
[----:B---3--:R1:W2:Y:S02]  /*17060*/  @!P0 LDG.E.U8 R83, desc[UR22][R2.64] ;  /* 0x0000001602538981 */ /* 0x0082a4000c1e1100 */
[----:B-1----:R-:W1:Y:S01]  /*17070*/  S2R R3, SR_TID.X ;  /* 0x0000000000037919 */ /* 0x002e620000002100 */
[----:B0-----:R-:W-:-:S04]  /*17080*/  SHF.R.U32.HI R2, RZ, 0x6, R71 ;  /* 0x00000006ff027819 */ /* 0x001fc80000011647 */
[----:B------:R-:W-:-:S04]  /*17090*/  SGXT.U32 R2, R2, 0x1 ;  /* 0x000000010202781a */ /* 0x000fc80000000000 */
[----:B------:R-:W-:Y:S02]  /*170a0*/  LOP3.LUT R2, R2, 0x46, RZ, 0xfc, !PT ;  /* 0x0000004602027812 */ /* 0x000fe400078efcff */
[----:B-1----:R-:W-:-:S04]  /*170b0*/  SHF.R.U32.HI R3, RZ, 0x6, R3 ;  /* 0x00000006ff037819 */ /* 0x002fc80000011603 */
[----:B------:R-:W-:-:S04]  /*170c0*/  SGXT.U32 R3, R3, 0x1 ;  /* 0x000000010303781a */ /* 0x000fc80000000000 */
[----:B------:R-:W-:-:S04]  /*170d0*/  LOP3.LUT R3, R3, 0x44, RZ, 0xfc, !PT ;  /* 0x0000004403037812 */ /* 0x000fc800078efcff */
[----:B------:R-:W-:Y:S02]  /*170e0*/  ISETP.GE.AND P5, PT, R3, UR4, PT ;  /* 0x0000000403007c0c */ /* 0x000fe4000bfa6270 */
[----:B------:R-:W-:-:S04]  /*170f0*/  SHF.R.U32.HI R3, RZ, 0x6, R71 ;  /* 0x00000006ff037819 */ /* 0x000fc80000011647 */
[----:B------:R-:W-:-:S04]  /*17100*/  SGXT.U32 R3, R3, 0x1 ;  /* 0x000000010303781a */ /* 0x000fc80000000000 */
[----:B------:R-:W-:Y:S02]  /*17110*/  LOP3.LUT R3, R3, 0x48, RZ, 0xfc, !PT ;  /* 0x0000004803037812 */ /* 0x000fe400078efcff */
[----:B------:R-:W-:Y:S01]  /*17120*/  ISETP.GE.AND P4, PT, R2, UR4, PT ;  /* 0x0000000402007c0c */ /* 0x000fe2000bf86270 */
[----:B------:R-:W-:Y:S01]  /*17130*/  @!P1 IMAD.MOV.U32 R2, RZ, RZ, R72 ;  /* 0x000000ffff029224 */ /* 0x000fe200078e0048 */
[----:B------:R-:W-:Y:S01]  /*17140*/  ISETP.GE.AND P0, PT, R3, UR4, PT ;  /* 0x0000000403007c0c */ /* 0x000fe2000bf06270 */
[----:B------:R-:W-:Y:S01]  /*17150*/  @!P1 IMAD.MOV.U32 R3, RZ, RZ, R74 ;  /* 0x000000ffff039224 */ /* 0x000fe200078e004a */
[----:B------:R-:W-:-:S04]  /*17160*/  PRMT R52, RZ, 0x7610, R52 ;  /* 0x00007610ff347816 */ /* 0x000fc80000000034 */
[----:B------:R0:W3:Y:S02]  /*17170*/  @!P1 LDG.E.U8 R61, desc[UR22][R2.64] ;  /* 0x00000016023d9981 */ /* 0x0000e4000c1e1100 */
[----:B0-----:R-:W-:Y:S02]  /*17180*/  @!P3 IMAD.MOV.U32 R2, RZ, RZ, R63 ;  /* 0x000000ffff02b224 */ /* 0x001fe400078e003f */
[----:B------:R-:W-:-:S05]  /*17190*/  @!P3 IMAD.MOV.U32 R3, RZ, RZ, R69 ;  /* 0x000000ffff03b224 */ /* 0x000fca00078e0045 */
[----:B------:R0:W3:Y:S04]  /*171a0*/  @!P3 LDG.E.U8 R52, desc[UR22][R2.64] ;  /* 0x000000160234b981 */ /* 0x0000e8000c1e1100 */
[----:B--2---:R1:W-:Y:S04]  /*171b0*/  STL [R1], R83 ;  /* 0x0000005301007387 */ /* 0x0043e80000100800 */
[----:B-1----:R-:W2:Y:S04]  /*171c0*/  LDL.LU R83, [R1+0x744] ;  /* 0x0007440001537983 */ /* 0x002ea80000300800 */
[----:B------:R-:W0:Y:S04]  /*171d0*/  LDL R71, [R1+0x534] ;  /* 0x0005340001477983 */ /* 0x000e280000100800 */
[----:B------:R-:W2:Y:S01]  /*171e0*/  LDL R3, [R1+0x530] ;  /* 0x0005300001037983 */ /* 0x000ea20000100800 */
[----:B------:R-:W-:-:S02]  /*171f0*/  PRMT R34, RZ, 0x7610, R34 ;  /* 0x00007610ff227816 */ /* 0x000fc40000000022 */
[----:B------:R-:W-:Y:S01]  /*17200*/  PRMT R81, RZ, 0x7610, R81 ;  /* 0x00007610ff517816 */ /* 0x000fe20000000051 */
[----:B------:R-:W1:Y:S01]  /*17210*/  S2R R69, SR_TID.X ;  /* 0x0000000000457919 */ /* 0x000e620000002100 */
[----:B------:R-:W3:Y:S04]  /*17220*/  LDL R72, [R1+0x564] ;  /* 0x0005640001487983 */ /* 0x000ee80000100800 */
[----:B------:R-:W3:Y:S01]  /*17230*/  LDL R74, [R1+0x58c] ;  /* 0x00058c00014a7983 */ /* 0x000ee20000100800 */
[----:B0-----:R-:W-:-:S05]  /*17240*/  @!P5 IMAD.MOV.U32 R2, RZ, RZ, R71 ;  /* 0x000000ffff02d224 */ /* 0x001fca00078e0047 */
[----:B--2---:R0:W2:Y:S04]  /*17250*/  @!P5 LDG.E.U8 R34, desc[UR22][R2.64] ;  /* 0x000000160222d981 */ /* 0x0040a8000c1e1100 */
[----:B------:R-:W0:Y:S04]  /*17260*/  LDL R2, [R1+0x538] ;  /* 0x0005380001027983 */ /* 0x000e280000100800 */
[----:B------:R-:W0:Y:S01]  /*17270*/  LDL R3, [R1+0x53c] ;  /* 0x00053c0001037983 */ /* 0x000e220000100800 */
[----:B-1----:R-:W-:Y:S02]  /*17280*/  SHF.R.U32.HI R63, RZ, 0x6, R69 ;  /* 0x00000006ff3f7819 */ /* 0x002fe40000011645 */
[----:B0-----:R-:W-:-:S04]  /*17290*/  @!P4 LOP3.LUT R3, R3, R2, RZ, 0x3c, !PT ;  /* 0x000000020303c212 */ /* 0x001fc800078e3cff */
[----:B------:R-:W-:-:S04]  /*172a0*/  @!P4 LOP3.LUT R2, R3, R2, RZ, 0x3c, !PT ;  /* 0x000000020302c212 */ /* 0x000fc800078e3cff */
[----:B------:R-:W-:-:S05]  /*172b0*/  @!P4 LOP3.LUT R3, R3, R2, RZ, 0x3c, !PT ;  /* 0x000000020303c212 */ /* 0x000fca00078e3cff */
[----:B------:R-:W2:Y:S01]  /*172c0*/  @!P4 LDG.E.U8 R81, desc[UR22][R2.64] ;  /* 0x000000160251c981 */ /* 0x000ea2000c1e1100 */
[----:B------:R-:W-:Y:S02]  /*172d0*/  SHF.R.U32.HI R69, RZ, 0x6, R69 ;  /* 0x00000006ff457819 */ /* 0x000fe40000011645 */
[----:B------:R-:W-:Y:S02]  /*172e0*/  SGXT.U32 R63, R63, 0x1 ;  /* 0x000000013f3f781a */ /* 0x000fe40000000000 */
[----:B------:R-:W-:Y:S02]  /*172f0*/  SGXT.U32 R69, R69, 0x1 ;  /* 0x000000014545781a */ /* 0x000fe40000000000 */
[----:B------:R-:W-:Y:S02]  /*17300*/  LOP3.LUT R63, R63, 0x58, RZ, 0xfc, !PT ;  /* 0x000000583f3f7812 */ /* 0x000fe400078efcff */
[----:B------:R-:W-:Y:S02]  /*17310*/  LOP3.LUT R69, R69, 0x50, RZ, 0xfc, !PT ;  /* 0x0000005045457812 */ /* 0x000fe400078efcff */
[----:B------:R-:W-:-:S02]  /*17320*/  ISETP.GE.AND P3, PT, R63, UR4, PT ;  /* 0x000000043f007c0c */ /* 0x000fc4000bf66270 */
[----:B------:R-:W-:Y:S01]  /*17330*/  ISETP.GE.AND P1, PT, R69, UR4, PT ;  /* 0x0000000445007c0c */ /* 0x000fe2000bf26270 */
[----:B------:R-:W3:Y:S04]  /*17340*/  LDL R63, [R1+0x5bc] ;  /* 0x0005bc00013f7983 */ /* 0x000ee80000100800 */
[----:B------:R-:W3:Y:S04]  /*17350*/  LDL R69, [R1+0x5a8] ;  /* 0x0005a80001457983 */ /* 0x000ee80000100800 */
[----:B--2---:R0:W-:Y:S04]  /*17360*/  STL [R1+0xc], R81 ;  /* 0x00000c5101007387 */ /* 0x0041e80000100800 */
[----:B0-----:R-:W2:Y:S04]  /*17370*/  LDL.LU R81, [R1+0x740] ;  /* 0x0007400001517983 */ /* 0x001ea80000300800 */
[----:B------:R-:W2:Y:S04]  /*17380*/  LDL R2, [R1+0x540] ;  /* 0x0005400001027983 */ /* 0x000ea80000100800 */
[----:B------:R-:W2:Y:S01]  /*17390*/  LDL R3, [R1+0x544] ;  /* 0x0005440001037983 */ /* 0x000ea20000100800 */
[----:B------:R-:W-:-:S02]  /*173a0*/  PRMT R60, RZ, 0x7610, R60 ;  /* 0x00007610ff3c7816 */ /* 0x000fc4000000003c */
[----:B--2---:R-:W-:-:S04]  /*173b0*/  @!P0 LOP3.LUT R3, R3, R2, RZ, 0x3c, !PT ;  /* 0x0000000203038212 */ /* 0x004fc800078e3cff */
[----:B------:R-:W-:-:S04]  /*173c0*/  @!P0 LOP3.LUT R2, R3, R2, RZ, 0x3c, !PT ;  /* 0x0000000203028212 */ /* 0x000fc800078e3cff */
[----:B------:R-:W-:-:S05]  /*173d0*/  @!P0 LOP3.LUT R3, R3, R2, RZ, 0x3c, !PT ;  /* 0x0000000203038212 */ /* 0x000fca00078e3cff */
[----:B------:R3:W2:Y:S04]  /*173e0*/  @!P0 LDG.E.U8 R60, desc[UR22][R2.64] ;  /* 0x00000016023c8981 */ /* 0x0006a8000c1e1100 */
[----:B------:R-:W2:Y:S01]  /*173f0*/  LDL R3, [R1+0x560] ;  /* 0x0005600001037983 */ /* 0x000ea20000100800 */
[----:B------:R-:W-:Y:S01]  /*17400*/  PRMT R59, RZ, 0x7610, R59 ;  /* 0x00007610ff3b7816 */ /* 0x000fe2000000003b */
[----:B---3--:R-:W-:Y:S01]  /*17410*/  @!P1 IMAD.MOV.U32 R2, RZ, RZ, R72 ;  /* 0x000000ffff029224 */ /* 0x008fe200078e0048 */
[----:B------:R-:W0:Y:S01]  /*17420*/  S2R R71, SR_TID.X ;  /* 0x0000000000477919 */ /* 0x000e220000002100 */
[----:B------:R-:W-:Y:S02]  /*17430*/  PRMT R58, RZ, 0x7610, R58 ;  /* 0x00007610ff3a7816 */ /* 0x000fe4000000003a */
[----:B------:R-:W-:Y:S01]  /*17440*/  PRMT R57, RZ, 0x7610, R57 ;  /* 0x00007610ff397816 */ /* 0x000fe20000000039 */
[----:B------:R-:W3:Y:S04]  /*17450*/  LDL R72, [R1+0x5f4] ;  /* 0x0005f40001487983 */ /* 0x000ee80000100800 */
[----:B--2---:R1:W2:Y:S04]  /*17460*/  @!P1 LDG.E.U8 R59, desc[UR22][R2.64] ;  /* 0x00000016023b9981 */ /* 0x0042a8000c1e1100 */
[----:B------:R-:W2:Y:S01]  /*17470*/  LDL R3, [R1+0x588] ;  /* 0x0005880001037983 */ /* 0x000ea20000100800 */
[----:B0-----:R-:W-:-:S04]  /*17480*/  SHF.R.U32.HI R71, RZ, 0x6, R71 ;  /* 0x00000006ff477819 */ /* 0x001fc80000011647 */
[----:B------:R-:W-:-:S04]  /*17490*/  SGXT.U32 R71, R71, 0x1 ;  /* 0x000000014747781a */ /* 0x000fc80000000000 */
[----:B------:R-:W-:-:S04]  /*174a0*/  LOP3.LUT R71, R71, 0x60, RZ, 0xfc, !PT ;  /* 0x0000006047477812 */ /* 0x000fc800078efcff */
[----:B------:R-:W-:Y:S01]  /*174b0*/  ISETP.GE.AND P0, PT, R71, UR4, PT ;  /* 0x0000000447007c0c */ /* 0x000fe2000bf06270 */
[----:B-1----:R-:W-:Y:S01]  /*174c0*/  @!P3 IMAD.MOV.U32 R2, RZ, RZ, R74 ;  /* 0x000000ffff02b224 */ /* 0x002fe200078e004a */
[----:B------:R-:W0:Y:S01]  /*174d0*/  S2R R71, SR_TID.X ;  /* 0x0000000000477919 */ /* 0x000e220000002100 */
[----:B------:R-:W-:Y:S02]  /*174e0*/  PRMT R56, RZ, 0x7610, R56 ;  /* 0x00007610ff387816 */ /* 0x000fe40000000038 */
[----:B------:R-:W-:Y:S01]  /*174f0*/  PRMT R55, RZ, 0x7610, R55 ;  /* 0x00007610ff377816 */ /* 0x000fe20000000037 */
[----:B------:R-:W3:Y:S04]  /*17500*/  LDL R74, [R1+0x60c] ;  /* 0x00060c00014a7983 */ /* 0x000ee80000100800 */
[----:B--2---:R1:W2:Y:S03]  /*17510*/  @!P3 LDG.E.U8 R58, desc[UR22][R2.64] ;  /* 0x00000016023ab981 */ /* 0x0042a6000c1e1100 */
[----:B-1----:R-:W-:-:S02]  /*17520*/  @!P0 IMAD.MOV.U32 R2, RZ, RZ, R63 ;  /* 0x000000ffff028224 */ /* 0x002fc400078e003f */
[----:B------:R-:W-:Y:S01]  /*17530*/  @!P0 IMAD.MOV.U32 R3, RZ, RZ, R69 ;  /* 0x000000ffff038224 */ /* 0x000fe200078e0045 */
[----:B0-----:R-:W-:Y:S01]  /*17540*/  SHF.R.U32.HI R71, RZ, 0x6, R71 ;  /* 0x00000006ff477819 */ /* 0x001fe20000011647 */
[----:B------:R-:W2:Y:S04]  /*17550*/  LDL R69, [R1+0x548] ;  /* 0x0005480001457983 */ /* 0x000ea80000100800 */
[----:B------:R0:W2:Y:S04]  /*17560*/  @!P0 LDG.E.U8 R57, desc[UR22][R2.64] ;  /* 0x0000001602398981 */ /* 0x0000a8000c1e1100 */
[----:B------:R-:W2:Y:S04]  /*17570*/  LDL R63, [R1+0x54c] ;  /* 0x00054c00013f7983 */ /* 0x000ea80000100800 */
[----:B------:R-:W0:Y:S04]  /*17580*/  LDL R2, [R1+0x5d8] ;  /* 0x0005d80001027983 */ /* 0x000e280000100800 */
[----:B------:R-:W0:Y:S01]  /*17590*/  LDL R3, [R1+0x5dc] ;  /* 0x0005dc0001037983 */ /* 0x000e220000100800 */
[----:B------:R-:W-:-:S04]  /*175a0*/  SGXT.U32 R71, R71, 0x1 ;  /* 0x000000014747781a */ /* 0x000fc80000000000 */
[----:B------:R-:W-:-:S04]  /*175b0*/  LOP3.LUT R71, R71, 0x68, RZ, 0xfc, !PT ;  /* 0x0000006847477812 */ /* 0x000fc800078efcff */
[----:B------:R-:W-:Y:S02]  /*175c0*/  ISETP.GE.AND P1, PT, R71, UR4, PT ;  /* 0x0000000447007c0c */ /* 0x000fe4000bf26270 */
[----:B------:R-:W1:Y:S02]  /*175d0*/  S2R R71, SR_TID.X ;  /* 0x0000000000477919 */ /* 0x000e640000002100 */
[----:B-1----:R-:W-:-:S09]  /*175e0*/  SHF.R.U32.HI R71, RZ, 0x6, R71 ;  /* 0x00000006ff477819 */ /* 0x002fd20000011647 */
[----:B0-----:R-:W-:-:S04]  /*175f0*/  @!P1 LOP3.LUT R3, R3, R2, RZ, 0x3c, !PT ;  /* 0x0000000203039212 */ /* 0x001fc800078e3cff */
[----:B------:R-:W-:-:S04]  /*17600*/  @!P1 LOP3.LUT R2, R3, R2, RZ, 0x3c, !PT ;  /* 0x0000000203029212 */ /* 0x000fc800078e3cff */
[----:B------:R-:W-:-:S05]  /*17610*/  @!P1 LOP3.LUT R3, R3, R2, RZ, 0x3c, !PT ;  /* 0x0000000203039212 */ /* 0x000fca00078e3cff */
[----:B------:R0:W2:Y:S04]  /*17620*/  @!P1 LDG.E.U8 R56, desc[UR22][R2.64] ;  /* 0x0000001602389981 */ /* 0x0000a8000c1e1100 */
[----:B------:R-:W2:Y:S01]  /*17630*/  LDL R3, [R1+0x5f0] ;  /* 0x0005f00001037983 */ /* 0x000ea20000100800 */
[----:B------:R-:W-:-:S04]  /*17640*/  SGXT.U32 R71, R71, 0x1 ;  /* 0x000000014747781a */ /* 0x000fc80000000000 */
[----:B------:R-:W-:-:S04]  /*17650*/  LOP3.LUT R71, R71, 0x70, RZ, 0xfc, !PT ;  /* 0x0000007047477812 */ /* 0x000fc800078efcff */
[----:B------:R-:W-:Y:S02]  /*17660*/  ISETP.GE.AND P0, PT, R71, UR4, PT ;  /* 0x0000000447007c0c */ /* 0x000fe4000bf06270 */
[----:B------:R-:W0:Y:S02]  /*17670*/  S2R R71, SR_TID.X ;  /* 0x0000000000477919 */ /* 0x000e240000002100 */
[----:B0-----:R-:W-:-:S04]  /*17680*/  SHF.R.U32.HI R2, RZ, 0x6, R71 ;  /* 0x00000006ff027819 */ /* 0x001fc80000011647 */
[----:B------:R-:W-:-:S04]  /*17690*/  SGXT.U32 R2, R2, 0x1 ;  /* 0x000000010202781a */ /* 0x000fc80000000000 */
[----:B------:R-:W-:-:S04]  /*176a0*/  LOP3.LUT R2, R2, 0x78, RZ, 0xfc, !PT ;  /* 0x0000007802027812 */ /* 0x000fc800078efcff */
[----:B------:R-:W-:Y:S01]  /*176b0*/  ISETP.GE.AND P1, PT, R2, UR4, PT ;  /* 0x0000000402007c0c */ /* 0x000fe2000bf26270 */
[----:B---3--:R-:W-:-:S05]  /*176c0*/  @!P0 IMAD.MOV.U32 R2, RZ, RZ, R72 ;  /* 0x000000ffff028224 */ /* 0x008fca00078e0048 */
[----:B--2---:R0:W2:Y:S04]  /*176d0*/  @!P0 LDG.E.U8 R55, desc[UR22][R2.64] ;  /* 0x0000001602378981 */ /* 0x0040a8000c1e1100 */
[----:B------:R-:W3:Y:S01]  /*176e0*/  LDL R3, [R1+0x608] ;  /* 0x0006080001037983 */ /* 0x000ee20000100800 */
[----:B------:R-:W-:-:S04]  /*176f0*/  SHF.R.U32.HI R71, RZ, 0x6, R71 ;  /* 0x00000006ff477819 */ /* 0x000fc80000011647 */
[----:B------:R-:W-:-:S04]  /*17700*/  SGXT.U32 R71, R71, 0x1 ;  /* 0x000000014747781a */ /* 0x000fc80000000000 */
[----:B------:R-:W-:-:S04]  /*17710*/  LOP3.LUT R71, R71, 0x4a, RZ, 0xfc, !PT ;  /* 0x0000004a47477812 */ /* 0x000fc800078efcff */
[----:B------:R-:W-:Y:S01]  /*17720*/  ISETP.GE.AND P0, PT, R71, UR4, PT ;  /* 0x0000000447007c0c */ /* 0x000fe2000bf06270 */
[----:B0-----:R-:W-:Y:S01]  /*17730*/  @!P1 IMAD.MOV.U32 R2, RZ, RZ, R74 ;  /* 0x000000ffff029224 */ /* 0x001fe200078e004a */
[----:B------:R-:W-:Y:S02]  /*17740*/  PRMT R54, RZ, 0x7610, R54 ;  /* 0x00007610ff367816 */ /* 0x000fe40000000036 */
[----:B------:R-:W-:Y:S01]  /*17750*/  PRMT R51, RZ, 0x7610, R51 ;  /* 0x00007610ff337816 */ /* 0x000fe20000000033 */
[----:B------:R-:W0:Y:S01]  /*17760*/  S2R R72, SR_TID.X ;  /* 0x0000000000487919 */ /* 0x000e220000002100 */
[----:B------:R-:W-:Y:S01]  /*17770*/  PRMT R33, RZ, 0x7610, R33 ;  /* 0x00007610ff217816 */ /* 0x000fe20000000021 */
[----:B------:R-:W2:Y:S04]  /*17780*/  LDL R71, [R1+0x55c] ;  /* 0x00055c0001477983 */ /* 0x000ea80000100800 */
[----:B------:R-:W2:Y:S04]  /*17790*/  LDL R74, [R1+0x578] ;  /* 0x00057800014a7983 */ /* 0x000ea80000100800 */
[----:B---3--:R1:W3:Y:S02]  /*177a0*/  @!P1 LDG.E.U8 R54, desc[UR22][R2.64] ;  /* 0x0000001602369981 */ /* 0x0082e4000c1e1100 */
[----:B-1----:R-:W-:-:S02]  /*177b0*/  @!P0 IMAD.MOV.U32 R2, RZ, RZ, R63 ;  /* 0x000000ffff028224 */ /* 0x002fc400078e003f */
[----:B------:R-:W-:-:S05]  /*177c0*/  @!P0 IMAD.MOV.U32 R3, RZ, RZ, R69 ;  /* 0x000000ffff038224 */ /* 0x000fca00078e0045 */
[----:B------:R1:W2:Y:S04]  /*177d0*/  @!P0 LDG.E.U8 R51, desc[UR22][R2.64] ;  /* 0x0000001602338981 */ /* 0x0002a8000c1e1100 */
[----:B------:R-:W1:Y:S04]  /*177e0*/  LDL R2, [R1+0x550] ;  /* 0x0005500001027983 */ /* 0x000e680000100800 */
[----:B------:R-:W1:Y:S01]  /*177f0*/  LDL R3, [R1+0x554] ;  /* 0x0005540001037983 */ /* 0x000e620000100800 */
[----:B0-----:R-:W-:Y:S01]  /*17800*/  SHF.R.U32.HI R72, RZ, 0x6, R72 ;  /* 0x00000006ff487819 */ /* 0x001fe20000011648 */
[----:B------:R-:W0:Y:S03]  /*17810*/  S2R R63, SR_TID.X ;  /* 0x00000000003f7919 */ /* 0x000e260000002100 */
[----:B------:R-:W-:-:S04]  /*17820*/  SGXT.U32 R72, R72, 0x1 ;  /* 0x000000014848781a */ /* 0x000fc80000000000 */
[----:B------:R-:W-:-:S04]  /*17830*/  LOP3.LUT R72, R72, 0x4c, RZ, 0xfc, !PT ;  /* 0x0000004c48487812 */ /* 0x000fc800078efcff */
[----:B------:R-:W-:Y:S02]  /*17840*/  ISETP.GE.AND P1, PT, R72, UR4, PT ;  /* 0x0000000448007c0c */ /* 0x000fe4000bf26270 */
[----:B------:R-:W2:Y:S01]  /*17850*/  LDL R72, [R1+0x57c] ;  /* 0x00057c0001487983 */ /* 0x000ea20000100800 */
[----:B0-----:R-:W-:-:S04]  /*17860*/  LEA.HI R63, R63, 0x4e, RZ, 0x1a ;  /* 0x0000004e3f3f7811 */ /* 0x001fc800078fd0ff */
[----:B------:R-:W-:Y:S02]  /*17870*/  ISETP.GE.AND P0, PT, R63, UR4, PT ;  /* 0x000000043f007c0c */ /* 0x000fe4000bf06270 */
[----:B------:R-:W3:Y:S04]  /*17880*/  LDL.LU R63, [R1+0x73c] ;  /* 0x00073c00013f7983 */ /* 0x000ee80000300800 */
[----:B-1----:R-:W-:-:S04]  /*17890*/  @!P1 LOP3.LUT R3, R3, R2, RZ, 0x3c, !PT ;  /* 0x0000000203039212 */ /* 0x002fc800078e3cff */
[----:B------:R-:W-:-:S04]  /*178a0*/  @!P1 LOP3.LUT R2, R3, R2, RZ, 0x3c, !PT ;  /* 0x0000000203029212 */ /* 0x000fc800078e3cff */
[----:B------:R-:W-:-:S05]  /*178b0*/  @!P1 LOP3.LUT R3, R3, R2, RZ, 0x3c, !PT ;  /* 0x0000000203039212 */ /* 0x000fca00078e3cff */
[----:B------:R2:W3:Y:S04]  /*178c0*/  @!P1 LDG.E.U8 R33, desc[UR22][R2.64] ;  /* 0x0000001602219981 */ /* 0x0004e8000c1e1100 */
[----:B------:R-:W3:Y:S01]  /*178d0*/  LDL R3, [R1+0x558] ;  /* 0x0005580001037983 */ /* 0x000ee20000100800 */
[----:B------:R-:W-:Y:S01]  /*178e0*/  PRMT R70, RZ, 0x7610, R70 ;  /* 0x00007610ff467816 */ /* 0x000fe20000000046 */
[----:B--2---:R-:W-:Y:S01]  /*178f0*/  @!P0 IMAD.MOV.U32 R2, RZ, RZ, R71 ;  /* 0x000000ffff028224 */ /* 0x004fe200078e0047 */
[----:B------:R-:W0:Y:S02]  /*17900*/  S2R R69, SR_TID.X ;  /* 0x0000000000457919 */ /* 0x000e240000002100 */
[----:B0-----:R-:W-:-:S04]  /*17910*/  SHF.R.U32.HI R69, RZ, 0x6, R69 ;  /* 0x00000006ff457819 */ /* 0x001fc80000011645 */
[----:B------:R-:W-:-:S04]  /*17920*/  SGXT.U32 R69, R69, 0x1 ;  /* 0x000000014545781a */ /* 0x000fc80000000000 */
[----:B------:R-:W-:Y:S01]  /*17930*/  LOP3.LUT R69, R69, 0x52, RZ, 0xfc, !PT ;  /* 0x0000005245457812 */ /* 0x000fe200078efcff */
[----:B---3--:R0:W2:Y:S04]  /*17940*/  @!P0 LDG.E.U8 R70, desc[UR22][R2.64] ;  /* 0x0000001602468981 */ /* 0x0080a8000c1e1100 */
[----:B------:R-:W0:Y:S04]  /*17950*/  LDL R2, [R1+0x568] ;  /* 0x0005680001027983 */ /* 0x000e280000100800 */
[----:B------:R-:W0:Y:S01]  /*17960*/  LDL R3, [R1+0x574] ;  /* 0x0005740001037983 */ /* 0x000e220000100800 */
[----:B------:R-:W-:-:S02]  /*17970*/  ISETP.GE.AND P1, PT, R69, UR4, PT ;  /* 0x0000000445007c0c */ /* 0x000fc4000bf26270 */
[----:B------:R-:W1:Y:S01]  /*17980*/  S2R R69, SR_TID.X ;  /* 0x0000000000457919 */ /* 0x000e620000002100 */
[----:B------:R-:W-:Y:S02]  /*17990*/  PRMT R50, RZ, 0x7610, R50 ;  /* 0x00007610ff327816 */ /* 0x000fe40000000032 */
[----:B------:R-:W-:Y:S02]  /*179a0*/  PRMT R32, RZ, 0x7610, R32 ;  /* 0x00007610ff207816 */ /* 0x000fe40000000020 */
[----:B-1----:R-:W-:-:S04]  /*179b0*/  SHF.R.U32.HI R69, RZ, 0x6, R69 ;  /* 0x00000006ff457819 */ /* 0x002fc80000011645 */
[----:B------:R-:W-:-:S04]  /*179c0*/  SGXT.U32 R69, R69, 0x1 ;  /* 0x000000014545781a */ /* 0x000fc80000000000 */
[----:B------:R-:W-:-:S04]  /*179d0*/  LOP3.LUT R69, R69, 0x54, RZ, 0xfc, !PT ;  /* 0x0000005445457812 */ /* 0x000fc800078efcff */
[----:B------:R-:W-:Y:S02]  /*179e0*/  ISETP.GE.AND P0, PT, R69, UR4, PT ;  /* 0x0000000445007c0c */ /* 0x000fe4000bf06270 */
[----:B0-----:R-:W-:-:S04]  /*179f0*/  @!P1 LOP3.LUT R3, R3, R2, RZ, 0x3c, !PT ;  /* 0x0000000203039212 */ /* 0x001fc800078e3cff */
[----:B------:R-:W-:-:S04]  /*17a00*/  @!P1 LOP3.LUT R2, R3, R2, RZ, 0x3c, !PT ;  /* 0x0000000203029212 */ /* 0x000fc800078e3cff */
[----:B------:R-:W-:Y:S01]  /*17a10*/  @!P1 LOP3.LUT R3, R3, R2, RZ, 0x3c, !PT ;  /* 0x0000000203039212 */ /* 0x000fe200078e3cff */
[----:B--2---:R0:W-:Y:S04]  /*17a20*/  STL [R1+0x10], R70 ;  /* 0x0000104601007387 */ /* 0x0041e80000100800 */
[----:B------:R1:W2:Y:S04]  /*17a30*/  @!P1 LDG.E.U8 R50, desc[UR22][R2.64] ;  /* 0x0000001602329981 */ /* 0x0002a8000c1e1100 */
[----:B0-----:R-:W3:Y:S01]  /*17a40*/  LDL R70, [R1+0x594] ;  /* 0x0005940001467983 */ /* 0x001ee20000100800 */
[----:B-1----:R-:W-:-:S03]  /*17a50*/  @!P0 IMAD.MOV.U32 R2, RZ, RZ, R72 ;  /* 0x000000ffff028224 */ /* 0x002fc600078e0048 */
[----:B------:R-:W2:Y:S01]  /*17a60*/  LDL.LU R69, [R1+0x738] ;  /* 0x0007380001457983 */ /* 0x000ea20000300800 */
[----:B------:R-:W-:Y:S01]  /*17a70*/  @!P0 IMAD.MOV.U32 R3, RZ, RZ, R74 ;  /* 0x000000ffff038224 */ /* 0x000fe200078e004a */
[----:B------:R-:W0:Y:S04]  /*17a80*/  S2R R71, SR_TID.X ;  /* 0x0000000000477919 */ /* 0x000e280000002100 */
[----:B------:R1:W2:Y:S01]  /*17a90*/  @!P0 LDG.E.U8 R32, desc[UR22][R2.64] ;  /* 0x0000001602208981 */ /* 0x0002a2000c1e1100 */
[----:B------:R-:W-:-:S03]  /*17aa0*/  PRMT R73, RZ, 0x7610, R73 ;  /* 0x00007610ff497816 */ /* 0x000fc60000000049 */
[----:B------:R-:W2:Y:S04]  /*17ab0*/  LDL R72, [R1+0x5a4] ;  /* 0x0005a40001487983 */ /* 0x000ea80000100800 */
[----:B------:R-:W1:Y:S04]  /*17ac0*/  LDL R2, [R1+0x580] ;  /* 0x0005800001027983 */ /* 0x000e680000100800 */
[----:B------:R-:W1:Y:S01]  /*17ad0*/  LDL R3, [R1+0x584] ;  /* 0x0005840001037983 */ /* 0x000e620000100800 */
[----:B0-----:R-:W-:-:S04]  /*17ae0*/  SHF.R.U32.HI R71, RZ, 0x6, R71 ;  /* 0x00000006ff477819 */ /* 0x001fc80000011647 */
[----:B------:R-:W-:-:S04]  /*17af0*/  SGXT.U32 R71, R71, 0x1 ;  /* 0x000000014747781a */ /* 0x000fc80000000000 */
[----:B------:R-:W-:-:S04]  /*17b00*/  LOP3.LUT R71, R71, 0x56, RZ, 0xfc, !PT ;  /* 0x0000005647477812 */ /* 0x000fc800078efcff */
[----:B------:R-:W-:Y:S02]  /*17b10*/  ISETP.GE.AND P1, PT, R71, UR4, PT ;  /* 0x0000000447007c0c */ /* 0x000fe4000bf26270 */
[----:B------:R-:W0:Y:S11]  /*17b20*/  S2R R71, SR_TID.X ;  /* 0x0000000000477919 */ /* 0x000e360000002100 */
[----:B-1----:R-:W-:-:S04]  /*17b30*/  @!P1 LOP3.LUT R3, R3, R2, RZ, 0x3c, !PT ;  /* 0x0000000203039212 */ /* 0x002fc800078e3cff */
[----:B------:R-:W-:-:S04]  /*17b40*/  @!P1 LOP3.LUT R2, R3, R2, RZ, 0x3c, !PT ;  /* 0x0000000203029212 */ /* 0x000fc800078e3cff */
[----:B------:R-:W-:-:S05]  /*17b50*/  @!P1 LOP3.LUT R3, R3, R2, RZ, 0x3c, !PT ;  /* 0x0000000203039212 */ /* 0x000fca00078e3cff */
[----:B------:R-:W2:Y:S01]  /*17b60*/  @!P1 LDG.E.U8 R73, desc[UR22][R2.64] ;  /* 0x0000001602499981 */ /* 0x000ea2000c1e1100 */
[----:B0-----:R-:W-:-:S04]  /*17b70*/  SHF.R.U32.HI R71, RZ, 0x6, R71 ;  /* 0x00000006ff477819 */ /* 0x001fc80000011647 */
[----:B------:R-:W-:-:S04]  /*17b80*/  SGXT.U32 R71, R71, 0x1 ;  /* 0x000000014747781a */ /* 0x000fc80000000000 */
[----:B------:R-:W-:-:S04]  /*17b90*/  LOP3.LUT R71, R71, 0x5a, RZ, 0xfc, !PT ;  /* 0x0000005a47477812 */ /* 0x000fc800078efcff */
[----:B------:R-:W-:Y:S02]  /*17ba0*/  ISETP.GE.AND P0, PT, R71, UR4, PT ;  /* 0x0000000447007c0c */ /* 0x000fe4000bf06270 */
[----:B------:R-:W3:Y:S04]  /*17bb0*/  LDL.LU R71, [R1+0x734] ;  /* 0x0007340001477983 */ /* 0x000ee80000300800 */
[----:B--2---:R0:W-:Y:S04]  /*17bc0*/  STL [R1+0x8], R73 ;  /* 0x0000084901007387 */ /* 0x0041e80000100800 */
[----:B0-----:R-:W2:Y:S04]  /*17bd0*/  LDL.LU R73, [R1+0x730] ;  /* 0x0007300001497983 */ /* 0x001ea80000300800 */
[----:B------:R-:W2:Y:S01]  /*17be0*/  LDL R3, [R1+0x590] ;  /* 0x0005900001037983 */ /* 0x000ea20000100800 */
[----:B------:R-:W-:Y:S01]  /*17bf0*/  PRMT R49, RZ, 0x7610, R49 ;  /* 0x00007610ff317816 */ /* 0x000fe20000000031 */
[----:B---3--:R-:W-:Y:S01]  /*17c00*/  @!P0 IMAD.MOV.U32 R2, RZ, RZ, R70 ;  /* 0x000000ffff028224 */ /* 0x008fe200078e0046 */
[----:B------:R-:W0:Y:S01]  /*17c10*/  S2R R74, SR_TID.X ;  /* 0x00000000004a7919 */ /* 0x000e220000002100 */
[----:B------:R-:W-:-:S02]  /*17c20*/  PRMT R31, RZ, 0x7610, R31 ;  /* 0x00007610ff1f7816 */ /* 0x000fc4000000001f */
[----:B------:R-:W-:Y:S01]  /*17c30*/  PRMT R0, RZ, 0x7610, R0 ;  /* 0x00007610ff007816 */ /* 0x000fe20000000000 */
[----:B------:R-:W3:Y:S04]  /*17c40*/  LDL R70, [R1+0x5cc] ;  /* 0x0005cc0001467983 */ /* 0x000ee80000100800 */
[----:B--2---:R1:W2:Y:S04]  /*17c50*/  @!P0 LDG.E.U8 R49, desc[UR22][R2.64] ;  /* 0x0000001602318981 */ /* 0x0042a8000c1e1100 */
        /* <DEDUP_REMOVED lines=10> */
[----:B------:R1:W2:Y:S04]  /*17d00*/  @!P1 LDG.E.U8 R31, desc[UR22][R2.64] ;  /* 0x00000016021f9981 */ /* 0x0002a8000c1e1100 */
[----:B------:R-:W2:Y:S01]  /*17d10*/  LDL R3, [R1+0x5a0] ;  /* 0x0005a00001037983 */ /* 0x000ea20000100800 */
[----:B0-----:R-:W-:-:S04]  /*17d20*/  LEA.HI R74, R74, 0x5e, RZ, 0x1a ;  /* 0x0000005e4a4a7811 */ /* 0x001fc800078fd0ff */
[----:B------:R-:W-:Y:S02]  /*17d30*/  ISETP.GE.AND P0, PT, R74, UR4, PT ;  /* 0x000000044a007c0c */ /* 0x000fe4000bf06270 */
[----:B------:R-:W1:Y:S02]  /*17d40*/  S2R R74, SR_TID.X ;  /* 0x00000000004a7919 */ /* 0x000e640000002100 */
[----:B-1----:R-:W-:-:S04]  /*17d50*/  SHF.R.U32.HI R2, RZ, 0x6, R74 ;  /* 0x00000006ff027819 */ /* 0x002fc8000001164a */
[----:B------:R-:W-:-:S04]  /*17d60*/  SGXT.U32 R2, R2, 0x1 ;  /* 0x000000010202781a */ /* 0x000fc80000000000 */
[----:B------:R-:W-:-:S04]  /*17d70*/  LOP3.LUT R2, R2, 0x62, RZ, 0xfc, !PT ;  /* 0x0000006202027812 */ /* 0x000fc800078efcff */
[----:B------:R-:W-:Y:S01]  /*17d80*/  ISETP.GE.AND P1, PT, R2, UR4, PT ;  /* 0x0000000402007c0c */ /* 0x000fe2000bf26270 */
[----:B------:R-:W-:-:S05]  /*17d90*/  @!P0 IMAD.MOV.U32 R2, RZ, RZ, R72 ;  /* 0x000000ffff028224 */ /* 0x000fca00078e0048 */
[----:B--2---:R0:W2:Y:S04]  /*17da0*/  @!P0 LDG.E.U8 R0, desc[UR22][R2.64] ;  /* 0x0000001602008981 */ /* 0x0040a8000c1e1100 */
[----:B------:R-:W0:Y:S04]  /*17db0*/  LDL R2, [R1+0x5c0] ;  /* 0x0005c00001027983 */ /* 0x000e280000100800 */
[----:B------:R-:W0:Y:S01]  /*17dc0*/  LDL R3, [R1+0x5c4] ;  /* 0x0005c40001037983 */ /* 0x000e220000100800 */
[----:B------:R-:W-:Y:S02]  /*17dd0*/  PRMT R48, RZ, 0x7610, R48 ;  /* 0x00007610ff307816 */ /* 0x000fe40000000030 */
[----:B------:R-:W-:-:S04]  /*17de0*/  SHF.R.U32.HI R72, RZ, 0x6, R74 ;  /* 0x00000006ff487819 */ /* 0x000fc8000001164a */
[----:B------:R-:W-:Y:S02]  /*17df0*/  SGXT.U32 R72, R72, 0x1 ;  /* 0x000000014848781a */ /* 0x000fe40000000000 */
[----:B0-----:R-:W-:-:S04]  /*17e00*/  @!P1 LOP3.LUT R3, R3, R2, RZ, 0x3c, !PT ;  /* 0x0000000203039212 */ /* 0x001fc800078e3cff */
[----:B------:R-:W-:-:S04]  /*17e10*/  @!P1 LOP3.LUT R2, R3, R2, RZ, 0x3c, !PT ;  /* 0x0000000203029212 */ /* 0x000fc800078e3cff */
[----:B------:R-:W-:-:S05]  /*17e20*/  @!P1 LOP3.LUT R3, R3, R2, RZ, 0x3c, !PT ;  /* 0x0000000203039212 */ /* 0x000fca00078e3cff */
[----:B------:R0:W2:Y:S04]  /*17e30*/  @!P1 LDG.E.U8 R48, desc[UR22][R2.64] ;  /* 0x0000001602309981 */ /* 0x0000a8000c1e1100 */
[----:B------:R-:W2:Y:S01]  /*17e40*/  LDL R3, [R1+0x5c8] ;  /* 0x0005c80001037983 */ /* 0x000ea20000100800 */
[----:B------:R-:W-:Y:S02]  /*17e50*/  LOP3.LUT R72, R72, 0x64, RZ, 0xfc, !PT ;  /* 0x0000006448487812 */ /* 0x000fe400078efcff */
[----:B0-----:R-:W-:Y:S02]  /*17e60*/  SHF.R.U32.HI R2, RZ, 0x6, R74 ;  /* 0x00000006ff027819 */ /* 0x001fe4000001164a */
[----:B------:R-:W-:Y:S02]  /*17e70*/  ISETP.GE.AND P0, PT, R72, UR4, PT ;  /* 0x0000000448007c0c */ /* 0x000fe4000bf06270 */
[----:B------:R-:W-:Y:S01]  /*17e80*/  SGXT.U32 R2, R2, 0x1 ;  /* 0x000000010202781a */ /* 0x000fe20000000000 */
[----:B------:R-:W4:Y:S03]  /*17e90*/  LDL R72, [R1+0x5e4] ;  /* 0x0005e40001487983 */ /* 0x000f260000100800 */
[----:B------:R-:W-:-:S02]  /*17ea0*/  LOP3.LUT R2, R2, 0x66, RZ, 0xfc, !PT ;  /* 0x0000006602027812 */ /* 0x000fc400078efcff */
[----:B------:R-:W-:Y:S02]  /*17eb0*/  PRMT R30, RZ, 0x7610, R30 ;  /* 0x00007610ff1e7816 */ /* 0x000fe4000000001e */
[----:B------:R-:W-:-:S03]  /*17ec0*/  ISETP.GE.AND P1, PT, R2, UR4, PT ;  /* 0x0000000402007c0c */ /* 0x000fc6000bf26270 */
[----:B---3--:R-:W-:-:S05]  /*17ed0*/  @!P0 IMAD.MOV.U32 R2, RZ, RZ, R70 ;  /* 0x000000ffff028224 */ /* 0x008fca00078e0046 */
        /* <DEDUP_REMOVED lines=9> */
[----:B------:R4:W3:Y:S04]  /*17f70*/  @!P1 LDG.E.U8 R93, desc[UR22][R2.64] ;  /* 0x00000016025d9981 */ /* 0x0008e8000c1e1100 */
[----:B------:R-:W2:Y:S01]  /*17f80*/  LDL R3, [R1+0x5e0] ;  /* 0x0005e00001037983 */ /* 0x000ea20000100800 */
[----:B------:R-:W-:-:S04]  /*17f90*/  LOP3.LUT R70, R70, 0x6a, RZ, 0xfc, !PT ;  /* 0x0000006a46467812 */ /* 0x000fc800078efcff */
[----:B------:R-:W-:Y:S02]  /*17fa0*/  ISETP.GE.AND P0, PT, R70, UR4, PT ;  /* 0x0000000446007c0c */ /* 0x000fe4000bf06270 */
[----:B------:R-:W2:Y:S01]  /*17fb0*/  LDL R70, [R1+0x614] ;  /* 0x0006140001467983 */ /* 0x000ea20000100800 */
[----:B------:R-:W-:-:S10]  /*17fc0*/  PRMT R45, RZ, 0x7610, R45 ;  /* 0x00007610ff2d7816 */ /* 0x000fd4000000002d */
[----:B----4-:R-:W-:Y:S01]  /*17fd0*/  @!P0 IMAD.MOV.U32 R2, RZ, RZ, R72 ;  /* 0x000000ffff028224 */ /* 0x010fe200078e0048 */
[----:B------:R-:W-:-:S04]  /*17fe0*/  SHF.R.U32.HI R74, RZ, 0x6, R74 ;  /* 0x00000006ff4a7819 */ /* 0x000fc8000001164a */
[----:B------:R-:W-:-:S04]  /*17ff0*/  SGXT.U32 R74, R74, 0x1 ;  /* 0x000000014a4a781a */ /* 0x000fc80000000000 */
[----:B------:R-:W-:-:S04]  /*18000*/  LOP3.LUT R74, R74, 0x72, RZ, 0xfc, !PT ;  /* 0x000000724a4a7812 */ /* 0x000fc800078efcff */
[----:B------:R-:W-:Y:S02]  /*18010*/  ISETP.GE.AND P1, PT, R74, UR4, PT ;  /* 0x000000044a007c0c */ /* 0x000fe4000bf26270 */
[----:B------:R-:W0:Y:S01]  /*18020*/  S2R R74, SR_TID.X ;  /* 0x00000000004a7919 */ /* 0x000e220000002100 */
[----:B---3--:R1:W-:Y:S01]  /*18030*/  STL [R1+0x720], R93 ;  /* 0x0007205d01007387 */ /* 0x0083e20000100800 */
[----:B------:R-:W-:Y:S02]  /*18040*/  PRMT R44, RZ, 0x7610, R44 ;  /* 0x00007610ff2c7816 */ /* 0x000fe4000000002c */
[----:B------:R-:W-:Y:S01]  /*18050*/  PRMT R43, RZ, 0x7610, R43 ;  /* 0x00007610ff2b7816 */ /* 0x000fe2000000002b */
[----:B------:R-:W3:Y:S04]  /*18060*/  LDL R72, [R1+0x5b0] ;  /* 0x0005b00001487983 */ /* 0x000ee80000100800 */
[----:B-1----:R-:W4:Y:S04]  /*18070*/  LDL R93, [R1+0x5fc] ;  /* 0x0005fc00015d7983 */ /* 0x002f280000100800 */
[----:B--2---:R0:W2:Y:S04]  /*18080*/  @!P0 LDG.E.U8 R45, desc[UR22][R2.64] ;  /* 0x00000016022d8981 */ /* 0x0040a8000c1e1100 */
[----:B------:R-:W2:Y:S01]  /*18090*/  LDL R3, [R1+0x5f8] ;  /* 0x0005f80001037983 */ /* 0x000ea20000100800 */
[----:B0-----:R-:W-:-:S04]  /*180a0*/  SHF.R.U32.HI R2, RZ, 0x6, R74 ;  /* 0x00000006ff027819 */ /* 0x001fc8000001164a */
[----:B------:R-:W-:-:S04]  /*180b0*/  SGXT.U32 R2, R2, 0x1 ;  /* 0x000000010202781a */ /* 0x000fc80000000000 */
[----:B------:R-:W-:-:S04]  /*180c0*/  LOP3.LUT R2, R2, 0x7a, RZ, 0xfc, !PT ;  /* 0x0000007a02027812 */ /* 0x000fc800078efcff */
[----:B------:R-:W-:Y:S01]  /*180d0*/  ISETP.GE.AND P3, PT, R2, UR4, PT ;  /* 0x0000000402007c0c */ /* 0x000fe2000bf66270 */
[----:B----4-:R-:W-:Y:S01]  /*180e0*/  @!P1 IMAD.MOV.U32 R2, RZ, RZ, R93 ;  /* 0x000000ffff029224 */ /* 0x010fe200078e005d */
[----:B------:R-:W-:Y:S01]  /*180f0*/  SHF.R.U32.HI R74, RZ, 0x6, R74 ;  /* 0x00000006ff4a7819 */ /* 0x000fe2000001164a */
[----:B------:R-:W4:Y:S04]  /*18100*/  LDL R93, [R1+0x604] ;  /* 0x00060400015d7983 */ /* 0x000f280000100800 */
[----:B--2---:R0:W2:Y:S04]  /*18110*/  @!P1 LDG.E.U8 R44, desc[UR22][R2.64] ;  /* 0x00000016022c9981 */ /* 0x0040a8000c1e1100 */
[----:B------:R-:W2:Y:S02]  /*18120*/  LDL R3, [R1+0x610] ;  /* 0x0006100001037983 */ /* 0x000ea40000100800 */
[----:B0-----:R-:W-:Y:S01]  /*18130*/  @!P3 IMAD.MOV.U32 R2, RZ, RZ, R70 ;  /* 0x000000ffff02b224 */ /* 0x001fe200078e0046 */
[----:B------:R-:W-:-:S04]  /*18140*/  SGXT.U32 R74, R74, 0x1 ;  /* 0x000000014a4a781a */ /* 0x000fc80000000000 */
[----:B------:R-:W-:-:S04]  /*18150*/  LOP3.LUT R74, R74, 0x6c, RZ, 0xfc, !PT ;  /* 0x0000006c4a4a7812 */ /* 0x000fc800078efcff */
[----:B------:R-:W-:Y:S02]  /*18160*/  ISETP.GE.AND P0, PT, R74, UR4, PT ;  /* 0x000000044a007c0c */ /* 0x000fe4000bf06270 */
[----:B------:R-:W0:Y:S01]  /*18170*/  S2R R74, SR_TID.X ;  /* 0x00000000004a7919 */ /* 0x000e220000002100 */
[----:B--2---:R1:W2:Y:S04]  /*18180*/  @!P3 LDG.E.U8 R43, desc[UR22][R2.64] ;  /* 0x00000016022bb981 */ /* 0x0042a8000c1e1100 */
[----:B------:R-:W1:Y:S04]  /*18190*/  LDL R2, [R1+0x5e8] ;  /* 0x0005e80001027983 */ /* 0x000e680000100800 */
[----:B------:R-:W1:Y:S01]  /*181a0*/  LDL R3, [R1+0x5ec] ;  /* 0x0005ec0001037983 */ /* 0x000e620000100800 */
[----:B0-----:R-:W-:-:S02]  /*181b0*/  LEA.HI R74, R74, 0x6e, RZ, 0x1a ;  /* 0x0000006e4a4a7811 */ /* 0x001fc400078fd0ff */
[----:B------:R-:W-:Y:S02]  /*181c0*/  PRMT R29, RZ, 0x7610, R29 ;  /* 0x00007610ff1d7816 */ /* 0x000fe4000000001d */
[----:B------:R-:W-:Y:S02]  /*181d0*/  ISETP.GE.AND P1, PT, R74, UR4, PT ;  /* 0x000000044a007c0c */ /* 0x000fe4000bf26270 */
[----:B------:R-:W2:Y:S01]  /*181e0*/  LDL.LU R74, [R1+0x72c] ;  /* 0x00072c00014a7983 */ /* 0x000ea20000300800 */
[----:B-1----:R-:W-:-:S04]  /*181f0*/  @!P0 LOP3.LUT R3, R3, R2, RZ, 0x3c, !PT ;  /* 0x0000000203038212 */ /* 0x002fc800078e3cff */
        /* <DEDUP_REMOVED lines=9> */
[----:B------:R-:W3:Y:S01]  /*18290*/  LDL R72, [R1+0x570] ;  /* 0x0005700001487983 */ /* 0x000ee20000100800 */
[----:B0-----:R-:W-:-:S04]  /*182a0*/  SHF.R.U32.HI R70, RZ, 0x6, R70 ;  /* 0x00000006ff467819 */ /* 0x001fc80000011646 */
[----:B------:R-:W-:-:S04]  /*182b0*/  SGXT.U32 R70, R70, 0x1 ;  /* 0x000000014646781a */ /* 0x000fc80000000000 */
[----:B------:R-:W-:-:S04]  /*182c0*/  LOP3.LUT R70, R70, 0x74, RZ, 0xfc, !PT ;  /* 0x0000007446467812 */ /* 0x000fc800078efcff */
[----:B------:R-:W-:Y:S01]  /*182d0*/  ISETP.GE.AND P0, PT, R70, UR4, PT ;  /* 0x0000000446007c0c */ /* 0x000fe2000bf06270 */
[----:B--2---:R0:W2:Y:S04]  /*182e0*/  @!P1 LDG.E.U8 R24, desc[UR22][R2.64] ;  /* 0x0000001602189981 */ /* 0x0040a8000c1e1100 */
[----:B------:R-:W2:Y:S01]  /*182f0*/  LDL R3, [R1+0x600] ;  /* 0x0006000001037983 */ /* 0x000ea20000100800 */
[----:B------:R-:W0:Y:S02]  /*18300*/  S2R R70, SR_TID.X ;  /* 0x0000000000467919 */ /* 0x000e240000002100 */
[----:B0-----:R-:W-:-:S04]  /*18310*/  SHF.R.U32.HI R2, RZ, 0x6, R70 ;  /* 0x00000006ff027819 */ /* 0x001fc80000011646 */
[----:B------:R-:W-:-:S04]  /*18320*/  SGXT.U32 R2, R2, 0x1 ;  /* 0x000000010202781a */ /* 0x000fc80000000000 */
[----:B------:R-:W-:-:S04]  /*18330*/  LOP3.LUT R2, R2, 0x76, RZ, 0xfc, !PT ;  /* 0x0000007602027812 */ /* 0x000fc800078efcff */
[----:B------:R-:W-:Y:S01]  /*18340*/  ISETP.GE.AND P1, PT, R2, UR4, PT ;  /* 0x0000000402007c0c */ /* 0x000fe2000bf26270 */
[----:B----4-:R-:W-:-:S05]  /*18350*/  @!P0 IMAD.MOV.U32 R2, RZ, RZ, R93 ;  /* 0x000000ffff028224 */ /* 0x010fca00078e005d */
[----:B--2---:R0:W2:Y:S04]  /*18360*/  @!P0 LDG.E.U8 R28, desc[UR22][R2.64] ;  /* 0x00000016021c8981 */ /* 0x0040a8000c1e1100 */
[----:B------:R-:W0:Y:S04]  /*18370*/  LDL R2, [R1+0x5b4] ;  /* 0x0005b40001027983 */ /* 0x000e280000100800 */
[----:B------:R-:W0:Y:S01]  /*18380*/  LDL R3, [R1+0x5b8] ;  /* 0x0005b80001037983 */ /* 0x000e220000100800 */
[----:B------:R-:W-:-:S04]  /*18390*/  SHF.R.U32.HI R70, RZ, 0x6, R70 ;  /* 0x00000006ff467819 */ /* 0x000fc80000011646 */
[----:B------:R-:W-:Y:S02]  /*183a0*/  SGXT.U32 R70, R70, 0x1 ;  /* 0x000000014646781a */ /* 0x000fe40000000000 */
[----:B0-----:R-:W-:-:S04]  /*183b0*/  @!P1 LOP3.LUT R3, R3, R2, RZ, 0x3c, !PT ;  /* 0x0000000203039212 */ /* 0x001fc800078e3cff */
[----:B------:R-:W-:-:S04]  /*183c0*/  @!P1 LOP3.LUT R2, R3, R2, RZ, 0x3c, !PT ;  /* 0x0000000203029212 */ /* 0x000fc800078e3cff */
[----:B------:R-:W-:-:S05]  /*183d0*/  @!P1 LOP3.LUT R3, R3, R2, RZ, 0x3c, !PT ;  /* 0x0000000203039212 */ /* 0x000fca00078e3cff */
[----:B------:R0:W4:Y:S04]  /*183e0*/  @!P1 LDG.E.U8 R23, desc[UR22][R2.64] ;  /* 0x0000001602179981 */ /* 0x000128000c1e1100 */
[----:B------:R-:W0:Y:S04]  /*183f0*/  LDL R2, [R1+0x618] ;  /* 0x0006180001027983 */ /* 0x000e280000100800 */
[----:B------:R-:W0:Y:S01]  /*18400*/  LDL R3, [R1+0x61c] ;  /* 0x00061c0001037983 */ /* 0x000e220000100800 */
[----:B------:R-:W-:-:S04]  /*18410*/  LOP3.LUT R70, R70, 0x7c, RZ, 0xfc, !PT ;  /* 0x0000007c46467812 */ /* 0x000fc800078efcff */
[----:B------:R-:W-:Y:S02]  /*18420*/  ISETP.GE.AND P0, PT, R70, UR4, PT ;  /* 0x0000000446007c0c */ /* 0x000fe4000bf06270 */
[----:B------:R-:W-:Y:S01]  /*18430*/  PRMT R25, RZ, 0x7610, R25 ;  /* 0x00007610ff197816 */ /* 0x000fe20000000019 */
[----:B------:R-:W1:Y:S10]  /*18440*/  S2R R93, SR_TID.X ;  /* 0x00000000005d7919 */ /* 0x000e740000002100 */
[----:B0-----:R-:W-:-:S04]  /*18450*/  @!P0 LOP3.LUT R3, R3, R2, RZ, 0x3c, !PT ;  /* 0x0000000203038212 */ /* 0x001fc800078e3cff */
[----:B------:R-:W-:-:S04]  /*18460*/  @!P0 LOP3.LUT R2, R3, R2, RZ, 0x3c, !PT ;  /* 0x0000000203028212 */ /* 0x000fc800078e3cff */
[----:B------:R-:W-:-:S05]  /*18470*/  @!P0 LOP3.LUT R3, R3, R2, RZ, 0x3c, !PT ;  /* 0x0000000203038212 */ /* 0x000fca00078e3cff */
[----:B------:R3:W2:Y:S04]  /*18480*/  @!P0 LDG.E.U8 R25, desc[UR22][R2.64] ;  /* 0x0000001602198981 */ /* 0x0006a8000c1e1100 */
[----:B------:R-:W2:Y:S01]  /*18490*/  LDL R3, [R1+0x56c] ;  /* 0x00056c0001037983 */ /* 0x000ea20000100800 */
[----:B-1----:R-:W-:-:S04]  /*184a0*/  LEA.HI R93, R93, 0x7e, RZ, 0x1a ;  /* 0x0000007e5d5d7811 */ /* 0x002fc800078fd0ff */
[----:B------:R-:W-:Y:S02]  /*184b0*/  ISETP.GE.AND P1, PT, R93, UR4, PT ;  /* 0x000000045d007c0c */ /* 0x000fe4000bf26270 */
[----:B------:R-:W-:-:S11]  /*184c0*/  PRMT R22, RZ, 0x7610, R22 ;  /* 0x00007610ff167816 */ /* 0x000fd60000000016 */
[----:B---3--:R-:W-:Y:S01]  /*184d0*/  @!P1 IMAD.MOV.U32 R2, RZ, RZ, R72 ;  /* 0x000000ffff029224 */ /* 0x008fe200078e0048 */
[----:B------:R-:W0:Y:S01]  /*184e0*/  S2R R70, SR_TID.X ;  /* 0x0000000000467919 */ /* 0x000e220000002100 */
[----:B------:R-:W-:Y:S02]  /*184f0*/  PRMT R21, RZ, 0x7610, R21 ;  /* 0x00007610ff157816 */ /* 0x000fe40000000015 */
[----:B------:R-:W-:Y:S01]  /*18500*/  PRMT R20, RZ, 0x7610, R20 ;  /* 0x00007610ff147816 */ /* 0x000fe20000000014 */
[----:B------:R-:W3:Y:S04]  /*18510*/  LDL R72, [R1+0x20c] ;  /* 0x00020c0001487983 */ /* 0x000ee80000100800 */
[----:B--2---:R1:W2:Y:S04]  /*18520*/  @!P1 LDG.E.U8 R22, desc[UR22][R2.64] ;  /* 0x0000001602169981 */ /* 0x0042a8000c1e1100 */
[----:B------:R-:W1:Y:S04]  /*18530*/  LDL R2, [R1+0xc0] ;  /* 0x0000c00001027983 */ /* 0x000e680000100800 */
[----:B------:R-:W1:Y:S01]  /*18540*/  LDL R3, [R1+0xc4] ;  /* 0x0000c40001037983 */ /* 0x000e620000100800 */
[----:B0-----:R-:W-:Y:S01]  /*18550*/  LOP3.LUT R93, R70, 0x7f, RZ, 0xc0, !PT ;  /* 0x0000007f465d7812 */ /* 0x001fe200078ec0ff */
[----:B------:R-:W-:Y:S03]  /*18560*/  BAR.SYNC.DEFER_BLOCKING 0x0 ;  /* 0x0000000000007b1d */ /* 0x000fe60000010000 */
[----:B------:R-:W-:-:S13]  /*18570*/  ISETP.GE.AND P0, PT, R93, UR4, PT ;  /* 0x000000045d007c0c */ /* 0x000fda000bf06270 */
[----:B-1----:R-:W-:-:S04]  /*18580*/  @!P0 LOP3.LUT R3, R3, R2, RZ, 0x3c, !PT ;  /* 0x0000000203038212 */ /* 0x002fc800078e3cff */
[----:B------:R-:W-:-:S04]  /*18590*/  @!P0 LOP3.LUT R2, R3, R2, RZ, 0x3c, !PT ;  /* 0x0000000203028212 */ /* 0x000fc800078e3cff */
[----:B------:R-:W-:-:S05]  /*185a0*/  @!P0 LOP3.LUT R3, R3, R2, RZ, 0x3c, !PT ;  /* 0x0000000203038212 */ /* 0x000fca00078e3cff */
[----:B------:R0:W2:Y:S04]  /*185b0*/  @!P0 LDG.E.U8 R21, desc[UR22][R2.64] ;  /* 0x0000001602158981 */ /* 0x0000a8000c1e1100 */
[----:B------:R-:W0:Y:S04]  /*185c0*/  LDL R2, [R1+0x100] ;  /* 0x0001000001027983 */ /* 0x000e280000100800 */
[----:B------:R-:W0:Y:S02]  /*185d0*/  LDL R3, [R1+0x104] ;  /* 0x0001040001037983 */ /* 0x000e240000100800 */
        /* <DEDUP_REMOVED lines=25> */
[----:B------:R-:W2:Y:S01]  /*18770*/  LDL R3, [R1+0x208] ;  /* 0x0002080001037983 */ /* 0x000ea20000100800 */
[----:B------:R-:W-:Y:S01]  /*18780*/  PRMT R16, RZ, 0x7610, R16 ;  /* 0x00007610ff107816 */ /* 0x000fe20000000010 */
[----:B---3--:R-:W-:Y:S01]  /*18790*/  @!P0 IMAD.MOV.U32 R2, RZ, RZ, R72 ;  /* 0x000000ffff028224 */ /* 0x008fe200078e0048 */
[----:B------:R-:W-:Y:S02]  /*187a0*/  PRMT R80, RZ, 0x7610, R80 ;  /* 0x00007610ff507816 */ /* 0x000fe40000000050 */
[----:B------:R-:W-:Y:S02]  /*187b0*/  PRMT R78, RZ, 0x7610, R78 ;  /* 0x00007610ff4e7816 */ /* 0x000fe4000000004e */
[----:B------:R-:W-:Y:S01]  /*187c0*/  PRMT R76, RZ, 0x7610, R76 ;  /* 0x00007610ff4c7816 */ /* 0x000fe2000000004c */
[----:B------:R-:W-:Y:S04]  /*187d0*/  STS.U8 [R93+UR10+0xa000], R62 ;  /* 0x00a0003e5d007988 */ /* 0x000fe8000800000a */
[----:B------:R-:W3:Y:S04]  /*187e0*/  LDL R72, [R1+0x34c] ;  /* 0x00034c0001487983 */ /* 0x000ee80000100800 */
[----:B--2---:R0:W2:Y:S04]  /*187f0*/  @!P0 LDG.E.U8 R16, desc[UR22][R2.64] ;  /* 0x0000001602108981 */ /* 0x0040a8000c1e1100 */
[----:B------:R-:W0:Y:S04]  /*18800*/  LDL R2, [R1+0x248] ;  /* 0x0002480001027983 */ /* 0x000e280000100800 */
[----:B------:R-:W0:Y:S02]  /*18810*/  LDL R3, [R1+0x24c] ;  /* 0x00024c0001037983 */ /* 0x000e240000100800 */
[----:B0-----:R-:W-:-:S04]  /*18820*/  @!P0 LOP3.LUT R3, R3, R2, RZ, 0x3c, !PT ;  /* 0x0000000203038212 */ /* 0x001fc800078e3cff */
        /* <DEDUP_REMOVED lines=16> */
[----:B------:R-:W0:Y:S04]  /*18930*/  LDL R3, [R1+0x30c] ;  /* 0x00030c0001037983 */ /* 0x000e280000100800 */
[----:B------:R1:W-:Y:S02]  /*18940*/  STS.U8 [R93+UR10+0xa200], R15 ;  /* 0x00a2000f5d007988 */ /* 0x0003e4000800000a */
[----:B-1----:R-:W-:-:S02]  /*18950*/  PRMT R15, RZ, 0x7610, R15 ;  /* 0x00007610ff0f7816 */ /* 0x002fc4000000000f */
[----:B0-----:R-:W-:-:S04]  /*18960*/  @!P0 LOP3.LUT R3, R3, R2, RZ, 0x3c, !PT ;  /* 0x0000000203038212 */ /* 0x001fc800078e3cff */
[----:B------:R-:W-:-:S04]  /*18970*/  @!P0 LOP3.LUT R2, R3, R2, RZ, 0x3c, !PT ;  /* 0x0000000203028212 */ /* 0x000fc800078e3cff */
[----:B------:R-:W-:-:S05]  /*18980*/  @!P0 LOP3.LUT R3, R3, R2, RZ, 0x3c, !PT ;  /* 0x0000000203038212 */ /* 0x000fca00078e3cff */
[----:B------:R3:W2:Y:S04]  /*18990*/  @!P0 LDG.E.U8 R15, desc[UR22][R2.64] ;  /* 0x00000016020f8981 */ /* 0x0006a8000c1e1100 */
[----:B------:R-:W2:Y:S01]  /*189a0*/  LDL R3, [R1+0x348] ;  /* 0x0003480001037983 */ /* 0x000ea20000100800 */
[----:B---3--:R-:W-:-:S03]  /*189b0*/  @!P0 IMAD.MOV.U32 R2, RZ, RZ, R72 ;  /* 0x000000ffff028224 */ /* 0x008fc600078e0048 */
[----:B------:R0:W-:Y:S04]  /*189c0*/  STS.U8 [R93+UR10+0xa400], R14 ;  /* 0x00a4000e5d007988 */ /* 0x0001e8000800000a */
[----:B------:R-:W3:Y:S01]  /*189d0*/  LDL R72, [R1+0x4b4] ;  /* 0x0004b40001487983 */ /* 0x000ee20000100800 */
[----:B0-----:R-:W-:-:S06]  /*189e0*/  PRMT R14, RZ, 0x7610, R14 ;  /* 0x00007610ff0e7816 */ /* 0x001fcc000000000e */
[----:B--2---:R0:W2:Y:S04]  /*189f0*/  @!P0 LDG.E.U8 R14, desc[UR22][R2.64] ;  /* 0x00000016020e8981 */ /* 0x0040a8000c1e1100 */
        /* <DEDUP_REMOVED lines=12> */
[----:B------:R-:W-:Y:S04]  /*18ac0*/  STS.U8 [R93+UR10+0xaa00], R11 ;  /* 0x00aa000b5d007988 */ /* 0x000fe8000800000a */
[----:B------:R1:W-:Y:S04]  /*18ad0*/  STS.U8 [R93+UR10+0xac00], R5 ;  /* 0x00ac00055d007988 */ /* 0x0003e8000800000a */
[----:B------:R3:W-:Y:S04]  /*18ae0*/  STS.U8 [R93+UR10+0xae00], R4 ;  /* 0x00ae00045d007988 */ /* 0x0007e8000800000a */
[----:B-1----:R-:W2:Y:S04]  /*18af0*/  LDL R5, [R1+0x4a4] ;  /* 0x0004a40001057983 */ /* 0x002ea80000100800 */
[----:B---3--:R-:W2:Y:S01]  /*18b00*/  LDL R4, [R1+0x4a0] ;  /* 0x0004a00001047983 */ /* 0x008ea20000100800 */
[----:B0-----:R-:W-:-:S04]  /*18b10*/  @!P0 LOP3.LUT R3, R3, R2, RZ, 0x3c, !PT ;  /* 0x0000000203038212 */ /* 0x001fc800078e3cff */
[----:B------:R-:W-:-:S04]  /*18b20*/  @!P0 LOP3.LUT R2, R3, R2, RZ, 0x3c, !PT ;  /* 0x0000000203028212 */ /* 0x000fc800078e3cff */
[----:B------:R-:W-:-:S05]  /*18b30*/  @!P0 LOP3.LUT R3, R3, R2, RZ, 0x3c, !PT ;  /* 0x0000000203038212 */ /* 0x000fca00078e3cff */
[----:B------:R0:W3:Y:S04]  /*18b40*/  @!P0 LDG.E.U8 R12, desc[UR22][R2.64] ;  /* 0x00000016020c8981 */ /* 0x0000e8000c1e1100 */
[----:B------:R-:W0:Y:S04]  /*18b50*/  LDL R2, [R1+0x490] ;  /* 0x0004900001027983 */ /* 0x000e280000100800 */
[----:B------:R-:W0:Y:S01]  /*18b60*/  LDL R3, [R1+0x494] ;  /* 0x0004940001037983 */ /* 0x000e220000100800 */
[----:B------:R-:W-:Y:S02]  /*18b70*/  PRMT R11, RZ, 0x7610, R11 ;  /* 0x00007610ff0b7816 */ /* 0x000fe4000000000b */
[----:B--2---:R-:W-:-:S04]  /*18b80*/  @!P0 LOP3.LUT R5, R5, R4, RZ, 0x3c, !PT ;  /* 0x0000000405058212 */ /* 0x004fc800078e3cff */
[----:B------:R-:W-:-:S04]  /*18b90*/  @!P0 LOP3.LUT R4, R5, R4, RZ, 0x3c, !PT ;  /* 0x0000000405048212 */ /* 0x000fc800078e3cff */
[----:B------:R-:W-:Y:S02]  /*18ba0*/  @!P0 LOP3.LUT R5, R5, R4, RZ, 0x3c, !PT ;  /* 0x0000000405058212 */ /* 0x000fe400078e3cff */
[----:B0-----:R-:W-:-:S04]  /*18bb0*/  @!P0 LOP3.LUT R3, R3, R2, RZ, 0x3c, !PT ;  /* 0x0000000203038212 */ /* 0x001fc800078e3cff */
[----:B------:R-:W-:-:S04]  /*18bc0*/  @!P0 LOP3.LUT R2, R3, R2, RZ, 0x3c, !PT ;  /* 0x0000000203028212 */ /* 0x000fc800078e3cff */
[----:B------:R-:W-:-:S05]  /*18bd0*/  @!P0 LOP3.LUT R3, R3, R2, RZ, 0x3c, !PT ;  /* 0x0000000203038212 */ /* 0x000fca00078e3cff */
[----:B------:R0:W2:Y:S02]  /*18be0*/  @!P0 LDG.E.U8 R11, desc[UR22][R2.64] ;  /* 0x00000016020b8981 */ /* 0x0000a4000c1e1100 */
[----:B0-----:R-:W-:-:S06]  /*18bf0*/  PRMT R3, RZ, 0x7610, R3 ;  /* 0x00007610ff037816 */ /* 0x001fcc0000000003 */
[----:B------:R0:W2:Y:S04]  /*18c00*/  @!P0 LDG.E.U8 R3, desc[UR22][R4.64] ;  /* 0x0000001604038981 */ /* 0x0000a8000c1e1100 */
[----:B------:R-:W2:Y:S01]  /*18c10*/  LDL R5, [R1+0x4b0] ;  /* 0x0004b00001057983 */ /* 0x000ea20000100800 */
[----:B------:R-:W-:Y:S01]  /*18c20*/  PRMT R2, RZ, 0x7610, R2 ;  /* 0x00007610ff027816 */ /* 0x000fe20000000002 */
[----:B0-----:R-:W-:Y:S01]  /*18c30*/  @!P0 IMAD.MOV.U32 R4, RZ, RZ, R72 ;  /* 0x000000ffff048224 */ /* 0x001fe200078e0048 */
[----:B------:R-:W-:Y:S01]  /*18c40*/  PRMT R92, RZ, 0x7610, R92 ;  /* 0x00007610ff5c7816 */ /* 0x000fe2000000005c */
        /* <DEDUP_REMOVED lines=31> */
[----:B---3--:R-:W-:-:S05]  /*18e40*/  @!P0 IMAD.MOV.U32 R4, RZ, RZ, R72 ;  /* 0x000000ffff048224 */ /* 0x008fca00078e0048 */
[----:B--2---:R0:W2:Y:S04]  /*18e50*/  @!P0 LDG.E.U8 R84, desc[UR22][R4.64] ;  /* 0x0000001604548981 */ /* 0x0040a8000c1e1100 */
[----:B------:R-:W0:Y:S04]  /*18e60*/  LDL R4, [R1+0x210] ;  /* 0x0002100001047983 */ /* 0x000e280000100800 */
[----:B------:R-:W0:Y:S01]  /*18e70*/  LDL R5, [R1+0x214] ;  /* 0x0002140001057983 */ /* 0x000e220000100800 */
[----:B------:R-:W-:Y:S02]  /*18e80*/  PRMT R82, RZ, 0x7610, R82 ;  /* 0x00007610ff527816 */ /* 0x000fe40000000052 */
[----:B0-----:R-:W-:-:S04]  /*18e90*/  @!P0 LOP3.LUT R5, R5, R4, RZ, 0x3c, !PT ;  /* 0x0000000405058212 */ /* 0x001fc800078e3cff */
[----:B------:R-:W-:-:S04]  /*18ea0*/  @!P0 LOP3.LUT R4, R5, R4, RZ, 0x3c, !PT ;  /* 0x0000000405048212 */ /* 0x000fc800078e3cff */
[----:B------:R-:W-:-:S05]  /*18eb0*/  @!P0 LOP3.LUT R5, R5, R4, RZ, 0x3c, !PT ;  /* 0x0000000405058212 */ /* 0x000fca00078e3cff */
[----:B------:R0:W3:Y:S04]  /*18ec0*/  @!P0 LDG.E.U8 R82, desc[UR22][R4.64] ;  /* 0x0000001604528981 */ /* 0x0000e8000c1e1100 */
        /* <DEDUP_REMOVED lines=9> */
[----:B------:R-:W-:Y:S01]  /*18f60*/  PRMT R77, RZ, 0x7610, R77 ;  /* 0x00007610ff4d7816 */ /* 0x000fe2000000004d */
[----:B------:R-:W1:Y:S01]  /*18f70*/  S2R R72, SR_TID.X ;  /* 0x0000000000487919 */ /* 0x000e620000002100 */
[----:B0-----:R-:W-:-:S04]  /*18f80*/  @!P0 LOP3.LUT R5, R5, R4, RZ, 0x3c, !PT ;  /* 0x0000000405058212 */ /* 0x001fc800078e3cff */
[----:B------:R-:W-:-:S04]  /*18f90*/  @!P0 LOP3.LUT R4, R5, R4, RZ, 0x3c, !PT ;  /* 0x0000000405048212 */ /* 0x000fc800078e3cff */
[----:B------:R-:W-:-:S05]  /*18fa0*/  @!P0 LOP3.LUT R5, R5, R4, RZ, 0x3c, !PT ;  /* 0x0000000405058212 */ /* 0x000fca00078e3cff */
[----:B------:R0:W2:Y:S04]  /*18fb0*/  @!P0 LDG.E.U8 R77, desc[UR22][R4.64] ;  /* 0x00000016044d8981 */ /* 0x0000a8000c1e1100 */
[----:B------:R-:W0:Y:S04]  /*18fc0*/  LDL R4, [R1+0x2d0] ;  /* 0x0002d00001047983 */ /* 0x000e280000100800 */
[----:B------:R-:W0:Y:S01]  /*18fd0*/  LDL R5, [R1+0x2d4] ;  /* 0x0002d40001057983 */ /* 0x000e220000100800 */
[----:B-1----:R-:W-:-:S03]  /*18fe0*/  LOP3.LUT R72, R72, 0x7f, RZ, 0xc0, !PT ;  /* 0x0000007f48487812 */ /* 0x002fc600078ec0ff */
[----:B------:R-:W-:Y:S01]  /*18ff0*/  STS.U8 [R93+UR10+0xb000], R61 ;  /* 0x00b0003d5d007988 */ /* 0x000fe2000800000a */
[----:B------:R-:W-:-:S03]  /*19000*/  LOP3.LUT R72, R72, 0x10, RZ, 0x3c, !PT ;  /* 0x0000001048487812 */ /* 0x000fc600078e3cff */
[----:B------:R-:W-:Y:S04]  /*19010*/  STS.U8 [R93+UR10+0xb200], R60 ;  /* 0x00b2003c5d007988 */ /* 0x000fe8000800000a */
        /* <DEDUP_REMOVED lines=8> */
[----:B------:R1:W-:Y:S04]  /*190a0*/  STS.U8 [R72+UR10+0xa280], R47 ;  /* 0x00a2802f48007988 */ /* 0x0003e8000800000a */
[----:B-1----:R-:W2:Y:S01]  /*190b0*/  LDL R47, [R1+0x314] ;  /* 0x00031400012f7983 */ /* 0x002ea20000100800 */
[----:B0-----:R-:W-:-:S04]  /*190c0*/  @!P0 LOP3.LUT R5, R5, R4, RZ, 0x3c, !PT ;  /* 0x0000000405058212 */ /* 0x001fc800078e3cff */
[----:B------:R-:W-:-:S04]  /*190d0*/  @!P0 LOP3.LUT R4, R5, R4, RZ, 0x3c, !PT ;  /* 0x0000000405048212 */ /* 0x000fc800078e3cff */
[----:B------:R-:W-:-:S05]  /*190e0*/  @!P0 LOP3.LUT R5, R5, R4, RZ, 0x3c, !PT ;  /* 0x0000000405058212 */ /* 0x000fca00078e3cff */
[----:B------:R2:W3:Y:S04]  /*190f0*/  @!P0 LDG.E.U8 R75, desc[UR22][R4.64] ;  /* 0x00000016044b8981 */ /* 0x0004e8000c1e1100 */
[----:B------:R-:W3:Y:S04]  /*19100*/  LDL R5, [R1+0x310] ;  /* 0x0003100001057983 */ /* 0x000ee80000100800 */
[----:B------:R0:W-:Y:S02]  /*19110*/  STS.U8 [R72+UR10+0xa480], R10 ;  /* 0x00a4800a48007988 */ /* 0x0001e4000800000a */
[----:B0-----:R-:W-:Y:S01]  /*19120*/  PRMT R10, RZ, 0x7610, R10 ;  /* 0x00007610ff0a7816 */ /* 0x001fe2000000000a */
[----:B--2---:R-:W-:Y:S01]  /*19130*/  @!P0 IMAD.MOV.U32 R4, RZ, RZ, R47 ;  /* 0x000000ffff048224 */ /* 0x004fe200078e002f */
[----:B------:R0:W-:Y:S04]  /*19140*/  STS.U8 [R72+UR10+0xa680], R9 ;  /* 0x00a6800948007988 */ /* 0x0001e8000800000a */
[----:B------:R-:W2:Y:S04]  /*19150*/  LDL R47, [R1+0x4ac] ;  /* 0x0004ac00012f7983 */ /* 0x000ea80000100800 */
[----:B---3--:R1:W3:Y:S04]  /*19160*/  @!P0 LDG.E.U8 R10, desc[UR22][R4.64] ;  /* 0x00000016040a8981 */ /* 0x0082e8000c1e1100 */
[----:B------:R-:W1:Y:S04]  /*19170*/  LDL R4, [R1+0x350] ;  /* 0x0003500001047983 */ /* 0x000e680000100800 */
[----:B------:R-:W1:Y:S01]  /*19180*/  LDL R5, [R1+0x354] ;  /* 0x0003540001057983 */ /* 0x000e620000100800 */
[----:B0-----:R-:W-:-:S02]  /*19190*/  PRMT R9, RZ, 0x7610, R9 ;  /* 0x00007610ff097816 */ /* 0x001fc40000000009 */
[----:B-1----:R-:W-:-:S04]  /*191a0*/  @!P0 LOP3.LUT R5, R5, R4, RZ, 0x3c, !PT ;  /* 0x0000000405058212 */ /* 0x002fc800078e3cff */
        /* <DEDUP_REMOVED lines=17> */
[----:B-1----:R-:W2:Y:S01]  /*192c0*/  LDL R46, [R1+0x4a8] ;  /* 0x0004a800012e7983 */ /* 0x002ea20000100800 */
        /* <DEDUP_REMOVED lines=39> */
[----:B------:R-:W-:-:S03]  /*19540*/  PRMT R87, RZ, 0x7610, R87 ;  /* 0x00007610ff577816 */ /* 0x000fc60000000057 */
[----:B------:R-:W-:Y:S04]  /*19550*/  STS.U8 [R72+UR10+0xb080], R52 ;  /* 0x00b0803448007988 */ /* 0x000fe8000800000a */
[----:B------:R-:W-:Y:S04]  /*19560*/  STS.U8 [R72+UR10+0xb280], R51 ;  /* 0x00b2803348007988 */ /* 0x000fe8000800000a */
[----:B------:R-:W-:Y:S04]  /*19570*/  STS.U8 [R72+UR10+0xb480], R50 ;  /* 0x00b4803248007988 */ /* 0x000fe8000800000a */
[----:B------:R-:W-:Y:S04]  /*19580*/  STS.U8 [R72+UR10+0xb680], R49 ;  /* 0x00b6803148007988 */ /* 0x000fe8000800000a */
        /* <DEDUP_REMOVED lines=12> */
[----:B------:R-:W-:-:S02]  /*19650*/  PRMT R81, RZ, 0x7610, R81 ;  /* 0x00007610ff517816 */ /* 0x000fc40000000051 */
[----:B--2---:R-:W-:-:S04]  /*19660*/  @!P0 LOP3.LUT R45, R45, R44, RZ, 0x3c, !PT ;  /* 0x0000002c2d2d8212 */ /* 0x004fc800078e3cff */
[----:B------:R-:W-:-:S04]  /*19670*/  @!P0 LOP3.LUT R44, R45, R44, RZ, 0x3c, !PT ;  /* 0x0000002c2d2c8212 */ /* 0x000fc800078e3cff */
[----:B------:R-:W-:-:S05]  /*19680*/  @!P0 LOP3.LUT R45, R45, R44, RZ, 0x3c, !PT ;  /* 0x0000002c2d2d8212 */ /* 0x000fca00078e3cff */
[----:B------:R1:W2:Y:S04]  /*19690*/  @!P0 LDG.E.U8 R81, desc[UR22][R44.64] ;  /* 0x000000162c518981 */ /* 0x0002a8000c1e1100 */
[----:B------:R-:W1:Y:S04]  /*196a0*/  LDL R44, [R1+0x258] ;  /* 0x00025800012c7983 */ /* 0x000e680000100800 */
[----:B------:R-:W1:Y:S01]  /*196b0*/  LDL R45, [R1+0x25c] ;  /* 0x00025c00012d7983 */ /* 0x000e620000100800 */
[----:B0-----:R-:W-:-:S04]  /*196c0*/  @!P0 LOP3.LUT R47, R47, R46, RZ, 0x3c, !PT ;  /* 0x0000002e2f2f8212 */ /* 0x001fc800078e3cff */
[----:B------:R-:W-:-:S04]  /*196d0*/  @!P0 LOP3.LUT R46, R47, R46, RZ, 0x3c, !PT ;  /* 0x0000002e2f2e8212 */ /* 0x000fc800078e3cff */
[----:B------:R-:W-:-:S05]  /*196e0*/  @!P0 LOP3.LUT R47, R47, R46, RZ, 0x3c, !PT ;  /* 0x0000002e2f2f8212 */ /* 0x000fca00078e3cff */
[----:B------:R0:W2:Y:S04]  /*196f0*/  @!P0 LDG.E.U8 R85, desc[UR22][R46.64] ;  /* 0x000000162e558981 */ /* 0x0000a8000c1e1100 */
[----:B------:R-:W0:Y:S04]  /*19700*/  LDL R46, [R1+0x1d8] ;  /* 0x0001d800012e7983 */ /* 0x000e280000100800 */
[----:B------:R-:W0:Y:S01]  /*19710*/  LDL R47, [R1+0x1dc] ;  /* 0x0001dc00012f7983 */ /* 0x000e220000100800 */
[----:B------:R-:W-:Y:S02]  /*19720*/  PRMT R83, RZ, 0x7610, R83 ;  /* 0x00007610ff537816 */ /* 0x000fe40000000053 */
[----:B------:R-:W-:-:S02]  /*19730*/  PRMT R48, RZ, 0x7610, R48 ;  /* 0x00007610ff307816 */ /* 0x000fc40000000030 */
[----:B-1----:R-:W-:-:S04]  /*19740*/  @!P0 LOP3.LUT R45, R45, R44, RZ, 0x3c, !PT ;  /* 0x0000002c2d2d8212 */ /* 0x002fc800078e3cff */
[C---:B------:R-:W-:Y:S01]  /*19750*/  @!P0 LOP3.LUT R44, R45.reuse, R44, RZ, 0x3c, !PT ;  /* 0x0000002c2d2c8212 */ /* 0x040fe200078e3cff */
[----:B------:R1:W-:Y:S03]  /*19760*/  STS.U8 [R72+UR10+0xbe80], R43 ;  /* 0x00be802b48007988 */ /* 0x0003e6000800000a */
[----:B------:R-:W-:-:S05]  /*19770*/  @!P0 LOP3.LUT R45, R45, R44, RZ, 0x3c, !PT ;  /* 0x0000002c2d2d8212 */ /* 0x000fca00078e3cff */
[----:B------:R-:W2:Y:S01]  /*19780*/  @!P0 LDG.E.U8 R48, desc[UR22][R44.64] ;  /* 0x000000162c308981 */ /* 0x000ea2000c1e1100 */
[----:B0-----:R-:W-:-:S04]  /*19790*/  @!P0 LOP3.LUT R47, R47, R46, RZ, 0x3c, !PT ;  /* 0x0000002e2f2f8212 */ /* 0x001fc800078e3cff */
[----:B------:R-:W-:-:S04]  /*197a0*/  @!P0 LOP3.LUT R46, R47, R46, RZ, 0x3c, !PT ;  /* 0x0000002e2f2e8212 */ /* 0x000fc800078e3cff */
[----:B------:R-:W-:-:S05]  /*197b0*/  @!P0 LOP3.LUT R47, R47, R46, RZ, 0x3c, !PT ;  /* 0x0000002e2f2f8212 */ /* 0x000fca00078e3cff */
[----:B------:R-:W2:Y:S04]  /*197c0*/  @!P0 LDG.E.U8 R83, desc[UR22][R46.64] ;  /* 0x000000162e538981 */ /* 0x000ea8000c1e1100 */
[----:B------:R-:W2:Y:S04]  /*197d0*/  LDL R47, [R1+0x29c] ;  /* 0x00029c00012f7983 */ /* 0x000ea80000100800 */
[----:B------:R-:W3:Y:S04]  /*197e0*/  LDL R46, [R1+0x2dc] ;  /* 0x0002dc00012e7983 */ /* 0x000ee80000100800 */
[----:B-1----:R-:W3:Y:S04]  /*197f0*/  LDL.LU R72, [R1+0x728] ;  /* 0x0007280001487983 */ /* 0x002ee80000300800 */
[----:B------:R-:W3:Y:S04]  /*19800*/  LDL R43, [R1+0x298] ;  /* 0x00029800012b7983 */ /* 0x000ee80000100800 */
[----:B------:R-:W4:Y:S01]  /*19810*/  LDL R44, [R1+0x2d8] ;  /* 0x0002d800012c7983 */ /* 0x000f220000100800 */
[----:B------:R-:W-:-:S02]  /*19820*/  LOP3.LUT R70, R70, 0x7f, RZ, 0xc0, !PT ;  /* 0x0000007f46467812 */ /* 0x000fc400078ec0ff */
[----:B------:R-:W-:Y:S01]  /*19830*/  PRMT R49, RZ, 0x7610, R49 ;  /* 0x00007610ff317816 */ /* 0x000fe20000000031 */
[----:B------:R-:W4:Y:S01]  /*19840*/  LDL R45, [R1+0x398] ;  /* 0x00039800012d7983 */ /* 0x000f220000100800 */
[----:B------:R-:W-:-:S05]  /*19850*/  LOP3.LUT R70, R70, 0x20, RZ, 0x3c, !PT ;  /* 0x0000002046467812 */ /* 0x000fca00078e3cff */
[----:B------:R2:W-:Y:S02]  /*19860*/  STS.U8 [R70+UR10+0xa100], R42 ;  /* 0x00a1002a46007988 */ /* 0x0005e4000800000a */
[----:B--2---:R-:W-:Y:S02]  /*19870*/  @!P0 IMAD.MOV.U32 R42, RZ, RZ, R47 ;  /* 0x000000ffff2a8224 */ /* 0x004fe400078e002f */
[----:B------:R-:W2:Y:S04]  /*19880*/  LDL R47, [R1+0x394] ;  /* 0x00039400012f7983 */ /* 0x000ea80000100800 */
[----:B---3--:R4:W3:Y:S02]  /*19890*/  @!P0 LDG.E.U8 R49, desc[UR22][R42.64] ;  /* 0x000000162a318981 */ /* 0x0088e4000c1e1100 */
[----:B----4-:R-:W-:-:S02]  /*198a0*/  @!P0 IMAD.MOV.U32 R43, RZ, RZ, R44 ;  /* 0x000000ffff2b8224 */ /* 0x010fc400078e002c */
[----:B------:R-:W4:Y:S01]  /*198b0*/  LDL R44, [R1+0x3c8] ;  /* 0x0003c800012c7983 */ /* 0x000f220000100800 */
[----:B------:R-:W-:-:S03]  /*198c0*/  PRMT R61, RZ, 0x7610, R61 ;  /* 0x00007610ff3d7816 */ /* 0x000fc6000000003d */
[----:B------:R0:W-:Y:S04]  /*198d0*/  STS.U8 [R70+UR10+0xa300], R41 ;  /* 0x00a3002946007988 */ /* 0x0001e8000800000a */
[----:B------:R-:W-:Y:S04]  /*198e0*/  STS.U8 [R70+UR10+0xa500], R40 ;  /* 0x00a5002846007988 */ /* 0x000fe8000800000a */
[----:B------:R-:W-:Y:S01]  /*198f0*/  STS.U8 [R70+UR10+0xa700], R39 ;  /* 0x00a7002746007988 */ /* 0x000fe2000800000a */
[----:B------:R-:W-:-:S03]  /*19900*/  @!P0 IMAD.MOV.U32 R42, RZ, RZ, R46 ;  /* 0x000000ffff2a8224 */ /* 0x000fc600078e002e */
[----:B------:R1:W-:Y:S04]  /*19910*/  STS.U8 [R70+UR10+0xa900], R38 ;  /* 0x00a9002646007988 */ /* 0x0003e8000800000a */
[----:B------:R-:W3:Y:S01]  /*19920*/  LDL R46, [R1+0x3c4] ;  /* 0x0003c400012e7983 */ /* 0x000ee20000100800 */
[----:B------:R-:W-:Y:S02]  /*19930*/  PRMT R57, RZ, 0x7610, R57 ;  /* 0x00007610ff397816 */ /* 0x000fe40000000039 */
[----:B------:R-:W-:Y:S01]  /*19940*/  PRMT R51, RZ, 0x7610, R51 ;  /* 0x00007610ff337816 */ /* 0x000fe20000000033 */
[----:B0-----:R-:W3:Y:S01]  /*19950*/  LDL R41, [R1+0x31c] ;  /* 0x00031c0001297983 */ /* 0x001ee20000100800 */
[----:B-1----:R-:W-:-:S03]  /*19960*/  @!P0 IMAD.MOV.U32 R38, RZ, RZ, R45 ;  /* 0x000000ffff268224 */ /* 0x002fc600078e002d */
[----:B------:R-:W3:Y:S04]  /*19970*/  LDL R45, [R1+0x450] ;  /* 0x00045000012d7983 */ /* 0x000ee80000100800 */
[----:B------:R-:W3:Y:S01]  /*19980*/  LDL R40, [R1+0x318] ;  /* 0x0003180001287983 */ /* 0x000ee20000100800 */
[----:B--2---:R-:W-:-:S03]  /*19990*/  @!P0 IMAD.MOV.U32 R39, RZ, RZ, R47 ;  /* 0x000000ffff278224 */ /* 0x004fc600078e002f */
[----:B------:R-:W2:Y:S04]  /*199a0*/  LDL R47, [R1+0x44c] ;  /* 0x00044c00012f7983 */ /* 0x000ea80000100800 */
[----:B------:R4:W2:Y:S02]  /*199b0*/  @!P0 LDG.E.U8 R61, desc[UR22][R38.64] ;  /* 0x00000016263d8981 */ /* 0x0008a4000c1e1100 */
[----:B----4-:R-:W-:Y:S02]  /*199c0*/  @!P0 IMAD.MOV.U32 R38, RZ, RZ, R44 ;  /* 0x000000ffff268224 */ /* 0x010fe400078e002c */
[----:B------:R-:W4:Y:S04]  /*199d0*/  LDL R44, [R1+0xdc] ;  /* 0x0000dc00012c7983 */ /* 0x000f280000100800 */
[----:B------:R-:W-:Y:S04]  /*199e0*/  STS.U8 [R70+UR10+0xab00], R37 ;  /* 0x00ab002546007988 */ /* 0x000fe8000800000a */
[----:B------:R-:W-:Y:S04]  /*199f0*/  STS.U8 [R70+UR10+0xad00], R36 ;  /* 0x00ad002446007988 */ /* 0x000fe8000800000a */
[----:B------:R-:W-:Y:S04]  /*19a00*/  STS.U8 [R70+UR10+0xaf00], R35 ;  /* 0x00af002346007988 */ /* 0x000fe8000800000a */
[----:B------:R3:W-:Y:S04]  /*19a10*/  STS.U8 [R70+UR10+0xb100], R34 ;  /* 0x00b1002246007988 */ /* 0x0007e8000800000a */
[----:B------:R-:W-:Y:S04]  /*19a20*/  STS.U8 [R70+UR10+0xb300], R33 ;  /* 0x00b3002146007988 */ /* 0x000fe8000800000a */
[----:B------:R-:W-:Y:S04]  /*19a30*/  STS.U8 [R70+UR10+0xb500], R32 ;  /* 0x00b5002046007988 */ /* 0x000fe8000800000a */
[----:B------:R-:W-:Y:S04]  /*19a40*/  STS.U8 [R70+UR10+0xb700], R31 ;  /* 0x00b7001f46007988 */ /* 0x000fe8000800000a */
[----:B------:R-:W-:Y:S04]  /*19a50*/  STS.U8 [R70+UR10+0xb900], R30 ;  /* 0x00b9001e46007988 */ /* 0x000fe8000800000a */
[----:B------:R0:W-:Y:S04]  /*19a60*/  STS.U8 [R70+UR10+0xbb00], R29 ;  /* 0x00bb001d46007988 */ /* 0x0001e8000800000a */
[----:B------:R1:W-:Y:S01]  /*19a70*/  STS.U8 [R70+UR10+0xbd00], R28 ;  /* 0x00bd001c46007988 */ /* 0x0003e2000800000a */
[----:B---3--:R-:W-:-:S02]  /*19a80*/  @!P0 IMAD.MOV.U32 R34, RZ, RZ, R45 ;  /* 0x000000ffff228224 */ /* 0x008fc400078e002d */
[----:B------:R-:W-:Y:S01]  /*19a90*/  @!P0 IMAD.MOV.U32 R39, RZ, RZ, R46 ;  /* 0x000000ffff278224 */ /* 0x000fe200078e002e */
[----:B------:R-:W3:Y:S04]  /*19aa0*/  LDL R45, [R1+0x1a4] ;  /* 0x0001a400012d7983 */ /* 0x000ee80000100800 */
[----:B0-----:R-:W3:Y:S04]  /*19ab0*/  LDL R29, [R1+0x224] ;  /* 0x00022400011d7983 */ /* 0x001ee80000100800 */
[----:B-1----:R-:W3:Y:S04]  /*19ac0*/  LDL R28, [R1+0x220] ;  /* 0x00022000011c7983 */ /* 0x002ee80000100800 */
[----:B------:R-:W3:Y:S04]  /*19ad0*/  LDL R46, [R1+0xd8] ;  /* 0x0000d800012e7983 */ /* 0x000ee80000100800 */
[----:B------:R-:W3:Y:S04]  /*19ae0*/  LDL R37, [R1+0x3f8] ;  /* 0x0003f80001257983 */ /* 0x000ee80000100800 */
[----:B------:R-:W3:Y:S04]  /*19af0*/  LDL R36, [R1+0x3f4] ;  /* 0x0003f40001247983 */ /* 0x000ee80000100800 */
[----:B------:R-:W3:Y:S04]  /*19b00*/  LDL R33, [R1+0x11c] ;  /* 0x00011c0001217983 */ /* 0x000ee80000100800 */
[----:B------:R-:W3:Y:S01]  /*19b10*/  LDL R32, [R1+0x118] ;  /* 0x0001180001207983 */ /* 0x000ee20000100800 */
[----:B--2---:R-:W-:-:S03]  /*19b20*/  @!P0 IMAD.MOV.U32 R35, RZ, RZ, R47 ;  /* 0x000000ffff238224 */ /* 0x004fc600078e002f */
[----:B------:R-:W2:Y:S04]  /*19b30*/  LDL R47, [R1+0x1a0] ;  /* 0x0001a000012f7983 */ /* 0x000ea80000100800 */
[----:B------:R4:W2:Y:S02]  /*19b40*/  @!P0 LDG.E.U8 R57, desc[UR22][R34.64] ;  /* 0x0000001622398981 */ /* 0x0008a4000c1e1100 */
[----:B----4-:R-:W-:Y:S02]  /*19b50*/  @!P0 IMAD.MOV.U32 R34, RZ, RZ, R44 ;  /* 0x000000ffff228224 */ /* 0x010fe400078e002c */
[----:B------:R-:W4:Y:S01]  /*19b60*/  LDL R44, [R1+0x1e4] ;  /* 0x0001e400012c7983 */ /* 0x000f220000100800 */
[----:B------:R-:W-:Y:S02]  /*19b70*/  PRMT R53, RZ, 0x7610, R53 ;  /* 0x00007610ff357816 */ /* 0x000fe40000000035 */
[----:B---3--:R-:W-:-:S04]  /*19b80*/  @!P0 LOP3.LUT R29, R29, R28, RZ, 0x3c, !PT ;  /* 0x0000001c1d1d8212 */ /* 0x008fc800078e3cff */
[----:B------:R-:W-:-:S04]  /*19b90*/  @!P0 LOP3.LUT R28, R29, R28, RZ, 0x3c, !PT ;  /* 0x0000001c1d1c8212 */ /* 0x000fc800078e3cff */
[----:B------:R-:W-:-:S05]  /*19ba0*/  @!P0 LOP3.LUT R29, R29, R28, RZ, 0x3c, !PT ;  /* 0x0000001c1d1d8212 */ /* 0x000fca00078e3cff */
[----:B------:R-:W3:Y:S04]  /*19bb0*/  @!P0 LDG.E.U8 R51, desc[UR22][R28.64] ;  /* 0x000000161c338981 */ /* 0x000ee8000c1e1100 */
[----:B------:R-:W3:Y:S04]  /*19bc0*/  LDL R28, [R1+0x260] ;  /* 0x00026000011c7983 */ /* 0x000ee80000100800 */
[----:B------:R-:W3:Y:S01]  /*19bd0*/  LDL R29, [R1+0x264] ;  /* 0x00026400011d7983 */ /* 0x000ee20000100800 */
[----:B------:R-:W-:Y:S02]  /*19be0*/  @!P0 IMAD.MOV.U32 R30, RZ, RZ, R45 ;  /* 0x000000ffff1e8224 */ /* 0x000fe400078e002d */
[----:B------:R-:W-:Y:S01]  /*19bf0*/  @!P0 IMAD.MOV.U32 R35, RZ, RZ, R46 ;  /* 0x000000ffff238224 */ /* 0x000fe200078e002e */
[----:B------:R-:W3:Y:S04]  /*19c00*/  LDL R45, [R1+0x2a4] ;  /* 0x0002a400012d7983 */ /* 0x000ee80000100800 */
[----:B------:R-:W3:Y:S01]  /*19c10*/  LDL R46, [R1+0x1e0] ;  /* 0x0001e000012e7983 */ /* 0x000ee20000100800 */
[----:B--2---:R-:W-:-:S03]  /*19c20*/  @!P0 IMAD.MOV.U32 R31, RZ, RZ, R47 ;  /* 0x000000ffff1f8224 */ /* 0x004fc600078e002f */
[----:B------:R-:W2:Y:S04]  /*19c30*/  LDL R47, [R1+0x2a0] ;  /* 0x0002a000012f7983 */ /* 0x000ea80000100800 */
[----:B------:R4:W2:Y:S02]  /*19c40*/  @!P0 LDG.E.U8 R53, desc[UR22][R30.64] ;  /* 0x000000161e358981 */ /* 0x0008a4000c1e1100 */
[----:B----4-:R-:W-:Y:S02]  /*19c50*/  @!P0 IMAD.MOV.U32 R30, RZ, RZ, R44 ;  /* 0x000000ffff1e8224 */ /* 0x010fe400078e002c */
[----:B------:R-:W4:Y:S01]  /*19c60*/  LDL R44, [R1+0x2e4] ;  /* 0x0002e400012c7983 */ /* 0x000f220000100800 */
[----:B------:R-:W-:Y:S02]  /*19c70*/  @!P0 LOP3.LUT R41, R41, R40, RZ, 0x3c, !PT ;  /* 0x0000002829298212 */ /* 0x000fe400078e3cff */
[----:B------:R-:W-:-:S02]  /*19c80*/  @!P0 LOP3.LUT R37, R37, R36, RZ, 0x3c, !PT ;  /* 0x0000002425258212 */ /* 0x000fc400078e3cff */
[----:B------:R-:W-:Y:S02]  /*19c90*/  @!P0 LOP3.LUT R33, R33, R32, RZ, 0x3c, !PT ;  /* 0x0000002021218212 */ /* 0x000fe400078e3cff */
[----:B------:R-:W-:Y:S02]  /*19ca0*/  @!P0 LOP3.LUT R40, R41, R40, RZ, 0x3c, !PT ;  /* 0x0000002829288212 */ /* 0x000fe400078e3cff */
[----:B------:R-:W-:Y:S02]  /*19cb0*/  @!P0 LOP3.LUT R36, R37, R36, RZ, 0x3c, !PT ;  /* 0x0000002425248212 */ /* 0x000fe400078e3cff */
[----:B------:R-:W-:Y:S02]  /*19cc0*/  @!P0 LOP3.LUT R32, R33, R32, RZ, 0x3c, !PT ;  /* 0x0000002021208212 */ /* 0x000fe400078e3cff */
[----:B------:R-:W-:Y:S02]  /*19cd0*/  PRMT R69, RZ, 0x7610, R69 ;  /* 0x00007610ff457816 */ /* 0x000fe40000000045 */
[----:B------:R-:W-:-:S02]  /*19ce0*/  PRMT R63, RZ, 0x7610, R63 ;  /* 0x00007610ff3f7816 */ /* 0x000fc4000000003f */
[----:B------:R-:W-:Y:S02]  /*19cf0*/  PRMT R59, RZ, 0x7610, R59 ;  /* 0x00007610ff3b7816 */ /* 0x000fe4000000003b */
[----:B------:R-:W-:Y:S02]  /*19d00*/  PRMT R55, RZ, 0x7610, R55 ;  /* 0x00007610ff377816 */ /* 0x000fe40000000037 */
[----:B------:R-:W-:Y:S02]  /*19d10*/  @!P0 LOP3.LUT R41, R41, R40, RZ, 0x3c, !PT ;  /* 0x0000002829298212 */ /* 0x000fe400078e3cff */
[----:B------:R-:W-:Y:S02]  /*19d20*/  @!P0 LOP3.LUT R37, R37, R36, RZ, 0x3c, !PT ;  /* 0x0000002425258212 */ /* 0x000fe400078e3cff */
[----:B------:R-:W-:Y:S01]  /*19d30*/  @!P0 LOP3.LUT R33, R33, R32, RZ, 0x3c, !PT ;  /* 0x0000002021218212 */ /* 0x000fe200078e3cff */
[----:B------:R-:W4:Y:S01]  /*19d40*/  @!P0 LDG.E.U8 R63, desc[UR22][R40.64] ;  /* 0x00000016283f8981 */ /* 0x000f22000c1e1100 */
[----:B------:R-:W-:-:S03]  /*19d50*/  PRMT R71, RZ, 0x7610, R71 ;  /* 0x00007610ff477816 */ /* 0x000fc60000000047 */
[----:B------:R-:W4:Y:S04]  /*19d60*/  @!P0 LDG.E.U8 R59, desc[UR22][R36.64] ;  /* 0x00000016243b8981 */ /* 0x000f28000c1e1100 */
[----:B------:R-:W4:Y:S04]  /*19d70*/  @!P0 LDG.E.U8 R55, desc[UR22][R32.64] ;  /* 0x0000001620378981 */ /* 0x000f28000c1e1100 */
[----:B------:R-:W4:Y:S04]  /*19d80*/  LDL R40, [R1+0x358] ;  /* 0x0003580001287983 */ /* 0x000f280000100800 */
[----:B------:R-:W4:Y:S04]  /*19d90*/  LDL R41, [R1+0x35c] ;  /* 0x00035c0001297983 */ /* 0x000f280000100800 */
[----:B------:R-:W4:Y:S04]  /*19da0*/  LDL R36, [R1+0x424] ;  /* 0x0004240001247983 */ /* 0x000f280000100800 */
[----:B------:R-:W4:Y:S04]  /*19db0*/  LDL R37, [R1+0x428] ;  /* 0x0004280001257983 */ /* 0x000f280000100800 */
[----:B------:R-:W4:Y:S04]  /*19dc0*/  LDL R32, [R1+0x158] ;  /* 0x0001580001207983 */ /* 0x000f280000100800 */
[----:B------:R-:W4:Y:S01]  /*19dd0*/  LDL R33, [R1+0x15c] ;  /* 0x00015c0001217983 */ /* 0x000f220000100800 */
[----:B---3--:R-:W-:-:S04]  /*19de0*/  @!P0 LOP3.LUT R29, R29, R28, RZ, 0x3c, !PT ;  /* 0x0000001c1d1d8212 */ /* 0x008fc800078e3cff */
[----:B------:R-:W-:-:S04]  /*19df0*/  @!P0 LOP3.LUT R28, R29, R28, RZ, 0x3c, !PT ;  /* 0x0000001c1d1c8212 */ /* 0x000fc800078e3cff */
[----:B------:R-:W-:Y:S01]  /*19e00*/  @!P0 LOP3.LUT R29, R29, R28, RZ, 0x3c, !PT ;  /* 0x0000001c1d1d8212 */ /* 0x000fe200078e3cff */
[----:B------:R-:W-:Y:S01]  /*19e10*/  @!P0 IMAD.MOV.U32 R31, RZ, RZ, R46 ;  /* 0x000000ffff1f8224 */ /* 0x000fe200078e002e */
[----:B------:R0:W-:Y:S04]  /*19e20*/  STS.U8 [R70+UR10+0xbf00], R25 ;  /* 0x00bf001946007988 */ /* 0x0001e8000800000a */
[----:B------:R1:W3:Y:S04]  /*19e30*/  @!P0 LDG.E.U8 R69, desc[UR22][R28.64] ;  /* 0x000000161c458981 */ /* 0x0002e8000c1e1100 */
[----:B------:R-:W3:Y:S04]  /*19e40*/  LDL R46, [R1+0x2e0] ;  /* 0x0002e000012e7983 */ /* 0x000ee80000100800 */
[----:B0-----:R-:W3:Y:S01]  /*19e50*/  LDL.LU R70, [R1+0x724] ;  /* 0x0007240001467983 */ /* 0x001ee20000300800 */
[----:B-1----:R-:W-:-:S03]  /*19e60*/  @!P0 IMAD.MOV.U32 R28, RZ, RZ, R45 ;  /* 0x000000ffff1c8224 */ /* 0x002fc600078e002d */
[----:B------:R-:W3:Y:S01]  /*19e70*/  LDL R45, [R1+0x3a0] ;  /* 0x0003a000012d7983 */ /* 0x000ee20000100800 */
[----:B--2---:R-:W-:-:S03]  /*19e80*/  @!P0 IMAD.MOV.U32 R29, RZ, RZ, R47 ;  /* 0x000000ffff1d8224 */ /* 0x004fc600078e002f */
[----:B------:R-:W2:Y:S04]  /*19e90*/  LDL.LU R47, [R1] ;  /* 0x00000000012f7983 */ /* 0x000ea80000300800 */
[----:B------:R4:W2:Y:S04]  /*19ea0*/  @!P0 LDG.E.U8 R71, desc[UR22][R28.64] ;  /* 0x000000161c478981 */ /* 0x0008a8000c1e1100 */
[----:B------:R-:W2:Y:S01]  /*19eb0*/  LDL R25, [R1+0x3d0] ;  /* 0x0003d00001197983 */ /* 0x000ea20000100800 */
[----:B----4-:R-:W-:-:S03]  /*19ec0*/  @!P0 IMAD.MOV.U32 R28, RZ, RZ, R44 ;  /* 0x000000ffff1c8224 */ /* 0x010fc600078e002c */
[----:B------:R-:W4:Y:S01]  /*19ed0*/  LDL R44, [R1+0x3cc] ;  /* 0x0003cc00012c7983 */ /* 0x000f220000100800 */
[----:B------:R-:W-:Y:S02]  /*19ee0*/  LOP3.LUT R93, R93, 0x30, RZ, 0x3c, !PT ;  /* 0x000000305d5d7812 */ /* 0x000fe400078e3cff */
[----:B------:R-:W-:-:S03]  /*19ef0*/  PRMT R50, RZ, 0x7610, R50 ;  /* 0x00007610ff327816 */ /* 0x000fc60000000032 */
[----:B------:R-:W-:Y:S01]  /*19f00*/  STS.U8 [R93+UR10+0xa180], R67 ;  /* 0x00a180435d007988 */ /* 0x000fe2000800000a */
[----:B------:R-:W-:-:S03]  /*19f10*/  PRMT R73, RZ, 0x7610, R73 ;  /* 0x00007610ff497816 */ /* 0x000fc60000000049 */
[----:B------:R-:W-:Y:S04]  /*19f20*/  STS.U8 [R93+UR10+0xa380], R66 ;  /* 0x00a380425d007988 */ /* 0x000fe8000800000a */
[----:B------:R-:W-:Y:S04]  /*19f30*/  STS.U8 [R93+UR10+0xa580], R65 ;  /* 0x00a580415d007988 */ /* 0x000fe8000800000a */
[----:B------:R-:W-:Y:S04]  /*19f40*/  STS.U8 [R93+UR10+0xa780], R64 ;  /* 0x00a780405d007988 */ /* 0x000fe8000800000a */
[----:B------:R0:W4:Y:S04]  /*19f50*/  @!P0 LDG.E.U8 R50, desc[UR22][R42.64] ;  /* 0x000000162a328981 */ /* 0x000128000c1e1100 */
[----:B------:R-:W-:Y:S04]  /*19f60*/  STS.U8 [R93+UR10+0xa980], R27 ;  /* 0x00a9801b5d007988 */ /* 0x000fe8000800000a */
[----:B------:R2:W-:Y:S01]  /*19f70*/  STS.U8 [R93+UR10+0xab80], R26 ;  /* 0x00ab801a5d007988 */ /* 0x0005e2000800000a */
[----:B0-----:R-:W-:Y:S01]  /*19f80*/  PRMT R43, RZ, 0x7610, R43 ;  /* 0x00007610ff2b7816 */ /* 0x001fe2000000002b */
[----:B---3--:R-:W-:-:S02]  /*19f90*/  @!P0 IMAD.MOV.U32 R29, RZ, RZ, R46 ;  /* 0x000000ffff1d8224 */ /* 0x008fc400078e002e */
[----:B------:R-:W3:Y:S04]  /*19fa0*/  LDL.LU R46, [R1+0x10] ;  /* 0x00001000012e7983 */ /* 0x000ee80000300800 */
[----:B------:R0:W3:Y:S04]  /*19fb0*/  @!P0 LDG.E.U8 R73, desc[UR22][R28.64] ;  /* 0x000000161c498981 */ /* 0x0000e8000c1e1100 */
[----:B------:R-:W0:Y:S04]  /*19fc0*/  LDL R28, [R1+0x320] ;  /* 0x00032000011c7983 */ /* 0x000e280000100800 */
[----:B------:R-:W0:Y:S01]  /*19fd0*/  LDL R29, [R1+0x324] ;  /* 0x00032400011d7983 */ /* 0x000e220000100800 */
[----:B--2---:R-:W-:-:S02]  /*19fe0*/  @!P0 IMAD.MOV.U32 R26, RZ, RZ, R25 ;  /* 0x000000ffff1a8224 */ /* 0x004fc400078e0019 */
[----:B----4-:R-:W-:Y:S01]  /*19ff0*/  @!P0 IMAD.MOV.U32 R27, RZ, RZ, R44 ;  /* 0x000000ffff1b8224 */ /* 0x010fe200078e002c */
[----:B------:R-:W-:Y:S02]  /*1a000*/  PRMT R74, RZ, 0x7610, R74 ;  /* 0x00007610ff4a7816 */ /* 0x000fe4000000004a */
[----:B------:R-:W-:Y:S02]  /*1a010*/  PRMT R42, RZ, 0x7610, R42 ;  /* 0x00007610ff2a7816 */ /* 0x000fe4000000002a */
[----:B------:R-:W-:Y:S01]  /*1a020*/  @!P0 LOP3.LUT R41, R41, R40, RZ, 0x3c, !PT ;  /* 0x0000002829298212 */ /* 0x000fe200078e3cff */
[----:B------:R1:W2:Y:S01]  /*1a030*/  @!P0 LDG.E.U8 R43, desc[UR22][R26.64] ;  /* 0x000000161a2b8981 */ /* 0x0002a2000c1e1100 */
[----:B------:R-:W-:Y:S02]  /*1a040*/  PRMT R62, RZ, 0x7610, R62 ;  /* 0x00007610ff3e7816 */ /* 0x000fe4000000003e */
[----:B------:R-:W-:Y:S01]  /*1a050*/  PRMT R72, RZ, 0x7610, R72 ;  /* 0x00007610ff487816 */ /* 0x000fe20000000048 */
[----:B------:R-:W-:Y:S04]  /*1a060*/  STS.U8 [R93+UR10+0xad80], R68 ;  /* 0x00ad80445d007988 */ /* 0x000fe8000800000a */
[----:B------:R-:W4:Y:S04]  /*1a070*/  LDL R44, [R1+0xe0] ;  /* 0x0000e000012c7983 */ /* 0x000f280000100800 */
[----:B------:R-:W1:Y:S04]  /*1a080*/  LDL R26, [R1+0x3fc] ;  /* 0x0003fc00011a7983 */ /* 0x000e680000100800 */
[----:B------:R-:W1:Y:S04]  /*1a090*/  LDL R27, [R1+0x400] ;  /* 0x00040000011b7983 */ /* 0x000e680000100800 */
[----:B------:R-:W2:Y:S01]  /*1a0a0*/  LDL R25, [R1+0xe4] ;  /* 0x0000e40001197983 */ /* 0x000ea20000100800 */
[----:B0-----:R-:W-:-:S04]  /*1a0b0*/  @!P0 LOP3.LUT R29, R29, R28, RZ, 0x3c, !PT ;  /* 0x0000001c1d1d8212 */ /* 0x001fc800078e3cff */
[----:B------:R-:W-:-:S04]  /*1a0c0*/  @!P0 LOP3.LUT R28, R29, R28, RZ, 0x3c, !PT ;  /* 0x0000001c1d1c8212 */ /* 0x000fc800078e3cff */
[----:B------:R-:W-:-:S05]  /*1a0d0*/  @!P0 LOP3.LUT R29, R29, R28, RZ, 0x3c, !PT ;  /* 0x0000001c1d1d8212 */ /* 0x000fca00078e3cff */
[----:B------:R-:W2:Y:S04]  /*1a0e0*/  @!P0 LDG.E.U8 R74, desc[UR22][R28.64] ;  /* 0x000000161c4a8981 */ /* 0x000ea8000c1e1100 */
[----:B------:R-:W2:Y:S04]  /*1a0f0*/  LDL R28, [R1+0x360] ;  /* 0x00036000011c7983 */ /* 0x000ea80000100800 */
[----:B------:R-:W2:Y:S01]  /*1a100*/  LDL R29, [R1+0x364] ;  /* 0x00036400011d7983 */ /* 0x000ea20000100800 */
[----:B-1----:R-:W-:-:S04]  /*1a110*/  @!P0 LOP3.LUT R27, R27, R26, RZ, 0x3c, !PT ;  /* 0x0000001a1b1b8212 */ /* 0x002fc800078e3cff */
[----:B------:R-:W-:-:S04]  /*1a120*/  @!P0 LOP3.LUT R26, R27, R26, RZ, 0x3c, !PT ;  /* 0x0000001a1b1a8212 */ /* 0x000fc800078e3cff */
[----:B------:R-:W-:-:S05]  /*1a130*/  @!P0 LOP3.LUT R27, R27, R26, RZ, 0x3c, !PT ;  /* 0x0000001a1b1b8212 */ /* 0x000fca00078e3cff */
[----:B------:R-:W3:Y:S04]  /*1a140*/  @!P0 LDG.E.U8 R42, desc[UR22][R26.64] ;  /* 0x000000161a2a8981 */ /* 0x000ee8000c1e1100 */
[----:B------:R-:W3:Y:S04]  /*1a150*/  LDL R26, [R1+0x42c] ;  /* 0x00042c00011a7983 */ /* 0x000ee80000100800 */
[----:B------:R-:W3:Y:S01]  /*1a160*/  LDL R27, [R1+0x430] ;  /* 0x00043000011b7983 */ /* 0x000ee20000100800 */
[----:B------:R-:W-:-:S04]  /*1a170*/  @!P0 LOP3.LUT R40, R41, R40, RZ, 0x3c, !PT ;  /* 0x0000002829288212 */ /* 0x000fc800078e3cff */
[----:B------:R-:W-:-:S05]  /*1a180*/  @!P0 LOP3.LUT R41, R41, R40, RZ, 0x3c, !PT ;  /* 0x0000002829298212 */ /* 0x000fca00078e3cff */
[----:B------:R0:W4:Y:S04]  /*1a190*/  @!P0 LDG.E.U8 R62, desc[UR22][R40.64] ;  /* 0x00000016283e8981 */ /* 0x000128000c1e1100 */
[----:B------:R1:W-:Y:S01]  /*1a1a0*/  STS.U8 [R93+UR10+0xaf80], R47 ;  /* 0x00af802f5d007988 */ /* 0x0003e2000800000a */
[----:B0-----:R-:W-:-:S03]  /*1a1b0*/  PRMT R41, RZ, 0x7610, R41 ;  /* 0x00007610ff297816 */ /* 0x001fc60000000029 */
[----:B-1----:R-:W4:Y:S01]  /*1a1c0*/  LDL R47, [R1+0x124] ;  /* 0x00012400012f7983 */ /* 0x002f220000100800 */
[----:B--2---:R-:W-:-:S04]  /*1a1d0*/  @!P0 LOP3.LUT R29, R29, R28, RZ, 0x3c, !PT ;  /* 0x0000001c1d1d8212 */ /* 0x004fc800078e3cff */
[----:B------:R-:W-:-:S04]  /*1a1e0*/  @!P0 LOP3.LUT R28, R29, R28, RZ, 0x3c, !PT ;  /* 0x0000001c1d1c8212 */ /* 0x000fc800078e3cff */
[----:B------:R-:W-:-:S05]  /*1a1f0*/  @!P0 LOP3.LUT R29, R29, R28, RZ, 0x3c, !PT ;  /* 0x0000001c1d1d8212 */ /* 0x000fca00078e3cff */
[----:B------:R0:W2:Y:S02]  /*1a200*/  @!P0 LDG.E.U8 R72, desc[UR22][R28.64] ;  /* 0x000000161c488981 */ /* 0x0000a4000c1e1100 */
[----:B0-----:R-:W-:Y:S02]  /*1a210*/  @!P0 IMAD.MOV.U32 R28, RZ, RZ, R45 ;  /* 0x000000ffff1c8224 */ /* 0x001fe400078e002d */
[----:B------:R-:W2:Y:S04]  /*1a220*/  LDL R29, [R1+0x39c] ;  /* 0x00039c00011d7983 */ /* 0x000ea80000100800 */
[----:B------:R-:W2:Y:S01]  /*1a230*/  LDL R45, [R1+0x458] ;  /* 0x00045800012d7983 */ /* 0x000ea20000100800 */
[----:B---3--:R-:W-:-:S04]  /*1a240*/  @!P0 LOP3.LUT R27, R27, R26, RZ, 0x3c, !PT ;  /* 0x0000001a1b1b8212 */ /* 0x008fc800078e3cff */
[----:B------:R-:W-:-:S04]  /*1a250*/  @!P0 LOP3.LUT R26, R27, R26, RZ, 0x3c, !PT ;  /* 0x0000001a1b1a8212 */ /* 0x000fc800078e3cff */
[----:B------:R-:W-:-:S05]  /*1a260*/  @!P0 LOP3.LUT R27, R27, R26, RZ, 0x3c, !PT ;  /* 0x0000001a1b1b8212 */ /* 0x000fca00078e3cff */
[----:B------:R2:W3:Y:S04]  /*1a270*/  @!P0 LDG.E.U8 R41, desc[UR22][R26.64] ;  /* 0x000000161a298981 */ /* 0x0004e8000c1e1100 */
[----:B------:R-:W2:Y:S04]  /*1a280*/  LDL.LU R26, [R1+0xc] ;  /* 0x00000c00011a7983 */ /* 0x000ea80000300800 */
[----:B------:R-:W3:Y:S01]  /*1a290*/  LDL R27, [R1+0x454] ;  /* 0x00045400011b7983 */ /* 0x000ee20000100800 */
[----:B------:R-:W-:Y:S02]  /*1a2a0*/  PRMT R40, RZ, 0x7610, R40 ;  /* 0x00007610ff287816 */ /* 0x000fe40000000028 */
[----:B------:R-:W-:Y:S01]  /*1a2b0*/  PRMT R68, RZ, 0x7610, R68 ;  /* 0x00007610ff447816 */ /* 0x000fe20000000044 */
[----:B--2---:R0:W-:Y:S02]  /*1a2c0*/  STS.U8 [R93+UR10+0xb180], R26 ;  /* 0x00b1801a5d007988 */ /* 0x0041e4000800000a */
[----:B0-----:R-:W-:-:S02]  /*1a2d0*/  @!P0 IMAD.MOV.U32 R26, RZ, RZ, R45 ;  /* 0x000000ffff1a8224 */ /* 0x001fc400078e002d */
[----:B------:R0:W-:Y:S04]  /*1a2e0*/  STS.U8 [R93+UR10+0xb380], R46 ;  /* 0x00b3802e5d007988 */ /* 0x0001e8000800000a */
[----:B---3--:R1:W2:Y:S04]  /*1a2f0*/  @!P0 LDG.E.U8 R40, desc[UR22][R26.64] ;  /* 0x000000161a288981 */ /* 0x0082a8000c1e1100 */
[----:B------:R-:W3:Y:S04]  /*1a300*/  LDL R45, [R1+0x1ac] ;  /* 0x0001ac00012d7983 */ /* 0x000ee80000100800 */
[----:B0-----:R-:W2:Y:S01]  /*1a310*/  LDL R46, [R1+0x1a8] ;  /* 0x0001a800012e7983 */ /* 0x001ea20000100800 */
[----:B-1----:R-:W-:-:S02]  /*1a320*/  @!P0 IMAD.MOV.U32 R26, RZ, RZ, R25 ;  /* 0x000000ffff1a8224 */ /* 0x002fc400078e0019 */
[----:B----4-:R-:W-:Y:S01]  /*1a330*/  @!P0 IMAD.MOV.U32 R27, RZ, RZ, R44 ;  /* 0x000000ffff1b8224 */ /* 0x010fe200078e002c */
[----:B------:R-:W4:Y:S04]  /*1a340*/  LDL R25, [R1+0x1ec] ;  /* 0x0001ec0001197983 */ /* 0x000f280000100800 */
[----:B------:R-:W2:Y:S04]  /*1a350*/  LDL R44, [R1+0x1e8] ;  /* 0x0001e800012c7983 */ /* 0x000ea80000100800 */
[----:B------:R0:W2:Y:S04]  /*1a360*/  @!P0 LDG.E.U8 R68, desc[UR22][R26.64] ;  /* 0x000000161a448981 */ /* 0x0000a8000c1e1100 */
[----:B------:R-:W2:Y:S04]  /*1a370*/  LDL.LU R26, [R1+0x8] ;  /* 0x00000800011a7983 */ /* 0x000ea80000300800 */
[----:B------:R-:W3:Y:S01]  /*1a380*/  LDL R27, [R1+0x120] ;  /* 0x00012000011b7983 */ /* 0x000ee20000100800 */
[----:B------:R-:W-:-:S03]  /*1a390*/  PRMT R67, RZ, 0x7610, R67 ;  /* 0x00007610ff437816 */ /* 0x000fc60000000043 */
[----:B--2---:R0:W-:Y:S02]  /*1a3a0*/  STS.U8 [R93+UR10+0xb580], R26 ;  /* 0x00b5801a5d007988 */ /* 0x0041e4000800000a */
[----:B0-----:R-:W-:-:S05]  /*1a3b0*/  @!P0 IMAD.MOV.U32 R26, RZ, RZ, R47 ;  /* 0x000000ffff1a8224 */ /* 0x001fca00078e002f */
[----:B---3--:R0:W2:Y:S04]  /*1a3c0*/  @!P0 LDG.E.U8 R67, desc[UR22][R26.64] ;  /* 0x000000161a438981 */ /* 0x0080a8000c1e1100 */
[----:B------:R-:W0:Y:S04]  /*1a3d0*/  LDL R26, [R1+0x160] ;  /* 0x00016000011a7983 */ /* 0x000e280000100800 */
[----:B------:R-:W0:Y:S04]  /*1a3e0*/  LDL R27, [R1+0x164] ;  /* 0x00016400011b7983 */ /* 0x000e280000100800 */
[----:B------:R1:W-:Y:S04]  /*1a3f0*/  STS.U8 [R93+UR10+0xb780], R0 ;  /* 0x00b780005d007988 */ /* 0x0003e8000800000a */
[----:B-1----:R-:W3:Y:S01]  /*1a400*/  LDL.LU R93, [R1+0x720] ;  /* 0x00072000015d7983 */ /* 0x002ee20000300800 */
[----:B------:R-:W-:-:S03]  /*1a410*/  PRMT R66, RZ, 0x7610, R66 ;  /* 0x00007610ff427816 */ /* 0x000fc60000000042 */
[----:B------:R-:W5:Y:S01]  /*1a420*/  LDL.LU R0, [R1+0x71c] ;  /* 0x00071c0001007983 */ /* 0x000f620000300800 */
[----:B------:R-:W1:Y:S01]  /*1a430*/  S2R R47, SR_TID.X ;  /* 0x00000000002f7919 */ /* 0x000e620000002100 */
[----:B0-----:R-:W-:-:S04]  /*1a440*/  @!P0 LOP3.LUT R27, R27, R26, RZ, 0x3c, !PT ;  /* 0x0000001a1b1b8212 */ /* 0x001fc800078e3cff */
[----:B------:R-:W-:-:S04]  /*1a450*/  @!P0 LOP3.LUT R26, R27, R26, RZ, 0x3c, !PT ;  /* 0x0000001a1b1a8212 */ /* 0x000fc800078e3cff */
[----:B------:R-:W-:-:S05]  /*1a460*/  @!P0 LOP3.LUT R27, R27, R26, RZ, 0x3c, !PT ;  /* 0x0000001a1b1b8212 */ /* 0x000fca00078e3cff */
[----:B------:R0:W2:Y:S02]  /*1a470*/  @!P0 LDG.E.U8 R66, desc[UR22][R26.64] ;  /* 0x000000161a428981 */ /* 0x0000a4000c1e1100 */
[----:B0-----:R-:W0:Y:S01]  /*1a480*/  S2R R27, SR_TID.X ;  /* 0x00000000001b7919 */ /* 0x001e220000002100 */
[----:B------:R-:W-:Y:S02]  /*1a490*/  @!P0 IMAD.MOV.U32 R26, RZ, RZ, R45 ;  /* 0x000000ffff1a8224 */ /* 0x000fe400078e002d */
[----:B------:R-:W2:Y:S01]  /*1a4a0*/  LDL R45, [R1+0x2ec] ;  /* 0x0002ec00012d7983 */ /* 0x000ea20000100800 */
[----:B0-----:R-:W-:-:S04]  /*1a4b0*/  LOP3.LUT R27, R27, 0x7f, RZ, 0xc0, !PT ;  /* 0x0000007f1b1b7812 */ /* 0x001fc800078ec0ff */
[----:B------:R-:W-:-:S05]  /*1a4c0*/  LOP3.LUT R27, R27, 0x30, RZ, 0x3c, !PT ;  /* 0x000000301b1b7812 */ /* 0x000fca00078e3cff */
[----:B---3--:R0:W-:Y:S02]  /*1a4d0*/  STS.U8 [R27+UR10+0xb980], R93 ;  /* 0x00b9805d1b007988 */ /* 0x0081e4000800000a */
[----:B0-----:R-:W-:Y:S02]  /*1a4e0*/  @!P0 IMAD.MOV.U32 R27, RZ, RZ, R46 ;  /* 0x000000ffff1b8224 */ /* 0x001fe400078e002e */
[----:B------:R-:W3:Y:S01]  /*1a4f0*/  LDL R46, [R1+0x2e8] ;  /* 0x0002e800012e7983 */ /* 0x000ee20000100800 */
[----:B-1----:R-:W-:-:S04]  /*1a500*/  LOP3.LUT R47, R47, 0x7f, RZ, 0xc0, !PT ;  /* 0x0000007f2f2f7812 */ /* 0x002fc800078ec0ff */
[----:B------:R-:W-:Y:S02]  /*1a510*/  LOP3.LUT R93, R47, 0x30, RZ, 0x3c, !PT ;  /* 0x000000302f5d7812 */ /* 0x000fe400078e3cff */
[----:B------:R-:W3:Y:S04]  /*1a520*/  LDL R47, [R1+0x2ac] ;  /* 0x0002ac00012f7983 */ /* 0x000ee80000100800 */
[----:B------:R4:W-:Y:S02]  /*1a530*/  STS.U8 [R93+UR10+0xbb80], R24 ;  /* 0x00bb80185d007988 */ /* 0x0009e4000800000a */
[----:B----4-:R-:W-:Y:S02]  /*1a540*/  @!P0 IMAD.MOV.U32 R24, RZ, RZ, R25 ;  /* 0x000000ffff188224 */ /* 0x010fe400078e0019 */
[----:B------:R-:W-:-:S02]  /*1a550*/  @!P0 IMAD.MOV.U32 R25, RZ, RZ, R44 ;  /* 0x000000ffff198224 */ /* 0x000fc400078e002c */
[----:B------:R-:W0:Y:S01]  /*1a560*/  S2R R44, SR_TID.X ;  /* 0x00000000002c7919 */ /* 0x000e220000002100 */
[----:B------:R1:W-:Y:S04]  /*1a570*/  STS.U8 [R93+UR10+0xbd80], R23 ;  /* 0x00bd80175d007988 */ /* 0x0003e8000800000a */
[----:B------:R4:W-:Y:S04]  /*1a580*/  STS.U8 [R93+UR10+0xbf80], R22 ;  /* 0x00bf80165d007988 */ /* 0x0009e8000800000a */
[----:B-1----:R-:W3:Y:S04]  /*1a590*/  LDL R23, [R1+0x26c] ;  /* 0x00026c0001177983 */ /* 0x002ee80000100800 */
[----:B----4-:R-:W4:Y:S01]  /*1a5a0*/  LDL R22, [R1+0x268] ;  /* 0x0002680001167983 */ /* 0x010f220000100800 */
[----:B0-----:R-:W-:-:S05]  /*1a5b0*/  LOP3.LUT R93, R44, 0x7f, RZ, 0xc0, !PT ;  /* 0x0000007f2c5d7812 */ /* 0x001fca00078ec0ff */
[----:B------:R-:W-:Y:S04]  /*1a5c0*/  STS.U8 [R93+UR10+0x4000], R21 ;  /* 0x004000155d007988 */ /* 0x000fe8000800000a */
[----:B------:R2:W-:Y:S02]  /*1a5d0*/  STS.U8 [R93+UR10+0x4400], R20 ;  /* 0x004400145d007988 */ /* 0x0005e4000800000a */
[----:B--2---:R-:W-:Y:S02]  /*1a5e0*/  @!P0 IMAD.MOV.U32 R20, RZ, RZ, R45 ;  /* 0x000000ffff148224 */ /* 0x004fe400078e002d */
[----:B------:R-:W2:Y:S01]  /*1a5f0*/  LDL R45, [R1+0x3d8] ;  /* 0x0003d800012d7983 */ /* 0x000ea20000100800 */
[----:B---3--:R-:W-:-:S03]  /*1a600*/  @!P0 IMAD.MOV.U32 R21, RZ, RZ, R46 ;  /* 0x000000ffff158224 */ /* 0x008fc600078e002e */
[----:B------:R-:W3:Y:S01]  /*1a610*/  LDL R46, [R1+0x3d4] ;  /* 0x0003d400012e7983 */ /* 0x000ee20000100800 */
[----:B------:R-:W-:-:S03]  /*1a620*/  PRMT R52, RZ, 0x7610, R52 ;  /* 0x00007610ff347816 */ /* 0x000fc60000000034 */
[----:B------:R0:W-:Y:S04]  /*1a630*/  STS.U8 [R93+UR10+0x4800], R19 ;  /* 0x004800135d007988 */ /* 0x0001e8000800000a */
[----:B------:R1:W-:Y:S04]  /*1a640*/  STS.U8 [R93+UR10+0x4c00], R18 ;  /* 0x004c00125d007988 */ /* 0x0003e8000800000a */
[----:B------:R0:W3:Y:S04]  /*1a650*/  @!P0 LDG.E.U8 R52, desc[UR22][R30.64] ;  /* 0x000000161e348981 */ /* 0x0000e8000c1e1100 */
[----:B------:R-:W-:Y:S04]  /*1a660*/  STS.U8 [R93+UR10+0x5000], R17 ;  /* 0x005000115d007988 */ /* 0x000fe8000800000a */
[----:B------:R2:W-:Y:S01]  /*1a670*/  STS.U8 [R93+UR10+0x5400], R16 ;  /* 0x005400105d007988 */ /* 0x0005e2000800000a */
[----:B0-----:R-:W-:-:S02]  /*1a680*/  PRMT R30, RZ, 0x7610, R30 ;  /* 0x00007610ff1e7816 */ /* 0x001fc4000000001e */
[-C--:B------:R-:W-:Y:S01]  /*1a690*/  @!P0 LOP3.LUT R37, R37, R36.reuse, RZ, 0x3c, !PT ;  /* 0x0000002425258212 */ /* 0x080fe200078e3cff */
[----:B------:R-:W3:Y:S03]  /*1a6a0*/  LDL R19, [R1+0x36c] ;  /* 0x00036c0001137983 */ /* 0x000ee60000100800 */
[C---:B------:R-:W-:Y:S01]  /*1a6b0*/  @!P0 LOP3.LUT R36, R37.reuse, R36, RZ, 0x3c, !PT ;  /* 0x0000002425248212 */ /* 0x040fe200078e3cff */
[----:B-1----:R-:W3:Y:S01]  /*1a6c0*/  LDL R18, [R1+0x368] ;  /* 0x0003680001127983 */ /* 0x002ee20000100800 */
[----:B------:R-:W-:Y:S02]  /*1a6d0*/  PRMT R58, RZ, 0x7610, R58 ;  /* 0x00007610ff3a7816 */ /* 0x000fe4000000003a */
[----:B------:R-:W-:-:S05]  /*1a6e0*/  @!P0 LOP3.LUT R37, R37, R36, RZ, 0x3c, !PT ;  /* 0x0000002425258212 */ /* 0x000fca00078e3cff */
[----:B------:R0:W3:Y:S01]  /*1a6f0*/  @!P0 LDG.E.U8 R58, desc[UR22][R36.64] ;  /* 0x00000016243a8981 */ /* 0x0000e2000c1e1100 */
[----:B----4-:R-:W-:-:S04]  /*1a700*/  @!P0 LOP3.LUT R23, R23, R22, RZ, 0x3c, !PT ;  /* 0x0000001617178212 */ /* 0x010fc800078e3cff */
[C---:B------:R-:W-:Y:S02]  /*1a710*/  @!P0 LOP3.LUT R22, R23.reuse, R22, RZ, 0x3c, !PT ;  /* 0x0000001617168212 */ /* 0x040fe400078e3cff */
[----:B0-----:R-:W-:Y:S02]  /*1a720*/  PRMT R36, RZ, 0x7610, R36 ;  /* 0x00007610ff247816 */ /* 0x001fe40000000024 */
[----:B------:R-:W-:-:S05]  /*1a730*/  @!P0 LOP3.LUT R23, R23, R22, RZ, 0x3c, !PT ;  /* 0x0000001617178212 */ /* 0x000fca00078e3cff */
[----:B------:R0:W4:Y:S02]  /*1a740*/  @!P0 LDG.E.U8 R36, desc[UR22][R22.64] ;  /* 0x0000001616248981 */ /* 0x000124000c1e1100 */
[----:B0-----:R-:W-:Y:S02]  /*1a750*/  @!P0 IMAD.MOV.U32 R22, RZ, RZ, R47 ;  /* 0x000000ffff168224 */ /* 0x001fe400078e002f */
[----:B--2---:R-:W-:Y:S01]  /*1a760*/  @!P0 IMAD.MOV.U32 R16, RZ, RZ, R45 ;  /* 0x000000ffff108224 */ /* 0x004fe200078e002d */
[----:B------:R-:W2:Y:S01]  /*1a770*/  LDL R47, [R1+0x3a8] ;  /* 0x0003a800012f7983 */ /* 0x000ea20000100800 */
[----:B---3--:R-:W-:Y:S01]  /*1a780*/  @!P0 IMAD.MOV.U32 R17, RZ, RZ, R46 ;  /* 0x000000ffff118224 */ /* 0x008fe200078e002e */
[----:B------:R-:W-:Y:S02]  /*1a790*/  PRMT R70, RZ, 0x7610, R70 ;  /* 0x00007610ff467816 */ /* 0x000fe40000000046 */
[----:B------:R-:W-:Y:S02]  /*1a7a0*/  @!P0 LOP3.LUT R33, R33, R32, RZ, 0x3c, !PT ;  /* 0x0000002021218212 */ /* 0x000fe400078e3cff */
[----:B------:R-:W-:Y:S01]  /*1a7b0*/  PRMT R54, RZ, 0x7610, R54 ;  /* 0x00007610ff367816 */ /* 0x000fe20000000036 */
[----:B------:R-:W3:Y:S04]  /*1a7c0*/  @!P0 LDG.E.U8 R30, desc[UR22][R16.64] ;  /* 0x00000016101e8981 */ /* 0x000ee8000c1e1100 */
[----:B------:R0:W2:Y:S04]  /*1a7d0*/  @!P0 LDG.E.U8 R70, desc[UR22][R28.64] ;  /* 0x000000161c468981 */ /* 0x0000a8000c1e1100 */
[----:B------:R1:W-:Y:S04]  /*1a7e0*/  STS.U8 [R93+UR10+0x5800], R80 ;  /* 0x005800505d007988 */ /* 0x0003e8000800000a */
[----:B------:R-:W2:Y:S04]  /*1a7f0*/  LDL R16, [R1+0x404] ;  /* 0x0004040001107983 */ /* 0x000ea80000100800 */
[----:B------:R-:W2:Y:S01]  /*1a800*/  LDL R17, [R1+0x408] ;  /* 0x0004080001117983 */ /* 0x000ea20000100800 */
[----:B0-----:R-:W-:-:S02]  /*1a810*/  PRMT R29, RZ, 0x7610, R29 ;  /* 0x00007610ff1d7816 */ /* 0x001fc4000000001d */
[----:B------:R-:W-:Y:S01]  /*1a820*/  @!P0 LOP3.LUT R32, R33, R32, RZ, 0x3c, !PT ;  /* 0x0000002021208212 */ /* 0x000fe200078e3cff */
[----:B-1----:R-:W3:Y:S01]  /*1a830*/  LDL R80, [R1+0x45c] ;  /* 0x00045c0001507983 */ /* 0x002ee20000100800 */
[----:B------:R-:W-:-:S03]  /*1a840*/  @!P0 LOP3.LUT R19, R19, R18, RZ, 0x3c, !PT ;  /* 0x0000001213138212 */ /* 0x000fc600078e3cff */
[----:B------:R-:W3:Y:S01]  /*1a850*/  LDL R46, [R1+0xe8] ;  /* 0x0000e800012e7983 */ /* 0x000ee20000100800 */
[----:B------:R-:W-:Y:S02]  /*1a860*/  @!P0 LOP3.LUT R33, R33, R32, RZ, 0x3c, !PT ;  /* 0x0000002021218212 */ /* 0x000fe400078e3cff */
[C---:B------:R-:W-:Y:S01]  /*1a870*/  @!P0 LOP3.LUT R18, R19.reuse, R18, RZ, 0x3c, !PT ;  /* 0x0000001213128212 */ /* 0x040fe200078e3cff */
[----:B------:R-:W3:Y:S04]  /*1a880*/  LDL R45, [R1+0xec] ;  /* 0x0000ec00012d7983 */ /* 0x000ee80000100800 */
[----:B------:R0:W3:Y:S01]  /*1a890*/  @!P0 LDG.E.U8 R54, desc[UR22][R32.64] ;  /* 0x0000001620368981 */ /* 0x0000e2000c1e1100 */
[----:B------:R-:W-:Y:S02]  /*1a8a0*/  @!P0 LOP3.LUT R19, R19, R18, RZ, 0x3c, !PT ;  /* 0x0000001213138212 */ /* 0x000fe400078e3cff */
[----:B------:R-:W-:Y:S01]  /*1a8b0*/  PRMT R60, RZ, 0x7610, R60 ;  /* 0x00007610ff3c7816 */ /* 0x000fe2000000003c */
[----:B------:R1:W-:Y:S01]  /*1a8c0*/  STS.U8 [R93+UR10+0x5c00], R78 ;  /* 0x005c004e5d007988 */ /* 0x0003e2000800000a */
[----:B------:R-:W-:-:S03]  /*1a8d0*/  PRMT R64, RZ, 0x7610, R64 ;  /* 0x00007610ff407816 */ /* 0x000fc60000000040 */
[----:B------:R-:W3:Y:S01]  /*1a8e0*/  LDL R23, [R1+0x2a8] ;  /* 0x0002a80001177983 */ /* 0x000ee20000100800 */
[----:B0-----:R-:W-:Y:S02]  /*1a8f0*/  PRMT R32, RZ, 0x7610, R32 ;  /* 0x00007610ff207816 */ /* 0x001fe40000000020 */
[----:B------:R-:W-:Y:S01]  /*1a900*/  PRMT R28, RZ, 0x7610, R28 ;  /* 0x00007610ff1c7816 */ /* 0x000fe2000000001c */
[----:B------:R-:W3:Y:S04]  /*1a910*/  @!P0 LDG.E.U8 R60, desc[UR22][R38.64] ;  /* 0x00000016263c8981 */ /* 0x000ee8000c1e1100 */
[----:B------:R0:W3:Y:S04]  /*1a920*/  @!P0 LDG.E.U8 R32, desc[UR22][R18.64] ;  /* 0x0000001612208981 */ /* 0x0000e8000c1e1100 */
[----:B-1----:R-:W3:Y:S04]  /*1a930*/  LDL R78, [R1+0x12c] ;  /* 0x00012c00014e7983 */ /* 0x002ee80000100800 */
[----:B------:R1:W-:Y:S01]  /*1a940*/  STS.U8 [R93+UR10+0x6000], R76 ;  /* 0x0060004c5d007988 */ /* 0x0003e2000800000a */
[----:B--2---:R-:W-:Y:S01]  /*1a950*/  @!P0 LOP3.LUT R17, R17, R16, RZ, 0x3c, !PT ;  /* 0x0000001011118212 */ /* 0x004fe200078e3cff */
[----:B0-----:R-:W-:-:S02]  /*1a960*/  @!P0 IMAD.MOV.U32 R18, RZ, RZ, R47 ;  /* 0x000000ffff128224 */ /* 0x001fc400078e002f */
[----:B-1----:R-:W2:Y:S01]  /*1a970*/  LDL R76, [R1+0x128] ;  /* 0x00012800014c7983 */ /* 0x002ea20000100800 */
[----:B------:R-:W-:-:S03]  /*1a980*/  @!P0 LOP3.LUT R16, R17, R16, RZ, 0x3c, !PT ;  /* 0x0000001011108212 */ /* 0x000fc600078e3cff */
[----:B------:R-:W2:Y:S01]  /*1a990*/  LDL R47, [R1+0x460] ;  /* 0x00046000012f7983 */ /* 0x000ea20000100800 */
[----:B------:R-:W-:Y:S02]  /*1a9a0*/  @!P0 LOP3.LUT R17, R17, R16, RZ, 0x3c, !PT ;  /* 0x0000001011118212 */ /* 0x000fe400078e3cff */
[----:B------:R-:W-:Y:S01]  /*1a9b0*/  PRMT R38, RZ, 0x7610, R38 ;  /* 0x00007610ff267816 */ /* 0x000fe20000000026 */
[----:B------:R-:W2:Y:S04]  /*1a9c0*/  LDL R19, [R1+0x3a4] ;  /* 0x0003a40001137983 */ /* 0x000ea80000100800 */
[----:B------:R-:W2:Y:S04]  /*1a9d0*/  @!P0 LDG.E.U8 R29, desc[UR22][R16.64] ;  /* 0x00000016101d8981 */ /* 0x000ea8000c1e1100 */
[----:B------:R-:W2:Y:S04]  /*1a9e0*/  @!P0 LDG.E.U8 R38, desc[UR22][R24.64] ;  /* 0x0000001618268981 */ /* 0x000ea8000c1e1100 */
[----:B------:R-:W2:Y:S04]  /*1a9f0*/  LDL R16, [R1+0x434] ;  /* 0x0004340001107983 */ /* 0x000ea80000100800 */
[----:B------:R-:W2:Y:S04]  /*1aa00*/  LDL R17, [R1+0x438] ;  /* 0x0004380001117983 */ /* 0x000ea80000100800 */
[----:B------:R-:W4:Y:S04]  /*1aa10*/  LDL R24, [R1+0x228] ;  /* 0x0002280001187983 */ /* 0x000f280000100800 */
[----:B------:R-:W4:Y:S01]  /*1aa20*/  LDL R25, [R1+0x22c] ;  /* 0x00022c0001197983 */ /* 0x000f220000100800 */
[----:B------:R-:W-:-:S03]  /*1aa30*/  PRMT R39, RZ, 0x7610, R39 ;  /* 0x00007610ff277816 */ /* 0x000fc60000000027 */
[----:B------:R-:W-:Y:S04]  /*1aa40*/  STS.U8 [R93+UR10+0x6400], R15 ;  /* 0x0064000f5d007988 */ /* 0x000fe8000800000a */
[----:B------:R-:W-:Y:S04]  /*1aa50*/  STS.U8 [R93+UR10+0x6800], R14 ;  /* 0x0068000e5d007988 */ /* 0x000fe8000800000a */
[----:B------:R0:W-:Y:S04]  /*1aa60*/  STS.U8 [R93+UR10+0x6c00], R13 ;  /* 0x006c000d5d007988 */ /* 0x0001e8000800000a */
[----:B------:R1:W-:Y:S04]  /*1aa70*/  STS.U8 [R93+UR10+0x7000], R12 ;  /* 0x0070000c5d007988 */ /* 0x0003e8000800000a */
[----:B------:R3:W4:Y:S04]  /*1aa80*/  @!P0 LDG.E.U8 R39, desc[UR22][R26.64] ;  /* 0x000000161a278981 */ /* 0x000728000c1e1100 */
[----:B0-----:R-:W4:Y:S04]  /*1aa90*/  LDL R13, [R1+0x1b4] ;  /* 0x0001b400010d7983 */ /* 0x001f280000100800 */
[----:B-1----:R-:W4:Y:S01]  /*1aaa0*/  LDL R12, [R1+0x1b0] ;  /* 0x0001b000010c7983 */ /* 0x002f220000100800 */
[----:B---3--:R-:W-:Y:S01]  /*1aab0*/  PRMT R27, RZ, 0x7610, R27 ;  /* 0x00007610ff1b7816 */ /* 0x008fe2000000001b */
[----:B------:R-:W-:-:S02]  /*1aac0*/  @!P0 IMAD.MOV.U32 R14, RZ, RZ, R78 ;  /* 0x000000ffff0e8224 */ /* 0x000fc400078e004e */
[----:B------:R-:W3:Y:S01]  /*1aad0*/  LDL R78, [R1+0x230] ;  /* 0x00023000014e7983 */ /* 0x000ee20000100800 */
[----:B--2---:R-:W-:-:S04]  /*1aae0*/  @!P0 LOP3.LUT R17, R17, R16, RZ, 0x3c, !PT ;  /* 0x0000001011118212 */ /* 0x004fc800078e3cff */
[----:B------:R-:W-:-:S04]  /*1aaf0*/  @!P0 LOP3.LUT R16, R17, R16, RZ, 0x3c, !PT ;  /* 0x0000001011108212 */ /* 0x000fc800078e3cff */
[----:B------:R-:W-:-:S05]  /*1ab00*/  @!P0 LOP3.LUT R17, R17, R16, RZ, 0x3c, !PT ;  /* 0x0000001011118212 */ /* 0x000fca00078e3cff */
[----:B------:R0:W2:Y:S02]  /*1ab10*/  @!P0 LDG.E.U8 R28, desc[UR22][R16.64] ;  /* 0x00000016101c8981 */ /* 0x0000a4000c1e1100 */
[----:B0-----:R-:W-:Y:S02]  /*1ab20*/  @!P0 IMAD.MOV.U32 R16, RZ, RZ, R47 ;  /* 0x000000ffff108224 */ /* 0x001fe400078e002f */
[----:B------:R-:W-:Y:S01]  /*1ab30*/  @!P0 IMAD.MOV.U32 R17, RZ, RZ, R80 ;  /* 0x000000ffff118224 */ /* 0x000fe200078e0050 */
[----:B------:R-:W2:Y:S04]  /*1ab40*/  LDL R47, [R1+0x16c] ;  /* 0x00016c00012f7983 */ /* 0x000ea80000100800 */
[----:B------:R-:W3:Y:S04]  /*1ab50*/  LDL R80, [R1+0x168] ;  /* 0x0001680001507983 */ /* 0x000ee80000100800 */
[----:B------:R0:W3:Y:S02]  /*1ab60*/  @!P0 LDG.E.U8 R27, desc[UR22][R16.64] ;  /* 0x00000016101b8981 */ /* 0x0000e4000c1e1100 */
[----:B0-----:R-:W-:-:S02]  /*1ab70*/  @!P0 IMAD.MOV.U32 R16, RZ, RZ, R45 ;  /* 0x000000ffff108224 */ /* 0x001fc400078e002d */
[----:B------:R-:W-:Y:S01]  /*1ab80*/  @!P0 IMAD.MOV.U32 R17, RZ, RZ, R46 ;  /* 0x000000ffff118224 */ /* 0x000fe200078e002e */
[----:B------:R-:W3:Y:S04]  /*1ab90*/  LDL R45, [R1+0x1f4] ;  /* 0x0001f400012d7983 */ /* 0x000ee80000100800 */
[----:B------:R-:W3:Y:S01]  /*1aba0*/  LDL R46, [R1+0x1f0] ;  /* 0x0001f000012e7983 */ /* 0x000ee20000100800 */
[----:B------:R-:W-:-:S03]  /*1abb0*/  @!P0 IMAD.MOV.U32 R15, RZ, RZ, R76 ;  /* 0x000000ffff0f8224 */ /* 0x000fc600078e004c */
[----:B------:R-:W3:Y:S04]  /*1abc0*/  LDL R76, [R1+0x234] ;  /* 0x00023400014c7983 */ /* 0x000ee80000100800 */
[----:B------:R-:W3:Y:S01]  /*1abd0*/  @!P0 LDG.E.U8 R64, desc[UR22][R14.64] ;  /* 0x000000160e408981 */ /* 0x000ee2000c1e1100 */
[----:B------:R-:W-:Y:S02]  /*1abe0*/  PRMT R56, RZ, 0x7610, R56 ;  /* 0x00007610ff387816 */ /* 0x000fe40000000038 */
[----:B----4-:R-:W-:-:S04]  /*1abf0*/  @!P0 LOP3.LUT R25, R25, R24, RZ, 0x3c, !PT ;  /* 0x0000001819198212 */ /* 0x010fc800078e3cff */
[----:B------:R0:W4:Y:S01]  /*1ac00*/  @!P0 LDG.E.U8 R56, desc[UR22][R34.64] ;  /* 0x0000001622388981 */ /* 0x000122000c1e1100 */
[----:B------:R-:W-:Y:S02]  /*1ac10*/  @!P0 LOP3.LUT R24, R25, R24, RZ, 0x3c, !PT ;  /* 0x0000001819188212 */ /* 0x000fe400078e3cff */
[----:B------:R-:W-:Y:S02]  /*1ac20*/  PRMT R37, RZ, 0x7610, R37 ;  /* 0x00007610ff257816 */ /* 0x000fe40000000025 */
[----:B0-----:R-:W-:Y:S02]  /*1ac30*/  PRMT R34, RZ, 0x7610, R34 ;  /* 0x00007610ff227816 */ /* 0x001fe40000000022 */
[----:B------:R-:W-:Y:S02]  /*1ac40*/  @!P0 LOP3.LUT R13, R13, R12, RZ, 0x3c, !PT ;  /* 0x0000000c0d0d8212 */ /* 0x000fe400078e3cff */
[----:B------:R-:W-:Y:S02]  /*1ac50*/  @!P0 LOP3.LUT R25, R25, R24, RZ, 0x3c, !PT ;  /* 0x0000001819198212 */ /* 0x000fe400078e3cff */
[----:B------:R-:W4:Y:S01]  /*1ac60*/  @!P0 LDG.E.U8 R34, desc[UR22][R20.64] ;  /* 0x0000001614228981 */ /* 0x000f22000c1e1100 */
[----:B------:R-:W-:-:S03]  /*1ac70*/  @!P0 LOP3.LUT R12, R13, R12, RZ, 0x3c, !PT ;  /* 0x0000000c0d0c8212 */ /* 0x000fc600078e3cff */
[----:B------:R0:W4:Y:S04]  /*1ac80*/  @!P0 LDG.E.U8 R37, desc[UR22][R24.64] ;  /* 0x0000001618258981 */ /* 0x000128000c1e1100 */
[----:B------:R-:W4:Y:S04]  /*1ac90*/  LDL R20, [R1+0x328] ;  /* 0x0003280001147983 */ /* 0x000f280000100800 */
[----:B------:R-:W4:Y:S01]  /*1aca0*/  LDL R21, [R1+0x32c] ;  /* 0x00032c0001157983 */ /* 0x000f220000100800 */
[----:B0-----:R-:W-:Y:S02]  /*1acb0*/  PRMT R25, RZ, 0x7610, R25 ;  /* 0x00007610ff197816 */ /* 0x001fe40000000019 */
[----:B------:R-:W-:-:S02]  /*1acc0*/  @!P0 LOP3.LUT R13, R13, R12, RZ, 0x3c, !PT ;  /* 0x0000000c0d0d8212 */ /* 0x000fc400078e3cff */
[----:B------:R-:W-:-:S03]  /*1acd0*/  PRMT R24, RZ, 0x7610, R24 ;  /* 0x00007610ff187816 */ /* 0x000fc60000000018 */
[----:B------:R0:W4:Y:S01]  /*1ace0*/  @!P0 LDG.E.U8 R25, desc[UR22][R12.64] ;  /* 0x000000160c198981 */ /* 0x000122000c1e1100 */
[----:B--2---:R-:W-:-:S03]  /*1acf0*/  @!P0 IMAD.MOV.U32 R14, RZ, RZ, R47 ;  /* 0x000000ffff0e8224 */ /* 0x004fc600078e002f */
[----:B------:R-:W2:Y:S01]  /*1ad00*/  LDL R47, [R1+0x274] ;  /* 0x00027400012f7983 */ /* 0x000ea20000100800 */
[----:B---3--:R-:W-:-:S03]  /*1ad10*/  @!P0 IMAD.MOV.U32 R15, RZ, RZ, R80 ;  /* 0x000000ffff0f8224 */ /* 0x008fc600078e0050 */
[----:B------:R-:W3:Y:S01]  /*1ad20*/  LDL R80, [R1+0x270] ;  /* 0x0002700001507983 */ /* 0x000ee20000100800 */
[----:B0-----:R-:W-:-:S03]  /*1ad30*/  @!P0 IMAD.MOV.U32 R12, RZ, RZ, R45 ;  /* 0x000000ffff0c8224 */ /* 0x001fc600078e002d */
[----:B------:R-:W3:Y:S01]  /*1ad40*/  LDL R45, [R1+0x2b4] ;  /* 0x0002b400012d7983 */ /* 0x000ee20000100800 */
[----:B------:R-:W-:-:S03]  /*1ad50*/  @!P0 IMAD.MOV.U32 R13, RZ, RZ, R46 ;  /* 0x000000ffff0d8224 */ /* 0x000fc600078e002e */
[----:B------:R-:W3:Y:S04]  /*1ad60*/  LDL R46, [R1+0x2b0] ;  /* 0x0002b000012e7983 */ /* 0x000ee80000100800 */
[----:B------:R0:W3:Y:S02]  /*1ad70*/  @!P0 LDG.E.U8 R24, desc[UR22][R12.64] ;  /* 0x000000160c188981 */ /* 0x0000e4000c1e1100 */
[----:B0-----:R-:W-:Y:S02]  /*1ad80*/  @!P0 IMAD.MOV.U32 R13, RZ, RZ, R78 ;  /* 0x000000ffff0d8224 */ /* 0x001fe400078e004e */
[----:B------:R-:W3:Y:S01]  /*1ad90*/  LDL R78, [R1+0x2f0] ;  /* 0x0002f000014e7983 */ /* 0x000ee20000100800 */
[----:B------:R-:W-:-:S03]  /*1ada0*/  @!P0 IMAD.MOV.U32 R12, RZ, RZ, R76 ;  /* 0x000000ffff0c8224 */ /* 0x000fc600078e004c */
[----:B------:R-:W3:Y:S01]  /*1adb0*/  LDL R76, [R1+0x2f4] ;  /* 0x0002f400014c7983 */ /* 0x000ee20000100800 */
[----:B------:R-:W-:-:S03]  /*1adc0*/  PRMT R35, RZ, 0x7610, R35 ;  /* 0x00007610ff237816 */ /* 0x000fc60000000023 */
[----:B------:R-:W-:Y:S04]  /*1add0*/  STS.U8 [R93+UR10+0x7400], R11 ;  /* 0x0074000b5d007988 */ /* 0x000fe8000800000a */
[----:B------:R0:W3:Y:S04]  /*1ade0*/  @!P0 LDG.E.U8 R35, desc[UR22][R22.64] ;  /* 0x0000001616238981 */ /* 0x0000e8000c1e1100 */
[----:B------:R-:W-:Y:S04]  /*1adf0*/  STS.U8 [R93+UR10+0x7800], R3 ;  /* 0x007800035d007988 */ /* 0x000fe8000800000a */
[----:B------:R2:W-:Y:S01]  /*1ae00*/  STS.U8 [R93+UR10+0x7c00], R2 ;  /* 0x007c00025d007988 */ /* 0x0005e2000800000a */
[----:B0-----:R-:W-:-:S02]  /*1ae10*/  PRMT R22, RZ, 0x7610, R22 ;  /* 0x00007610ff167816 */ /* 0x001fc40000000016 */
[----:B----4-:R-:W-:-:S04]  /*1ae20*/  @!P0 LOP3.LUT R21, R21, R20, RZ, 0x3c, !PT ;  /* 0x0000001415158212 */ /* 0x010fc800078e3cff */
[C---:B------:R-:W-:Y:S02]  /*1ae30*/  @!P0 LOP3.LUT R20, R21.reuse, R20, RZ, 0x3c, !PT ;  /* 0x0000001415148212 */ /* 0x040fe400078e3cff */
[----:B------:R-:W-:Y:S02]  /*1ae40*/  PRMT R33, RZ, 0x7610, R33 ;  /* 0x00007610ff217816 */ /* 0x000fe40000000021 */
[----:B------:R-:W-:-:S05]  /*1ae50*/  @!P0 LOP3.LUT R21, R21, R20, RZ, 0x3c, !PT ;  /* 0x0000001415158212 */ /* 0x000fca00078e3cff */
[----:B------:R0:W4:Y:S02]  /*1ae60*/  @!P0 LDG.E.U8 R33, desc[UR22][R20.64] ;  /* 0x0000001614218981 */ /* 0x000124000c1e1100 */
[----:B0-----:R-:W-:Y:S01]  /*1ae70*/  PRMT R21, RZ, 0x7610, R21 ;  /* 0x00007610ff157816 */ /* 0x001fe20000000015 */
[----:B--2---:R-:W-:Y:S02]  /*1ae80*/  @!P0 IMAD.MOV.U32 R2, RZ, RZ, R47 ;  /* 0x000000ffff028224 */ /* 0x004fe400078e002f */
[----:B------:R-:W2:Y:S01]  /*1ae90*/  LDL R47, [R1+0x334] ;  /* 0x00033400012f7983 */ /* 0x000ea20000100800 */
[----:B---3--:R-:W-:-:S03]  /*1aea0*/  @!P0 IMAD.MOV.U32 R3, RZ, RZ, R80 ;  /* 0x000000ffff038224 */ /* 0x008fc600078e0050 */
[----:B------:R-:W3:Y:S04]  /*1aeb0*/  LDL R80, [R1+0x330] ;  /* 0x0003300001507983 */ /* 0x000ee80000100800 */
[----:B------:R0:W4:Y:S02]  /*1aec0*/  @!P0 LDG.E.U8 R22, desc[UR22][R2.64] ;  /* 0x0000001602168981 */ /* 0x000124000c1e1100 */
[----:B0-----:R-:W0:Y:S02]  /*1aed0*/  S2R R3, SR_TID.X ;  /* 0x0000000000037919 */ /* 0x001e240000002100 */
[C---:B0-----:R-:W-:Y:S02]  /*1aee0*/  LOP3.LUT R2, R3.reuse, 0x7f, RZ, 0xc0, !PT ;  /* 0x0000007f03027812 */ /* 0x041fe400078ec0ff */
[----:B------:R-:W-:-:S02]  /*1aef0*/  LOP3.LUT R3, R3, 0x7f, RZ, 0xc0, !PT ;  /* 0x0000007f03037812 */ /* 0x000fc400078ec0ff */
[----:B------:R-:W-:-:S05]  /*1af00*/  LOP3.LUT R2, R2, 0x10, RZ, 0x3c, !PT ;  /* 0x0000001002027812 */ /* 0x000fca00078e3cff */
[----:B------:R0:W-:Y:S02]  /*1af10*/  STS.U8 [R2+UR10+0x4080], R92 ;  /* 0x0040805c02007988 */ /* 0x0001e4000800000a */
[----:B0-----:R-:W-:Y:S01]  /*1af20*/  LOP3.LUT R92, R3, 0x10, RZ, 0x3c, !PT ;  /* 0x00000010035c7812 */ /* 0x001fe200078e3cff */
[----:B------:R-:W-:Y:S02]  /*1af30*/  @!P0 IMAD.MOV.U32 R2, RZ, RZ, R45 ;  /* 0x000000ffff028224 */ /* 0x000fe400078e002d */
[----:B------:R-:W-:Y:S01]  /*1af40*/  @!P0 IMAD.MOV.U32 R3, RZ, RZ, R46 ;  /* 0x000000ffff038224 */ /* 0x000fe200078e002e */
[----:B------:R-:W4:Y:S04]  /*1af50*/  LDL R45, [R1+0x374] ;  /* 0x00037400012d7983 */ /* 0x000f280000100800 */
[----:B------:R-:W4:Y:S04]  /*1af60*/  LDL R46, [R1+0x370] ;  /* 0x00037000012e7983 */ /* 0x000f280000100800 */
[----:B------:R0:W4:Y:S02]  /*1af70*/  @!P0 LDG.E.U8 R21, desc[UR22][R2.64] ;  /* 0x0000001602158981 */ /* 0x000124000c1e1100 */
[----:B0-----:R-:W-:-:S02]  /*1af80*/  @!P0 IMAD.MOV.U32 R3, RZ, RZ, R78 ;  /* 0x000000ffff038224 */ /* 0x001fc400078e004e */
[----:B------:R-:W4:Y:S01]  /*1af90*/  LDL R78, [R1+0x3ac] ;  /* 0x0003ac00014e7983 */ /* 0x000f220000100800 */
[----:B------:R-:W-:-:S03]  /*1afa0*/  @!P0 IMAD.MOV.U32 R2, RZ, RZ, R76 ;  /* 0x000000ffff028224 */ /* 0x000fc600078e004c */
[----:B------:R-:W4:Y:S01]  /*1afb0*/  LDL R76, [R1+0x3b0] ;  /* 0x0003b000014c7983 */ /* 0x000f220000100800 */
[----:B------:R-:W-:Y:S02]  /*1afc0*/  PRMT R31, RZ, 0x7610, R31 ;  /* 0x00007610ff1f7816 */ /* 0x000fe4000000001f */
[----:B------:R-:W-:Y:S01]  /*1afd0*/  PRMT R20, RZ, 0x7610, R20 ;  /* 0x00007610ff147816 */ /* 0x000fe20000000014 */
[----:B------:R0:W-:Y:S04]  /*1afe0*/  STS.U8 [R92+UR10+0x4480], R90 ;  /* 0x0044805a5c007988 */ /* 0x0001e8000800000a */
[----:B------:R1:W-:Y:S04]  /*1aff0*/  STS.U8 [R92+UR10+0x4880], R88 ;  /* 0x004880585c007988 */ /* 0x0003e8000800000a */
[----:B------:R1:W4:Y:S04]  /*1b000*/  @!P0 LDG.E.U8 R31, desc[UR22][R18.64] ;  /* 0x00000016121f8981 */ /* 0x000328000c1e1100 */
[----:B0-----:R-:W4:Y:S04]  /*1b010*/  LDL R90, [R1+0x3dc] ;  /* 0x0003dc00015a7983 */ /* 0x001f280000100800 */
[----:B-1----:R-:W4:Y:S01]  /*1b020*/  LDL R88, [R1+0x3e0] ;  /* 0x0003e00001587983 */ /* 0x002f220000100800 */
[----:B------:R-:W-:-:S03]  /*1b030*/  PRMT R19, RZ, 0x7610, R19 ;  /* 0x00007610ff137816 */ /* 0x000fc60000000013 */
[----:B------:R2:W4:Y:S01]  /*1b040*/  @!P0 LDG.E.U8 R20, desc[UR22][R2.64] ;  /* 0x0000001602148981 */ /* 0x000522000c1e1100 */
[----:B------:R-:W-:Y:S01]  /*1b050*/  PRMT R18, RZ, 0x7610, R18 ;  /* 0x00007610ff127816 */ /* 0x000fe20000000012 */
[----:B--2---:R-:W-:Y:S02]  /*1b060*/  @!P0 IMAD.MOV.U32 R2, RZ, RZ, R47 ;  /* 0x000000ffff028224 */ /* 0x004fe400078e002f */
[----:B------:R-:W2:Y:S01]  /*1b070*/  LDL R47, [R1+0x410] ;  /* 0x00041000012f7983 */ /* 0x000ea20000100800 */
[----:B---3--:R-:W-:-:S03]  /*1b080*/  @!P0 IMAD.MOV.U32 R3, RZ, RZ, R80 ;  /* 0x000000ffff038224 */ /* 0x008fc600078e0050 */
[----:B------:R-:W3:Y:S04]  /*1b090*/  LDL R80, [R1+0x40c] ;  /* 0x00040c0001507983 */ /* 0x000ee80000100800 */
[----:B------:R4:W3:Y:S02]  /*1b0a0*/  @!P0 LDG.E.U8 R19, desc[UR22][R2.64] ;  /* 0x0000001602138981 */ /* 0x0008e4000c1e1100 */
[----:B----4-:R-:W-:Y:S02]  /*1b0b0*/  @!P0 IMAD.MOV.U32 R2, RZ, RZ, R45 ;  /* 0x000000ffff028224 */ /* 0x010fe400078e002d */
[----:B------:R-:W4:Y:S01]  /*1b0c0*/  LDL R45, [R1+0x440] ;  /* 0x00044000012d7983 */ /* 0x000f220000100800 */
[----:B------:R-:W-:-:S03]  /*1b0d0*/  @!P0 IMAD.MOV.U32 R3, RZ, RZ, R46 ;  /* 0x000000ffff038224 */ /* 0x000fc600078e002e */
[----:B------:R-:W4:Y:S04]  /*1b0e0*/  LDL R46, [R1+0x43c] ;  /* 0x00043c00012e7983 */ /* 0x000f280000100800 */
[----:B------:R0:W4:Y:S02]  /*1b0f0*/  @!P0 LDG.E.U8 R18, desc[UR22][R2.64] ;  /* 0x0000001602128981 */ /* 0x000124000c1e1100 */
[----:B0-----:R-:W-:Y:S02]  /*1b100*/  @!P0 IMAD.MOV.U32 R3, RZ, RZ, R78 ;  /* 0x000000ffff038224 */ /* 0x001fe400078e004e */
[----:B------:R-:W4:Y:S01]  /*1b110*/  LDL R78, [R1+0x464] ;  /* 0x00046400014e7983 */ /* 0x000f220000100800 */
[----:B------:R-:W-:-:S03]  /*1b120*/  @!P0 IMAD.MOV.U32 R2, RZ, RZ, R76 ;  /* 0x000000ffff028224 */ /* 0x000fc600078e004c */
[----:B------:R-:W4:Y:S01]  /*1b130*/  LDL R76, [R1+0x468] ;  /* 0x00046800014c7983 */ /* 0x000f220000100800 */
[----:B------:R-:W-:-:S06]  /*1b140*/  PRMT R65, RZ, 0x7610, R65 ;  /* 0x00007610ff417816 */ /* 0x000fcc0000000041 */
[----:B------:R0:W4:Y:S01]  /*1b150*/  @!P0 LDG.E.U8 R65, desc[UR22][R16.64] ;  /* 0x0000001610418981 */ /* 0x000122000c1e1100 */
[----:B------:R-:W-:-:S06]  /*1b160*/  PRMT R26, RZ, 0x7610, R26 ;  /* 0x00007610ff1a7816 */ /* 0x000fcc000000001a */
[----:B------:R1:W4:Y:S01]  /*1b170*/  @!P0 LDG.E.U8 R26, desc[UR22][R14.64] ;  /* 0x000000160e1a8981 */ /* 0x000322000c1e1100 */
[----:B0-----:R-:W-:Y:S02]  /*1b180*/  PRMT R17, RZ, 0x7610, R17 ;  /* 0x00007610ff117816 */ /* 0x001fe40000000011 */
[----:B------:R-:W-:-:S04]  /*1b190*/  PRMT R16, RZ, 0x7610, R16 ;  /* 0x00007610ff107816 */ /* 0x000fc80000000010 */
[----:B------:R0:W4:Y:S01]  /*1b1a0*/  @!P0 LDG.E.U8 R17, desc[UR22][R2.64] ;  /* 0x0000001602118981 */ /* 0x000122000c1e1100 */
[----:B-1----:R-:W-:Y:S01]  /*1b1b0*/  PRMT R15, RZ, 0x7610, R15 ;  /* 0x00007610ff0f7816 */ /* 0x002fe2000000000f */
[----:B0-----:R-:W-:Y:S02]  /*1b1c0*/  @!P0 IMAD.MOV.U32 R2, RZ, RZ, R88 ;  /* 0x000000ffff028224 */ /* 0x001fe400078e0058 */
[----:B------:R-:W-:-:S05]  /*1b1d0*/  @!P0 IMAD.MOV.U32 R3, RZ, RZ, R90 ;  /* 0x000000ffff038224 */ /* 0x000fca00078e005a */
[----:B------:R2:W4:Y:S01]  /*1b1e0*/  @!P0 LDG.E.U8 R16, desc[UR22][R2.64] ;  /* 0x0000001602108981 */ /* 0x000522000c1e1100 */
[----:B------:R-:W-:-:S03]  /*1b1f0*/  PRMT R14, RZ, 0x7610, R14 ;  /* 0x00007610ff0e7816 */ /* 0x000fc6000000000e */
[----:B------:R-:W-:Y:S04]  /*1b200*/  STS.U8 [R92+UR10+0x4c80], R86 ;  /* 0x004c80565c007988 */ /* 0x000fe8000800000a */
[----:B------:R0:W-:Y:S04]  /*1b210*/  STS.U8 [R92+UR10+0x5080], R84 ;  /* 0x005080545c007988 */ /* 0x0001e8000800000a */
[----:B------:R-:W-:Y:S04]  /*1b220*/  STS.U8 [R92+UR10+0x5480], R82 ;  /* 0x005480525c007988 */ /* 0x000fe8000800000a */
[----:B------:R1:W-:Y:S04]  /*1b230*/  STS.U8 [R92+UR10+0x5880], R79 ;  /* 0x0058804f5c007988 */ /* 0x0003e8000800000a */
[----:B------:R1:W-:Y:S01]  /*1b240*/  STS.U8 [R92+UR10+0x5c80], R77 ;  /* 0x005c804d5c007988 */ /* 0x0003e2000800000a */
[----:B------:R-:W-:-:S02]  /*1b250*/  PRMT R23, RZ, 0x7610, R23 ;  /* 0x00007610ff177816 */ /* 0x000fc40000000017 */
[----:B------:R-:W-:Y:S01]  /*1b260*/  PRMT R11, RZ, 0x7610, R11 ;  /* 0x00007610ff0b7816 */ /* 0x000fe2000000000b */
[----:B0-----:R-:W4:Y:S04]  /*1b270*/  LDL R84, [R1+0x3e4] ;  /* 0x0003e40001547983 */ /* 0x001f280000100800 */
[----:B-1----:R-:W4:Y:S04]  /*1b280*/  LDL R79, [R1+0x170] ;  /* 0x00017000014f7983 */ /* 0x002f280000100800 */
[----:B------:R-:W4:Y:S04]  /*1b290*/  LDL R77, [R1+0x1b8] ;  /* 0x0001b800014d7983 */ /* 0x000f280000100800 */
[----:B------:R0:W-:Y:S04]  /*1b2a0*/  STS.U8 [R92+UR10+0x6080], R75 ;  /* 0x0060804b5c007988 */ /* 0x0001e8000800000a */
[----:B------:R-:W4:Y:S04]  /*1b2b0*/  @!P0 LDG.E.U8 R23, desc[UR22][R12.64] ;  /* 0x000000160c178981 */ /* 0x000f28000c1e1100 */
[----:B------:R-:W4:Y:S04]  /*1b2c0*/  LDL R82, [R1+0x3e8] ;  /* 0x0003e80001527983 */ /* 0x000f280000100800 */
[----:B0-----:R-:W4:Y:S01]  /*1b2d0*/  LDL R75, [R1+0x1f8] ;  /* 0x0001f800014b7983 */ /* 0x001f220000100800 */
[----:B--2---:R-:W-:-:S03]  /*1b2e0*/  @!P0 IMAD.MOV.U32 R2, RZ, RZ, R47 ;  /* 0x000000ffff028224 */ /* 0x004fc600078e002f */
        /* <DEDUP_REMOVED lines=13> */
[----:B------:R-:W-:Y:S02]  /*1b3c0*/  PRMT R13, RZ, 0x7610, R13 ;  /* 0x00007610ff0d7816 */ /* 0x000fe4000000000d */
[----:B------:R-:W-:-:S04]  /*1b3d0*/  PRMT R12, RZ, 0x7610, R12 ;  /* 0x00007610ff0c7816 */ /* 0x000fc8000000000c */
[----:B------:R2:W4:Y:S04]  /*1b3e0*/  @!P0 LDG.E.U8 R13, desc[UR22][R2.64] ;  /* 0x00000016020d8981 */ /* 0x000528000c1e1100 */
[----:B------:R0:W-:Y:S04]  /*1b3f0*/  STS.U8 [R92+UR10+0x6480], R10 ;  /* 0x0064800a5c007988 */ /* 0x0001e8000800000a */
[----:B------:R1:W-:Y:S01]  /*1b400*/  STS.U8 [R92+UR10+0x6880], R9 ;  /* 0x006880095c007988 */ /* 0x0003e2000800000a */
[----:B0-----:R-:W-:Y:S02]  /*1b410*/  PRMT R10, RZ, 0x7610, R10 ;  /* 0x00007610ff0a7816 */ /* 0x001fe4000000000a */
[----:B-1----:R-:W-:Y:S01]  /*1b420*/  PRMT R9, RZ, 0x7610, R9 ;  /* 0x00007610ff097816 */ /* 0x002fe20000000009 */
[----:B--2---:R-:W-:-:S02]  /*1b430*/  @!P0 IMAD.MOV.U32 R2, RZ, RZ, R47 ;  /* 0x000000ffff028224 */ /* 0x004fc400078e002f */
[----:B------:R-:W2:Y:S01]  /*1b440*/  LDL R47, [R1+0x1fc] ;  /* 0x0001fc00012f7983 */ /* 0x000ea20000100800 */
[----:B---3--:R-:W-:-:S05]  /*1b450*/  @!P0 IMAD.MOV.U32 R3, RZ, RZ, R80 ;  /* 0x000000ffff038224 */ /* 0x008fca00078e0050 */
[----:B------:R4:W3:Y:S02]  /*1b460*/  @!P0 LDG.E.U8 R12, desc[UR22][R2.64] ;  /* 0x00000016020c8981 */ /* 0x0008e4000c1e1100 */
[----:B----4-:R-:W-:Y:S02]  /*1b470*/  @!P0 IMAD.MOV.U32 R2, RZ, RZ, R45 ;  /* 0x000000ffff028224 */ /* 0x010fe400078e002d */
[----:B------:R-:W4:Y:S01]  /*1b480*/  LDL R45, [R1+0x23c] ;  /* 0x00023c00012d7983 */ /* 0x000f220000100800 */
[----:B------:R-:W-:-:S03]  /*1b490*/  @!P0 IMAD.MOV.U32 R3, RZ, RZ, R46 ;  /* 0x000000ffff038224 */ /* 0x000fc600078e002e */
[----:B------:R-:W3:Y:S04]  /*1b4a0*/  LDL R46, [R1+0x238] ;  /* 0x00023800012e7983 */ /* 0x000ee80000100800 */
[----:B------:R0:W3:Y:S02]  /*1b4b0*/  @!P0 LDG.E.U8 R11, desc[UR22][R2.64] ;  /* 0x00000016020b8981 */ /* 0x0000e4000c1e1100 */
[----:B0-----:R-:W-:Y:S02]  /*1b4c0*/  @!P0 IMAD.MOV.U32 R2, RZ, RZ, R78 ;  /* 0x000000ffff028224 */ /* 0x001fe400078e004e */
[----:B------:R-:W-:Y:S01]  /*1b4d0*/  @!P0 IMAD.MOV.U32 R3, RZ, RZ, R79 ;  /* 0x000000ffff038224 */ /* 0x000fe200078e004f */
[----:B------:R-:W3:Y:S04]  /*1b4e0*/  LDL R78, [R1+0x278] ;  /* 0x00027800014e7983 */ /* 0x000ee80000100800 */
[----:B------:R0:W3:Y:S04]  /*1b4f0*/  @!P0 LDG.E.U8 R10, desc[UR22][R2.64] ;  /* 0x00000016020a8981 */ /* 0x0000e8000c1e1100 */
[----:B------:R1:W-:Y:S01]  /*1b500*/  STS.U8 [R92+UR10+0x6c80], R8 ;  /* 0x006c80085c007988 */ /* 0x0003e2000800000a */
[----:B------:R-:W-:-:S03]  /*1b510*/  LOP3.LUT R80, R44, 0x7f, RZ, 0xc0, !PT ;  /* 0x0000007f2c507812 */ /* 0x000fc600078ec0ff */
[----:B------:R-:W3:Y:S01]  /*1b520*/  LDL R79, [R1+0x470] ;  /* 0x00047000014f7983 */ /* 0x000ee20000100800 */
[----:B0-----:R-:W-:Y:S02]  /*1b530*/  @!P0 IMAD.MOV.U32 R2, RZ, RZ, R76 ;  /* 0x000000ffff028224 */ /* 0x001fe400078e004c */
[----:B------:R-:W-:Y:S01]  /*1b540*/  @!P0 IMAD.MOV.U32 R3, RZ, RZ, R77 ;  /* 0x000000ffff038224 */ /* 0x000fe200078e004d */
[----:B------:R-:W3:Y:S04]  /*1b550*/  LDL R76, [R1+0x2b8] ;  /* 0x0002b800014c7983 */ /* 0x000ee80000100800 */
[----:B------:R-:W3:Y:S04]  /*1b560*/  LDL R77, [R1+0x27c] ;  /* 0x00027c00014d7983 */ /* 0x000ee80000100800 */
[----:B------:R0:W3:Y:S01]  /*1b570*/  @!P0 LDG.E.U8 R9, desc[UR22][R2.64] ;  /* 0x0000001602098981 */ /* 0x0000e2000c1e1100 */
[----:B-1----:R-:W-:-:S03]  /*1b580*/  PRMT R8, RZ, 0x7610, R8 ;  /* 0x00007610ff087816 */ /* 0x002fc60000000008 */
[----:B------:R1:W-:Y:S04]  /*1b590*/  STS.U8 [R92+UR10+0x7080], R7 ;  /* 0x007080075c007988 */ /* 0x0003e8000800000a */
[----:B------:R-:W3:Y:S01]  /*1b5a0*/  LDL R44, [R1+0x33c] ;  /* 0x00033c00012c7983 */ /* 0x000ee20000100800 */
[----:B0-----:R-:W-:-:S03]  /*1b5b0*/  @!P0 IMAD.MOV.U32 R3, RZ, RZ, R75 ;  /* 0x000000ffff038224 */ /* 0x001fc600078e004b */
[----:B------:R-:W3:Y:S01]  /*1b5c0*/  LDL R75, [R1+0x2bc] ;  /* 0x0002bc00014b7983 */ /* 0x000ee20000100800 */
[----:B-1----:R-:W-:-:S03]  /*1b5d0*/  PRMT R7, RZ, 0x7610, R7 ;  /* 0x00007610ff077816 */ /* 0x002fc60000000007 */
[----:B------:R0:W-:Y:S02]  /*1b5e0*/  STS.U8 [R92+UR10+0x7480], R6 ;  /* 0x007480065c007988 */ /* 0x0001e4000800000a */
[----:B0-----:R-:W-:Y:S01]  /*1b5f0*/  PRMT R6, RZ, 0x7610, R6 ;  /* 0x00007610ff067816 */ /* 0x001fe20000000006 */
[----:B--2---:R-:W-:Y:S02]  /*1b600*/  @!P0 IMAD.MOV.U32 R2, RZ, RZ, R47 ;  /* 0x000000ffff028224 */ /* 0x004fe400078e002f */
[----:B------:R-:W2:Y:S04]  /*1b610*/  LDL R47, [R1+0x2f8] ;  /* 0x0002f800012f7983 */ /* 0x000ea80000100800 */
[----:B------:R4:W2:Y:S02]  /*1b620*/  @!P0 LDG.E.U8 R8, desc[UR22][R2.64] ;  /* 0x0000001602088981 */ /* 0x0008a4000c1e1100 */
[----:B----4-:R-:W-:-:S02]  /*1b630*/  @!P0 IMAD.MOV.U32 R2, RZ, RZ, R45 ;  /* 0x000000ffff028224 */ /* 0x010fc400078e002d */
[----:B------:R-:W4:Y:S01]  /*1b640*/  LDL R45, [R1+0x338] ;  /* 0x00033800012d7983 */ /* 0x000f220000100800 */
[----:B---3--:R-:W-:-:S03]  /*1b650*/  @!P0 IMAD.MOV.U32 R3, RZ, RZ, R46 ;  /* 0x000000ffff038224 */ /* 0x008fc600078e002e */
[----:B------:R-:W3:Y:S04]  /*1b660*/  LDL R46, [R1+0x2fc] ;  /* 0x0002fc00012e7983 */ /* 0x000ee80000100800 */
[----:B------:R0:W4:Y:S02]  /*1b670*/  @!P0 LDG.E.U8 R7, desc[UR22][R2.64] ;  /* 0x0000001602078981 */ /* 0x000124000c1e1100 */
[----:B0-----:R-:W-:Y:S02]  /*1b680*/  @!P0 IMAD.MOV.U32 R3, RZ, RZ, R78 ;  /* 0x000000ffff038224 */ /* 0x001fe400078e004e */
[----:B------:R0:W-:Y:S01]  /*1b690*/  STS.U8 [R92+UR10+0x7880], R5 ;  /* 0x007880055c007988 */ /* 0x0001e2000800000a */
[----:B------:R-:W-:Y:S01]  /*1b6a0*/  @!P0 IMAD.MOV.U32 R2, RZ, RZ, R77 ;  /* 0x000000ffff028224 */ /* 0x000fe200078e004d */
[----:B0-----:R-:W-:-:S02]  /*1b6b0*/  PRMT R5, RZ, 0x7610, R5 ;  /* 0x00007610ff057816 */ /* 0x001fc40000000005 */
[----:B------:R0:W-:Y:S04]  /*1b6c0*/  STS.U8 [R92+UR10+0x7c80], R4 ;  /* 0x007c80045c007988 */ /* 0x0001e8000800000a */
[----:B------:R1:W4:Y:S04]  /*1b6d0*/  @!P0 LDG.E.U8 R6, desc[UR22][R2.64] ;  /* 0x0000001602068981 */ /* 0x000328000c1e1100 */
[----:B------:R-:W4:Y:S04]  /*1b6e0*/  LDL R78, [R1+0x414] ;  /* 0x00041400014e7983 */ /* 0x000f280000100800 */
[----:B------:R-:W4:Y:S01]  /*1b6f0*/  LDL R77, [R1+0x418] ;  /* 0x00041800014d7983 */ /* 0x000f220000100800 */
[----:B-1----:R-:W-:-:S02]  /*1b700*/  @!P0 IMAD.MOV.U32 R2, RZ, RZ, R75 ;  /* 0x000000ffff028224 */ /* 0x002fc400078e004b */
[----:B------:R-:W-:Y:S01]  /*1b710*/  @!P0 IMAD.MOV.U32 R3, RZ, RZ, R76 ;  /* 0x000000ffff038224 */ /* 0x000fe200078e004c */
[----:B------:R-:W4:Y:S04]  /*1b720*/  LDL R75, [R1+0x37c] ;  /* 0x00037c00014b7983 */ /* 0x000f280000100800 */
[----:B------:R-:W4:Y:S01]  /*1b730*/  LDL R76, [R1+0x378] ;  /* 0x00037800014c7983 */ /* 0x000f220000100800 */
[----:B0-----:R-:W-:-:S03]  /*1b740*/  PRMT R4, RZ, 0x7610, R4 ;  /* 0x00007610ff047816 */ /* 0x001fc60000000004 */
[----:B------:R2:W4:Y:S02]  /*1b750*/  @!P0 LDG.E.U8 R5, desc[UR22][R2.64] ;  /* 0x0000001602058981 */ /* 0x000524000c1e1100 */
[----:B--2---:R-:W-:Y:S02]  /*1b760*/  @!P0 IMAD.MOV.U32 R3, RZ, RZ, R47 ;  /* 0x000000ffff038224 */ /* 0x004fe400078e002f */
[----:B------:R-:W2:Y:S01]  /*1b770*/  LDL R47, [R1+0x3b4] ;  /* 0x0003b400012f7983 */ /* 0x000ea20000100800 */
[----:B---3--:R-:W-:-:S03]  /*1b780*/  @!P0 IMAD.MOV.U32 R2, RZ, RZ, R46 ;  /* 0x000000ffff028224 */ /* 0x008fc600078e002e */
[----:B------:R-:W2:Y:S04]  /*1b790*/  LDL R46, [R1+0x3b8] ;  /* 0x0003b800012e7983 */ /* 0x000ea80000100800 */
[----:B------:R0:W3:Y:S02]  /*1b7a0*/  @!P0 LDG.E.U8 R4, desc[UR22][R2.64] ;  /* 0x0000001602048981 */ /* 0x0000e4000c1e1100 */
[----:B0-----:R-:W-:-:S06]  /*1b7b0*/  PRMT R3, RZ, 0x7610, R3 ;  /* 0x00007610ff037816 */ /* 0x001fcc0000000003 */
[----:B----4-:R0:W4:Y:S02]  /*1b7c0*/  @!P0 LDG.E.U8 R3, desc[UR22][R44.64] ;  /* 0x000000162c038981 */ /* 0x010124000c1e1100 */
[----:B0-----:R-:W-:Y:S02]  /*1b7d0*/  @!P0 IMAD.MOV.U32 R44, RZ, RZ, R75 ;  /* 0x000000ffff2c8224 */ /* 0x001fe400078e004b */
[----:B------:R-:W3:Y:S01]  /*1b7e0*/  LDL R75, [R1+0x448] ;  /* 0x00044800014b7983 */ /* 0x000ee20000100800 */
[----:B------:R-:W-:-:S03]  /*1b7f0*/  @!P0 IMAD.MOV.U32 R45, RZ, RZ, R76 ;  /* 0x000000ffff2d8224 */ /* 0x000fc600078e004c */
[----:B------:R-:W4:Y:S01]  /*1b800*/  LDL R76, [R1+0x444] ;  /* 0x00044400014c7983 */ /* 0x000f220000100800 */
[----:B------:R-:W-:Y:S02]  /*1b810*/  PRMT R2, RZ, 0x7610, R2 ;  /* 0x00007610ff027816 */ /* 0x000fe40000000002 */
[----:B------:R-:W-:Y:S02]  /*1b820*/  LOP3.LUT R92, R80, 0x20, RZ, 0x3c, !PT ;  /* 0x00000020505c7812 */ /* 0x000fe400078e3cff */
[----:B------:R-:W4:Y:S04]  /*1b830*/  LDL R80, [R1+0x46c] ;  /* 0x00046c0001507983 */ /* 0x000f280000100800 */
[----:B------:R0:W4:Y:S04]  /*1b840*/  @!P0 LDG.E.U8 R2, desc[UR22][R44.64] ;  /* 0x000000162c028981 */ /* 0x000128000c1e1100 */
[----:B------:R-:W-:Y:S01]  /*1b850*/  STS.U8 [R92+UR10+0x4100], R91 ;  /* 0x0041005b5c007988 */ /* 0x000fe2000800000a */
[----:B0-----:R-:W-:-:S03]  /*1b860*/  PRMT R44, RZ, 0x7610, R44 ;  /* 0x00007610ff2c7816 */ /* 0x001fc6000000002c */
[----:B------:R-:W-:Y:S01]  /*1b870*/  STS.U8 [R92+UR10+0x4500], R89 ;  /* 0x004500595c007988 */ /* 0x000fe2000800000a */
[----:B------:R-:W-:-:S03]  /*1b880*/  PRMT R45, RZ, 0x7610, R45 ;  /* 0x00007610ff2d7816 */ /* 0x000fc6000000002d */
[----:B------:R-:W-:Y:S04]  /*1b890*/  STS.U8 [R92+UR10+0x4900], R87 ;  /* 0x004900575c007988 */ /* 0x000fe8000800000a */
[----:B------:R-:W-:Y:S04]  /*1b8a0*/  STS.U8 [R92+UR10+0x4d00], R85 ;  /* 0x004d00555c007988 */ /* 0x000fe8000800000a */
[----:B------:R0:W-:Y:S04]  /*1b8b0*/  STS.U8 [R92+UR10+0x5100], R83 ;  /* 0x005100535c007988 */ /* 0x0001e8000800000a */
[----:B------:R1:W-:Y:S04]  /*1b8c0*/  STS.U8 [R92+UR10+0x5500], R81 ;  /* 0x005500515c007988 */ /* 0x0003e8000800000a */
[----:B------:R1:W-:Y:S04]  /*1b8d0*/  STS.U8 [R92+UR10+0x5900], R48 ;  /* 0x005900305c007988 */ /* 0x0003e8000800000a */
[----:B0-----:R-:W4:Y:S04]  /*1b8e0*/  LDL R83, [R1+0x280] ;  /* 0x0002800001537983 */ /* 0x001f280000100800 */
[----:B-1----:R-:W4:Y:S01]  /*1b8f0*/  LDL R81, [R1+0x184] ;  /* 0x0001840001517983 */ /* 0x002f220000100800 */
[----:B------:R-:W-:-:S03]  /*1b900*/  PRMT R48, RZ, 0x7610, R48 ;  /* 0x00007610ff307816 */ /* 0x000fc60000000030 */
[----:B--2---:R0:W2:Y:S02]  /*1b910*/  @!P0 LDG.E.U8 R44, desc[UR22][R46.64] ;  /* 0x000000162e2c8981 */ /* 0x0040a4000c1e1100 */
[----:B0-----:R-:W-:Y:S02]  /*1b920*/  @!P0 IMAD.MOV.U32 R46, RZ, RZ, R82 ;  /* 0x000000ffff2e8224 */ /* 0x001fe400078e0052 */
[----:B------:R-:W-:Y:S01]  /*1b930*/  @!P0 IMAD.MOV.U32 R47, RZ, RZ, R84 ;  /* 0x000000ffff2f8224 */ /* 0x000fe200078e0054 */
[----:B------:R0:W-:Y:S04]  /*1b940*/  STS.U8 [R92+UR10+0x5d00], R49 ;  /* 0x005d00315c007988 */ /* 0x0001e8000800000a */
[----:B------:R1:W2:Y:S04]  /*1b950*/  @!P0 LDG.E.U8 R45, desc[UR22][R46.64] ;  /* 0x000000162e2d8981 */ /* 0x0002a8000c1e1100 */
[----:B------:R-:W2:Y:S01]  /*1b960*/  LDL R82, [R1+0x178] ;  /* 0x0001780001527983 */ /* 0x000ea20000100800 */
[----:B-1----:R-:W-:-:S02]  /*1b970*/  @!P0 IMAD.MOV.U32 R46, RZ, RZ, R77 ;  /* 0x000000ffff2e8224 */ /* 0x002fc400078e004d */
[----:B------:R-:W-:Y:S01]  /*1b980*/  @!P0 IMAD.MOV.U32 R47, RZ, RZ, R78 ;  /* 0x000000ffff2f8224 */ /* 0x000fe200078e004e */
[----:B------:R-:W2:Y:S04]  /*1b990*/  LDL R77, [R1+0xfc] ;  /* 0x0000fc00014d7983 */ /* 0x000ea80000100800 */
[----:B------:R-:W2:Y:S04]  /*1b9a0*/  LDL R78, [R1+0xf8] ;  /* 0x0000f800014e7983 */ /* 0x000ea80000100800 */
[----:B------:R3:W2:Y:S02]  /*1b9b0*/  @!P0 LDG.E.U8 R48, desc[UR22][R46.64] ;  /* 0x000000162e308981 */ /* 0x0006a4000c1e1100 */
[----:B---3--:R-:W-:-:S02]  /*1b9c0*/  @!P0 IMAD.MOV.U32 R46, RZ, RZ, R75 ;  /* 0x000000ffff2e8224 */ /* 0x008fc400078e004b */
[----:B------:R-:W3:Y:S01]  /*1b9d0*/  LDL R75, [R1+0x13c] ;  /* 0x00013c00014b7983 */ /* 0x000ee20000100800 */
[----:B----4-:R-:W-:-:S03]  /*1b9e0*/  @!P0 IMAD.MOV.U32 R47, RZ, RZ, R76 ;  /* 0x000000ffff2f8224 */ /* 0x010fc600078e004c */
[----:B------:R-:W4:Y:S01]  /*1b9f0*/  LDL R76, [R1+0x138] ;  /* 0x00013800014c7983 */ /* 0x000f220000100800 */
[----:B0-----:R-:W-:-:S03]  /*1ba00*/  PRMT R49, RZ, 0x7610, R49 ;  /* 0x00007610ff317816 */ /* 0x001fc60000000031 */
[----:B------:R0:W-:Y:S04]  /*1ba10*/  STS.U8 [R92+UR10+0x6100], R50 ;  /* 0x006100325c007988 */ /* 0x0001e8000800000a */
[----:B------:R1:W4:Y:S01]  /*1ba20*/  @!P0 LDG.E.U8 R49, desc[UR22][R46.64] ;  /* 0x000000162e318981 */ /* 0x000322000c1e1100 */
[----:B0-----:R-:W-:Y:S01]  /*1ba30*/  PRMT R50, RZ, 0x7610, R50 ;  /* 0x00007610ff327816 */ /* 0x001fe20000000032 */
[----:B-1----:R-:W-:Y:S02]  /*1ba40*/  @!P0 IMAD.MOV.U32 R46, RZ, RZ, R79 ;  /* 0x000000ffff2e8224 */ /* 0x002fe400078e004f */
[----:B------:R-:W-:Y:S01]  /*1ba50*/  @!P0 IMAD.MOV.U32 R47, RZ, RZ, R80 ;  /* 0x000000ffff2f8224 */ /* 0x000fe200078e0050 */
[----:B------:R-:W4:Y:S04]  /*1ba60*/  LDL R79, [R1+0x1c4] ;  /* 0x0001c400014f7983 */ /* 0x000f280000100800 */
[----:B------:R-:W4:Y:S04]  /*1ba70*/  LDL R80, [R1+0x1c0] ;  /* 0x0001c00001507983 */ /* 0x000f280000100800 */
[----:B------:R0:W-:Y:S04]  /*1ba80*/  STS.U8 [R92+UR10+0x6500], R63 ;  /* 0x0065003f5c007988 */ /* 0x0001e8000800000a */
[----:B------:R2:W4:Y:S01]  /*1ba90*/  @!P0 LDG.E.U8 R50, desc[UR22][R46.64] ;  /* 0x000000162e328981 */ /* 0x000522000c1e1100 */
[----:B0-----:R-:W-:Y:S01]  /*1baa0*/  PRMT R63, RZ, 0x7610, R63 ;  /* 0x00007610ff3f7816 */ /* 0x001fe2000000003f */
[----:B--2---:R-:W-:-:S02]  /*1bab0*/  @!P0 IMAD.MOV.U32 R46, RZ, RZ, R77 ;  /* 0x000000ffff2e8224 */ /* 0x004fc400078e004d */
[----:B------:R-:W2:Y:S01]  /*1bac0*/  LDL R77, [R1+0x204] ;  /* 0x00020400014d7983 */ /* 0x000ea20000100800 */
[----:B------:R-:W-:-:S03]  /*1bad0*/  @!P0 IMAD.MOV.U32 R47, RZ, RZ, R78 ;  /* 0x000000ffff2f8224 */ /* 0x000fc600078e004e */
[----:B------:R-:W2:Y:S04]  /*1bae0*/  LDL R78, [R1+0x200] ;  /* 0x00020000014e7983 */ /* 0x000ea80000100800 */
[----:B------:R3:W2:Y:S02]  /*1baf0*/  @!P0 LDG.E.U8 R63, desc[UR22][R46.64] ;  /* 0x000000162e3f8981 */ /* 0x0006a4000c1e1100 */
[----:B---3--:R-:W-:Y:S02]  /*1bb00*/  @!P0 IMAD.MOV.U32 R46, RZ, RZ, R75 ;  /* 0x000000ffff2e8224 */ /* 0x008fe400078e004b */
[----:B------:R-:W3:Y:S01]  /*1bb10*/  LDL R75, [R1+0x244] ;  /* 0x00024400014b7983 */ /* 0x000ee20000100800 */
[----:B----4-:R-:W-:-:S03]  /*1bb20*/  @!P0 IMAD.MOV.U32 R47, RZ, RZ, R76 ;  /* 0x000000ffff2f8224 */ /* 0x010fc600078e004c */
[----:B------:R-:W4:Y:S04]  /*1bb30*/  LDL R76, [R1+0x240] ;  /* 0x00024000014c7983 */ /* 0x000f280000100800 */
[----:B------:R0:W-:Y:S04]  /*1bb40*/  STS.U8 [R92+UR10+0x6900], R62 ;  /* 0x0069003e5c007988 */ /* 0x0001e8000800000a */
[----:B------:R1:W-:Y:S01]  /*1bb50*/  STS.U8 [R92+UR10+0x6d00], R61 ;  /* 0x006d003d5c007988 */ /* 0x0003e2000800000a */
[----:B0-----:R-:W-:Y:S02]  /*1bb60*/  PRMT R62, RZ, 0x7610, R62 ;  /* 0x00007610ff3e7816 */ /* 0x001fe4000000003e */
[----:B-1----:R-:W-:-:S04]  /*1bb70*/  PRMT R61, RZ, 0x7610, R61 ;  /* 0x00007610ff3d7816 */ /* 0x002fc8000000003d */
[----:B------:R0:W4:Y:S04]  /*1bb80*/  @!P0 LDG.E.U8 R62, desc[UR22][R46.64] ;  /* 0x000000162e3e8981 */ /* 0x000128000c1e1100 */
[----:B------:R1:W-:Y:S01]  /*1bb90*/  STS.U8 [R92+UR10+0x7100], R60 ;  /* 0x0071003c5c007988 */ /* 0x0003e2000800000a */
[----:B0-----:R-:W-:Y:S02]  /*1bba0*/  @!P0 IMAD.MOV.U32 R46, RZ, RZ, R81 ;  /* 0x000000ffff2e8224 */ /* 0x001fe400078e0051 */
[----:B------:R-:W-:Y:S01]  /*1bbb0*/  @!P0 IMAD.MOV.U32 R47, RZ, RZ, R82 ;  /* 0x000000ffff2f8224 */ /* 0x000fe200078e0052 */
[----:B-1----:R-:W-:Y:S01]  /*1bbc0*/  PRMT R60, RZ, 0x7610, R60 ;  /* 0x00007610ff3c7816 */ /* 0x002fe2000000003c */
[----:B------:R-:W4:Y:S04]  /*1bbd0*/  LDL R82, [R1+0x284] ;  /* 0x0002840001527983 */ /* 0x000f280000100800 */
[----:B------:R0:W4:Y:S04]  /*1bbe0*/  @!P0 LDG.E.U8 R61, desc[UR22][R46.64] ;  /* 0x000000162e3d8981 */ /* 0x000128000c1e1100 */
[----:B------:R1:W-:Y:S04]  /*1bbf0*/  STS.U8 [R92+UR10+0x7500], R59 ;  /* 0x0075003b5c007988 */ /* 0x0003e8000800000a */
[----:B------:R-:W4:Y:S01]  /*1bc00*/  LDL R81, [R1+0x340] ;  /* 0x0003400001517983 */ /* 0x000f220000100800 */
[----:B0-----:R-:W-:-:S02]  /*1bc10*/  @!P0 IMAD.MOV.U32 R46, RZ, RZ, R79 ;  /* 0x000000ffff2e8224 */ /* 0x001fc400078e004f */
[----:B------:R-:W-:Y:S01]  /*1bc20*/  @!P0 IMAD.MOV.U32 R47, RZ, RZ, R80 ;  /* 0x000000ffff2f8224 */ /* 0x000fe200078e0050 */
[----:B------:R-:W4:Y:S01]  /*1bc30*/  LDL R79, [R1+0x2c0] ;  /* 0x0002c000014f7983 */ /* 0x000f220000100800 */
[----:B-1----:R-:W-:-:S03]  /*1bc40*/  PRMT R59, RZ, 0x7610, R59 ;  /* 0x00007610ff3b7816 */ /* 0x002fc6000000003b */
[----:B------:R2:W4:Y:S02]  /*1bc50*/  @!P0 LDG.E.U8 R60, desc[UR22][R46.64] ;  /* 0x000000162e3c8981 */ /* 0x000524000c1e1100 */
[----:B--2---:R-:W-:Y:S02]  /*1bc60*/  @!P0 IMAD.MOV.U32 R46, RZ, RZ, R77 ;  /* 0x000000ffff2e8224 */ /* 0x004fe400078e004d */
[----:B------:R-:W2:Y:S01]  /*1bc70*/  LDL R77, [R1+0x2c4] ;  /* 0x0002c400014d7983 */ /* 0x000ea20000100800 */
[----:B------:R-:W-:-:S05]  /*1bc80*/  @!P0 IMAD.MOV.U32 R47, RZ, RZ, R78 ;  /* 0x000000ffff2f8224 */ /* 0x000fca00078e004e */
[----:B------:R3:W2:Y:S02]  /*1bc90*/  @!P0 LDG.E.U8 R59, desc[UR22][R46.64] ;  /* 0x000000162e3b8981 */ /* 0x0006a4000c1e1100 */
[----:B---3--:R-:W-:Y:S02]  /*1bca0*/  @!P0 IMAD.MOV.U32 R46, RZ, RZ, R75 ;  /* 0x000000ffff2e8224 */ /* 0x008fe400078e004b */
[----:B------:R-:W3:Y:S01]  /*1bcb0*/  LDL R75, [R1+0x304] ;  /* 0x00030400014b7983 */ /* 0x000ee20000100800 */
[----:B----4-:R-:W-:-:S03]  /*1bcc0*/  @!P0 IMAD.MOV.U32 R47, RZ, RZ, R76 ;  /* 0x000000ffff2f8224 */ /* 0x010fc600078e004c */
[----:B------:R-:W4:Y:S01]  /*1bcd0*/  LDL R76, [R1+0x300] ;  /* 0x00030000014c7983 */ /* 0x000f220000100800 */
[----:B------:R-:W0:Y:S03]  /*1bce0*/  S2R R80, SR_TID.X ;  /* 0x0000000000507919 */ /* 0x000e260000002100 */
[----:B------:R1:W-:Y:S04]  /*1bcf0*/  STS.U8 [R92+UR10+0x7900], R58 ;  /* 0x0079003a5c007988 */ /* 0x0003e8000800000a */
[----:B------:R1:W-:Y:S02]  /*1bd00*/  STS.U8 [R92+UR10+0x7d00], R57 ;  /* 0x007d00395c007988 */ /* 0x0003e4000800000a */
[----:B-1----:R-:W-:-:S02]  /*1bd10*/  PRMT R58, RZ, 0x7610, R58 ;  /* 0x00007610ff3a7816 */ /* 0x002fc4000000003a */
[----:B------:R-:W-:-:S04]  /*1bd20*/  PRMT R57, RZ, 0x7610, R57 ;  /* 0x00007610ff397816 */ /* 0x000fc80000000039 */
[----:B------:R1:W4:Y:S01]  /*1bd30*/  @!P0 LDG.E.U8 R58, desc[UR22][R46.64] ;  /* 0x000000162e3a8981 */ /* 0x000322000c1e1100 */
[----:B0-----:R-:W-:Y:S01]  /*1bd40*/  LOP3.LUT R78, R80, 0x7f, RZ, 0xc0, !PT ;  /* 0x0000007f504e7812 */ /* 0x001fe200078ec0ff */
[----:B-1----:R-:W-:Y:S02]  /*1bd50*/  @!P0 IMAD.MOV.U32 R46, RZ, RZ, R82 ;  /* 0x000000ffff2e8224 */ /* 0x002fe400078e0052 */
[----:B------:R-:W4:Y:S01]  /*1bd60*/  LDL R80, [R1+0x344] ;  /* 0x0003440001507983 */ /* 0x000f220000100800 */
[----:B------:R-:W-:Y:S01]  /*1bd70*/  @!P0 IMAD.MOV.U32 R47, RZ, RZ, R83 ;  /* 0x000000ffff2f8224 */ /* 0x000fe200078e0053 */
[----:B------:R-:W-:Y:S02]  /*1bd80*/  LOP3.LUT R78, R78, 0x30, RZ, 0x3c, !PT ;  /* 0x000000304e4e7812 */ /* 0x000fe400078e3cff */
[----:B------:R-:W4:Y:S04]  /*1bd90*/  LDL R83, [R1+0x3ec] ;  /* 0x0003ec0001537983 */ /* 0x000f280000100800 */
[----:B------:R0:W-:Y:S04]  /*1bda0*/  STS.U8 [R78+UR10+0x4180], R56 ;  /* 0x004180384e007988 */ /* 0x0001e8000800000a */
[----:B------:R1:W4:Y:S04]  /*1bdb0*/  @!P0 LDG.E.U8 R57, desc[UR22][R46.64] ;  /* 0x000000162e398981 */ /* 0x000328000c1e1100 */
[----:B------:R-:W4:Y:S01]  /*1bdc0*/  LDL R82, [R1+0x3f0] ;  /* 0x0003f00001527983 */ /* 0x000f220000100800 */
[----:B0-----:R-:W-:Y:S01]  /*1bdd0*/  PRMT R56, RZ, 0x7610, R56 ;  /* 0x00007610ff387816 */ /* 0x001fe20000000038 */
[----:B-1----:R-:W-:-:S02]  /*1bde0*/  @!P0 IMAD.MOV.U32 R47, RZ, RZ, R79 ;  /* 0x000000ffff2f8224 */ /* 0x002fc400078e004f */
[----:B------:R-:W4:Y:S01]  /*1bdf0*/  LDL R79, [R1+0x380] ;  /* 0x00038000014f7983 */ /* 0x000f220000100800 */
[----:B--2---:R-:W-:-:S03]  /*1be00*/  @!P0 IMAD.MOV.U32 R46, RZ, RZ, R77 ;  /* 0x000000ffff2e8224 */ /* 0x004fc600078e004d */
        /* <DEDUP_REMOVED lines=12> */
[----:B0-----:R-:W-:-:S03]  /*1bed0*/  @!P0 IMAD.MOV.U32 R47, RZ, RZ, R81 ;  /* 0x000000ffff2f8224 */ /* 0x001fc600078e0051 */
[----:B------:R-:W4:Y:S01]  /*1bee0*/  LDL R81, [R1+0x41c] ;  /* 0x00041c0001517983 */ /* 0x000f220000100800 */
[----:B------:R-:W-:-:S03]  /*1bef0*/  @!P0 IMAD.MOV.U32 R46, RZ, RZ, R80 ;  /* 0x000000ffff2e8224 */ /* 0x000fc600078e0050 */
[----:B------:R-:W4:Y:S01]  /*1bf00*/  LDL R80, [R1+0x420] ;  /* 0x0004200001507983 */ /* 0x000f220000100800 */
[----:B-1----:R-:W-:-:S03]  /*1bf10*/  PRMT R53, RZ, 0x7610, R53 ;  /* 0x00007610ff357816 */ /* 0x002fc60000000035 */
[----:B------:R0:W4:Y:S02]  /*1bf20*/  @!P0 LDG.E.U8 R54, desc[UR22][R46.64] ;  /* 0x000000162e368981 */ /* 0x000124000c1e1100 */
[----:B0-----:R-:W-:Y:S02]  /*1bf30*/  @!P0 IMAD.MOV.U32 R47, RZ, RZ, R79 ;  /* 0x000000ffff2f8224 */ /* 0x001fe400078e004f */
        /* <DEDUP_REMOVED lines=24> */
[----:B0-----:R-:W-:Y:S01]  /*1c0c0*/  @!P0 IMAD.MOV.U32 R47, RZ, RZ, R79 ;  /* 0x000000ffff2f8224 */ /* 0x001fe200078e004f */
[----:B-1----:R-:W-:Y:S01]  /*1c0d0*/  PRMT R73, RZ, 0x7610, R73 ;  /* 0x00007610ff497816 */ /* 0x002fe20000000049 */
[----:B--2---:R-:W-:-:S05]  /*1c0e0*/  @!P0 IMAD.MOV.U32 R46, RZ, RZ, R77 ;  /* 0x000000ffff2e8224 */ /* 0x004fca00078e004d */
[----:B------:R3:W2:Y:S02]  /*1c0f0*/  @!P0 LDG.E.U8 R71, desc[UR22][R46.64] ;  /* 0x000000162e478981 */ /* 0x0006a4000c1e1100 */
[----:B---3--:R-:W-:Y:S02]  /*1c100*/  @!P0 IMAD.MOV.U32 R46, RZ, RZ, R75 ;  /* 0x000000ffff2e8224 */ /* 0x008fe400078e004b */
[----:B----4-:R-:W-:-:S05]  /*1c110*/  @!P0 IMAD.MOV.U32 R47, RZ, RZ, R76 ;  /* 0x000000ffff2f8224 */ /* 0x010fca00078e004c */
[----:B------:R-:W3:Y:S01]  /*1c120*/  @!P0 LDG.E.U8 R73, desc[UR22][R46.64] ;  /* 0x000000162e498981 */ /* 0x000ee2000c1e1100 */
[----:B------:R-:W0:Y:S03]  /*1c130*/  S2R R80, SR_TID.X ;  /* 0x0000000000507919 */ /* 0x000e260000002100 */
[----:B------:R-:W-:Y:S04]  /*1c140*/  STS.U8 [R78+UR10+0x6580], R74 ;  /* 0x0065804a4e007988 */ /* 0x000fe8000800000a */
[----:B------:R-:W-:Y:S04]  /*1c150*/  STS.U8 [R78+UR10+0x6980], R72 ;  /* 0x006980484e007988 */ /* 0x000fe8000800000a */
[----:B------:R-:W-:Y:S04]  /*1c160*/  STS.U8 [R78+UR10+0x6d80], R70 ;  /* 0x006d80464e007988 */ /* 0x000fe8000800000a */
[----:B------:R-:W-:Y:S04]  /*1c170*/  STS.U8 [R78+UR10+0x7180], R43 ;  /* 0x0071802b4e007988 */ /* 0x000fe8000800000a */
[----:B------:R-:W-:Y:S04]  /*1c180*/  STS.U8 [R78+UR10+0x7580], R42 ;  /* 0x0075802a4e007988 */ /* 0x000fe8000800000a */
[----:B------:R1:W-:Y:S01]  /*1c190*/  STS.U8 [R78+UR10+0x7980], R41 ;  /* 0x007980294e007988 */ /* 0x0003e2000800000a */
[----:B0-----:R-:W-:-:S04]  /*1c1a0*/  LOP3.LUT R80, R80, 0x7f, RZ, 0xc0, !PT ;  /* 0x0000007f50507812 */ /* 0x001fc800078ec0ff */
[C---:B------:R-:W-:Y:S01]  /*1c1b0*/  LOP3.LUT R76, R80.reuse, 0x40, RZ, 0x3c, !PT ;  /* 0x00000040504c7812 */ /* 0x040fe200078e3cff */
        /* <DEDUP_REMOVED lines=9> */
[----:B------:R-:W-:-:S03]  /*1c250*/  LOP3.LUT R75, R80, 0x50, RZ, 0x3c, !PT ;  /* 0x00000050504b7812 */ /* 0x000fc600078e3cff */
[----:B------:R-:W-:Y:S04]  /*1c260*/  STS.U8 [R76+UR10+0x6200], R34 ;  /* 0x006200224c007988 */ /* 0x000fe8000800000a */
[----:B------:R-:W-:Y:S04]  /*1c270*/  STS.U8 [R76+UR10+0x6600], R33 ;  /* 0x006600214c007988 */ /* 0x000fe8000800000a */
[----:B------:R-:W-:Y:S04]  /*1c280*/  STS.U8 [R76+UR10+0x6a00], R32 ;  /* 0x006a00204c007988 */ /* 0x000fe8000800000a */
[----:B------:R-:W-:Y:S04]  /*1c290*/  STS.U8 [R76+UR10+0x6e00], R31 ;  /* 0x006e001f4c007988 */ /* 0x000fe8000800000a */
[----:B------:R-:W-:Y:S04]  /*1c2a0*/  STS.U8 [R76+UR10+0x7200], R30 ;  /* 0x0072001e4c007988 */ /* 0x000fe8000800000a */
[----:B------:R-:W-:Y:S04]  /*1c2b0*/  STS.U8 [R76+UR10+0x7600], R29 ;  /* 0x0076001d4c007988 */ /* 0x000fe8000800000a */
[----:B------:R0:W-:Y:S04]  /*1c2c0*/  STS.U8 [R76+UR10+0x7a00], R28 ;  /* 0x007a001c4c007988 */ /* 0x0001e8000800000a */
        /* <DEDUP_REMOVED lines=8> */
[----:B------:R4:W-:Y:S01]  /*1c350*/  STS.U8 [R75+UR10+0x5e80], R21 ;  /* 0x005e80154b007988 */ /* 0x0009e2000800000a */
[----:B-1----:R-:W-:-:S03]  /*1c360*/  LOP3.LUT R41, R93, 0x60, RZ, 0x3c, !PT ;  /* 0x000000605d297812 */ /* 0x002fc600078e3cff */
        /* <DEDUP_REMOVED lines=16> */
[----:B0-----:R-:W-:-:S03]  /*1c470*/  LOP3.LUT R28, R93, 0x70, RZ, 0x3c, !PT ;  /* 0x000000705d1c7812 */ /* 0x001fc600078e3cff */
        /* <DEDUP_REMOVED lines=22> */
[----:B--2---:R4:W-:Y:S04]  /*1c5e0*/  STS.U8 [R28+UR10+0x7b80], R71 ;  /* 0x007b80471c007988 */ /* 0x0049e8000800000a */
[----:B---3--:R4:W-:Y:S01]  /*1c5f0*/  STS.U8 [R28+UR10+0x7f80], R73 ;  /* 0x007f80491c007988 */ /* 0x0089e2000800000a */
[----:B------:R0:W-:Y:S06]  /*1c600*/  MEMBAR.ALL.CTA ;  /* 0x0000000000007992 */ /* 0x0001ec0000008000 */
[----:B0-----:R-:W0:Y:S01]  /*1c610*/  FENCE.VIEW.ASYNC.S ;  /* 0x00000000000073c6 */ /* 0x001e220000000000 */
[----:B------:R-:W-:Y:S01]  /*1c620*/  ULEA UR8, UR21, UR10, 0x3 ;  /* 0x0000000a15087291 */ /* 0x000fe2000f8e18ff */
[----:B------:R-:W-:-:S03]  /*1c630*/  UMOV UR4, UR5 ;  /* 0x0000000500047c82 */ /* 0x000fc60008000000 */
[----:B------:R-:W-:Y:S01]  /*1c640*/  UIADD3 UR8, UPT, UPT, UR8, 0xc000, URZ ;  /* 0x0000c00008087890 */ /* 0x000fe2000fffe0ff */
[----:B0-----:R-:W-:Y:S06]  /*1c650*/  BAR.SYNC.DEFER_BLOCKING 0x0 ;  /* 0x0000000000007b1d */ /* 0x001fec0000010000 */
[----:B----4-:R-:W-:Y:S05]  /*1c660*/  BRA.U UP1, `(.L_x_9) ;  /* 0x0000000101487547 */ /* 0x010fea000b800000 */
[----:B------:R-:W-:Y:S01]  /*1c670*/  UMOV UR13, 0x80004020 ;  /* 0x80004020000d7882 */ /* 0x000fe20000000000 */
[----:B------:R-:W-:Y:S01]  /*1c680*/  UMOV UR15, 0x40004040 ;  /* 0x40004040000f7882 */ /* 0x000fe20000000000 */
[----:B------:R-:W-:Y:S01]  /*1c690*/  UMOV UR16, 0x0 ;  /* 0x0000000000107882 */ /* 0x000fe20000000000 */
[----:B------:R-:W-:Y:S01]  /*1c6a0*/  UMOV UR17, 0x4208490 ;  /* 0x0420849000117882 */ /* 0x000fe20000000000 */
[----:B------:R-:W-:Y:S01]  /*1c6b0*/  UMOV UR42, 0x0 ;  /* 0x00000000002a7882 */ /* 0x000fe20000000000 */
[----:B------:R-:W-:Y:S01]  /*1c6c0*/  UMOV UR43, 0x4208490 ;  /* 0x04208490002b7882 */ /* 0x000fe20000000000 */
[----:B------:R-:W-:Y:S01]  /*1c6d0*/  UMOV UR44, 0x0 ;  /* 0x00000000002c7882 */ /* 0x000fe20000000000 */
[----:B------:R-:W-:Y:S01]  /*1c6e0*/  UMOV UR45, 0x4208490 ;  /* 0x04208490002d7882 */ /* 0x000fe20000000000 */
[----:B------:R-:W-:Y:S01]  /*1c6f0*/  UMOV UR9, URZ ;  /* 0x000000ff00097c82 */ /* 0x000fe20008000000 */
[----:B------:R0:W-:Y:S01]  /*1c700*/  UTCQMMA gdesc[UR12], gdesc[UR14], tmem[UR7], tmem[UR16], idesc[UR17], UPT ;  /* 0x00ff100e0c0075ea */ /* 0x0001e2000b800307 */
        /* <DEDUP_REMOVED lines=8> */
.L_x_9:
[----:B------:R-:W-:Y:S01]  /*1c790*/  UIADD3 UR21, UPT, UPT, UR21, 0x1, URZ ;  /* 0x0000000115157890 */ /* 0x000fe2000fffe0ff */
[----:B------:R-:W-:-:S03]  /*1c7a0*/  IMAD.U32 R2, RZ, RZ, UR4 ;  /* 0x00000004ff027e24 */ /* 0x000fc6000f8e00ff */
[----:B------:R-:W-:-:S04]  /*1c7b0*/  UISETP.GT.AND UP2, UPT, UR21, 0x1, UPT ;  /* 0x000000011500788c */ /* 0x000fc8000bf44270 */
[----:B0-----:R-:W-:Y:S02]  /*1c7c0*/  USEL UR5, URZ, 0x1, !UP2 ;  /* 0x00000001ff057887 */ /* 0x001fe4000d000000 */
[----:B------:R-:W-:Y:S02]  /*1c7d0*/  USEL UR21, UR21, URZ, !UP2 ;  /* 0x000000ff15157287 */ /* 0x000fe4000d000000 */
[----:B------:R-:W-:Y:S02]  /*1c7e0*/  UISETP.NE.U32.AND UP2, UPT, UR6, UR20, UPT ;  /* 0x000000140600728c */ /* 0x000fe4000bf45070 */
[----:B------:R-:W-:Y:S01]  /*1c7f0*/  ULOP3.LUT UR5, UR4, UR5, URZ, 0x3c, !UPT ;  /* 0x0000000504057292 */ /* 0x000fe2000f8e3cff */
[----:B------:R-:W-:-:S06]  /*1c800*/  UMOV UR6, UR24 ;  /* 0x0000001800067c82 */ /* 0x000fcc0008000000 */
[----:B------:R-:W-:Y:S05]  /*1c810*/  BRA.U UP2, `(.L_x_10) ;  /* 0xffffff4902707547 */ /* 0x000fea000b83ffff */
.L_x_7:
[----:B0-----:R-:W0:Y:S01]  /*1c820*/  S2R R4, SR_TID.X ;  /* 0x0000000000047919 */ /* 0x001e220000002100 */
[----:B------:R-:W-:Y:S01]  /*1c830*/  UISETP.GE.AND UP1, UPT, UR25, 0x80, UPT ;  /* 0x000000801900788c */ /* 0x000fe2000bf26270 */
[----:B------:R-:W1:Y:S01]  /*1c840*/  S2R R5, SR_TID.X ;  /* 0x0000000000057919 */ /* 0x000e620000002100 */
[----:B------:R-:W2:Y:S01]  /*1c850*/  S2R R6, SR_TID.X ;  /* 0x0000000000067919 */ /* 0x000ea20000002100 */
[C---:B0-----:R-:W-:Y:S01]  /*1c860*/  IMAD.SHL.U32 R2, R4.reuse, 0x10, RZ ;  /* 0x0000001004027824 */ /* 0x041fe200078e00ff */
[----:B------:R-:W-:Y:S01]  /*1c870*/  SHF.R.U32.HI R93, RZ, 0x6, R4 ;  /* 0x00000006ff5d7819 */ /* 0x000fe20000011604 */
[----:B------:R-:W-:Y:S01]  /*1c880*/  IMAD.SHL.U32 R3, R4, 0x80, RZ ;  /* 0x0000008004037824 */ /* 0x000fe200078e00ff */
[----:B-1----:R-:W-:Y:S02]  /*1c890*/  LEA.HI R8, R5, 0x7e, RZ, 0x1a ;  /* 0x0000007e05087811 */ /* 0x002fe400078fd0ff */
[----:B------:R-:W-:Y:S02]  /*1c8a0*/  LOP3.LUT R2, R2, 0xf0, RZ, 0xc0, !PT ;  /* 0x000000f002027812 */ /* 0x000fe400078ec0ff */
[----:B------:R-:W-:-:S02]  /*1c8b0*/  LOP3.LUT R3, R3, 0x800, RZ, 0xc0, !PT ;  /* 0x0000080003037812 */ /* 0x000fc400078ec0ff */
[C---:B--2---:R-:W-:Y:S02]  /*1c8c0*/  LEA.HI R7, R6.reuse, 0x6e, RZ, 0x1a ;  /* 0x0000006e06077811 */ /* 0x044fe400078fd0ff */
[----:B------:R-:W-:Y:S02]  /*1c8d0*/  LEA.HI R6, R6, 0x5e, RZ, 0x1a ;  /* 0x0000005e06067811 */ /* 0x000fe400078fd0ff */
[----:B-----5:R-:W-:Y:S02]  /*1c8e0*/  LOP3.LUT R8, R0, R8, RZ, 0xfc, !PT ;  /* 0x0000000800087212 */ /* 0x020fe400078efcff */
[----:B------:R-:W-:Y:S02]  /*1c8f0*/  IADD3 R91, PT, PT, R2, UR10, R3 ;  /* 0x0000000a025b7c10 */ /* 0x000fe4000fffe003 */
[C---:B------:R-:W-:Y:S01]  /*1c900*/  LOP3.LUT R3, R0.reuse, R7, RZ, 0xfc, !PT ;  /* 0x0000000700037212 */ /* 0x040fe200078efcff */
[----:B------:R-:W-:Y:S01]  /*1c910*/  STL [R1+0x94], R8 ;  /* 0x0000940801007387 */ /* 0x000fe20000100800 */
[----:B------:R-:W-:-:S02]  /*1c920*/  LOP3.LUT R2, R0, R6, RZ, 0xfc, !PT ;  /* 0x0000000600027212 */ /* 0x000fc400078efcff */
[C---:B------:R-:W-:Y:S01]  /*1c930*/  LEA.HI R7, R5.reuse, 0x4e, RZ, 0x1a ;  /* 0x0000004e05077811 */ /* 0x040fe200078fd0ff */
[----:B------:R0:W-:Y:S01]  /*1c940*/  STL [R1+0x74], R3 ;  /* 0x0000740301007387 */ /* 0x0001e20000100800 */
[C---:B------:R-:W-:Y:S02]  /*1c950*/  LEA.HI R6, R5.reuse, 0x3e, RZ, 0x1a ;  /* 0x0000003e05067811 */ /* 0x040fe400078fd0ff */
[----:B------:R-:W-:Y:S01]  /*1c960*/  LEA.HI R5, R5, 0x2e, RZ, 0x1a ;  /* 0x0000002e05057811 */ /* 0x000fe200078fd0ff */
[----:B------:R1:W-:Y:S01]  /*1c970*/  STL [R1+0x54], R2 ;  /* 0x0000540201007387 */ /* 0x0003e20000100800 */
[----:B------:R-:W-:Y:S02]  /*1c980*/  SGXT.U32 R93, R93, 0x1 ;  /* 0x000000015d5d781a */ /* 0x000fe40000000000 */
[----:B------:R-:W-:Y:S02]  /*1c990*/  LOP3.LUT R88, R0, R5, RZ, 0xfc, !PT ;  /* 0x0000000500587212 */ /* 0x000fe400078efcff */
[----:B------:R-:W-:-:S02]  /*1c9a0*/  LEA.HI R5, R4, 0x1e, RZ, 0x1a ;  /* 0x0000001e04057811 */ /* 0x000fc400078fd0ff */
[----:B0-----:R-:W-:Y:S02]  /*1c9b0*/  LOP3.LUT R3, R0, R7, RZ, 0xfc, !PT ;  /* 0x0000000700037212 */ /* 0x001fe400078efcff */
[----:B------:R-:W-:Y:S02]  /*1c9c0*/  LEA.HI R4, R4, 0xe, RZ, 0x1a ;  /* 0x0000000e04047811 */ /* 0x000fe400078fd0ff */
[C---:B-1----:R-:W-:Y:S01]  /*1c9d0*/  LOP3.LUT R2, R0.reuse, R6, RZ, 0xfc, !PT ;  /* 0x0000000600027212 */ /* 0x042fe200078efcff */
[----:B------:R0:W-:Y:S01]  /*1c9e0*/  STL [R1+0x30], R3 ;  /* 0x0000300301007387 */ /* 0x0001e20000100800 */
[C---:B------:R-:W-:Y:S02]  /*1c9f0*/  LOP3.LUT R69, R0.reuse, R4, RZ, 0xfc, !PT ;  /* 0x0000000400457212 */ /* 0x040fe400078efcff */
[C---:B------:R-:W-:Y:S01]  /*1ca00*/  LOP3.LUT R4, R0.reuse, 0x78, R93, 0xfe, !PT ;  /* 0x0000007800047812 */ /* 0x040fe200078efe5d */
[----:B------:R1:W-:Y:S01]  /*1ca10*/  STL [R1+0x10], R2 ;  /* 0x0000100201007387 */ /* 0x0003e20000100800 */
[----:B------:R-:W-:-:S02]  /*1ca20*/  LOP3.LUT R74, R0, R5, RZ, 0xfc, !PT ;  /* 0x00000005004a7212 */ /* 0x000fc400078efcff */
[C-C-:B------:R-:W-:Y:S02]  /*1ca30*/  LOP3.LUT R92, R0.reuse, 0x34, R93.reuse, 0xfe, !PT ;  /* 0x00000034005c7812 */ /* 0x140fe400078efe5d */
[C-C-:B------:R-:W-:Y:S02]  /*1ca40*/  LOP3.LUT R90, R0.reuse, 0x32, R93.reuse, 0xfe, !PT ;  /* 0x00000032005a7812 */ /* 0x140fe400078efe5d */
[C-C-:B0-----:R-:W-:Y:S02]  /*1ca50*/  LOP3.LUT R3, R0.reuse, 0x7c, R93.reuse, 0xfe, !PT ;  /* 0x0000007c00037812 */ /* 0x141fe400078efe5d */
[----:B-1----:R-:W-:-:S03]  /*1ca60*/  LOP3.LUT R2, R0, 0x7a, R93, 0xfe, !PT ;  /* 0x0000007a00027812 */ /* 0x002fc600078efe5d */
[----:B------:R0:W-:Y:S04]  /*1ca70*/  STL [R1+0x90], R3 ;  /* 0x0000900301007387 */ /* 0x0001e80000100800 */
[----:B------:R1:W-:Y:S04]  /*1ca80*/  STL [R1+0x8c], R2 ;  /* 0x00008c0201007387 */ /* 0x0003e80000100800 */
[----:B------:R2:W-:Y:S01]  /*1ca90*/  STL [R1+0x88], R4 ;  /* 0x0000880401007387 */ /* 0x0005e20000100800 */
[C-C-:B0-----:R-:W-:Y:S02]  /*1caa0*/  LOP3.LUT R3, R0.reuse, 0x76, R93.reuse, 0xfe, !PT ;  /* 0x0000007600037812 */ /* 0x141fe400078efe5d */
[----:B-1----:R-:W-:-:S03]  /*1cab0*/  LOP3.LUT R2, R0, 0x74, R93, 0xfe, !PT ;  /* 0x0000007400027812 */ /* 0x002fc600078efe5d */
[----:B------:R0:W-:Y:S01]  /*1cac0*/  STL [R1+0x84], R3 ;  /* 0x0000840301007387 */ /* 0x0001e20000100800 */
[----:B--2---:R-:W-:-:S03]  /*1cad0*/  LOP3.LUT R4, R0, 0x72, R93, 0xfe, !PT ;  /* 0x0000007200047812 */ /* 0x004fc600078efe5d */
        /* <DEDUP_REMOVED lines=52> */
[----:B------:R2:W-:Y:S04]  /*1ce20*/  STL [R1+0x4], R3 ;  /* 0x0000040301007387 */ /* 0x0005e80000100800 */
[----:B------:R2:W-:Y:S01]  /*1ce30*/  STL [R1], R2 ;  /* 0x0000000201007387 */ /* 0x0005e20000100800 */
[----:B------:R-:W-:Y:S05]  /*1ce40*/  BRA.U !UP1, `(.L_x_11) ;  /* 0x0000000109107547 */ /* 0x000fea000b800000 */
[----:B------:R-:W-:-:S06]  /*1ce50*/  USHF.L.U32 UR4, UR4, 0x1f, URZ ;  /* 0x0000001f04047899 */ /* 0x000fcc00080006ff */
[----:B--2---:R-:W-:-:S04]  /*1ce60*/  IMAD.U32 R2, RZ, RZ, UR4 ;  /* 0x00000004ff027e24 */ /* 0x004fc8000f8e00ff */
[----:B------:R-:W0:Y:S02]  /*1ce70*/  SYNCS.PHASECHK.TRANS64.TRYWAIT P0, [UR8], R2 ;  /* 0x00000002ff0075a7 */ /* 0x000e240008001108 */
[----:B0-----:R-:W-:Y:S05]  /*1ce80*/  @!P0 BRA `(.L_x_12) ;  /* 0x0000002c00048947 */ /* 0x001fea0003800000 */
.L_x_11:
[----:B------:R-:W-:Y:S01]  /*1ce90*/  BAR.SYNC.DEFER_BLOCKING 0x0 ;  /* 0x0000000000007b1d */ /* 0x000fe20000010000 */
[C-C-:B------:R-:W-:Y:S02]  /*1cea0*/  LOP3.LUT R89, R0.reuse, 0x30, R93.reuse, 0xfe, !PT ;  /* 0x0000003000597812 */ /* 0x140fe400078efe5d */
[C-C-:B------:R-:W-:Y:S02]  /*1ceb0*/  LOP3.LUT R87, R0.reuse, 0x2c, R93.reuse, 0xfe, !PT ;  /* 0x0000002c00577812 */ /* 0x140fe400078efe5d */
[C-C-:B------:R-:W-:Y:S01]  /*1cec0*/  LOP3.LUT R86, R0.reuse, 0x2a, R93.reuse, 0xfe, !PT ;  /* 0x0000002a00567812 */ /* 0x140fe200078efe5d */
[----:B------:R-:W0:Y:S01]  /*1ced0*/  LDCU UR4, c[0x0][0x3b4] ;  /* 0x00007680ff0477ac */ /* 0x000e220008000800 */
[C-C-:B------:R-:W-:Y:S01]  /*1cee0*/  LOP3.LUT R85, R0.reuse, 0x28, R93.reuse, 0xfe, !PT ;  /* 0x0000002800557812 */ /* 0x140fe200078efe5d */
[----:B--2---:R-:W1:Y:S01]  /*1cef0*/  S2R R3, SR_TID.X ;  /* 0x0000000000037919 */ /* 0x004e620000002100 */
[C-C-:B------:R-:W-:Y:S01]  /*1cf00*/  LOP3.LUT R84, R0.reuse, 0x26, R93.reuse, 0xfe, !PT ;  /* 0x0000002600547812 */ /* 0x140fe200078efe5d */
[----:B------:R-:W2:Y:S01]  /*1cf10*/  LDCU UR5, c[0x0][0x3b8] ;  /* 0x00007700ff0577ac */ /* 0x000ea20008000800 */
[C-C-:B------:R-:W-:Y:S01]  /*1cf20*/  LOP3.LUT R81, R0.reuse, 0x24, R93.reuse, 0xfe, !PT ;  /* 0x0000002400517812 */ /* 0x140fe200078efe5d */
[----:B------:R1:W-:Y:S01]  /*1cf30*/  STL [R1+0x720], R90 ;  /* 0x0007205a01007387 */ /* 0x0003e20000100800 */
[----:B------:R-:W-:-:S02]  /*1cf40*/  LOP3.LUT R82, R0, 0x22, R93, 0xfe, !PT ;  /* 0x0000002200527812 */ /* 0x000fc400078efe5d */
[C-C-:B------:R-:W-:Y:S01]  /*1cf50*/  LOP3.LUT R68, R0.reuse, 0x20, R93.reuse, 0xfe, !PT ;  /* 0x0000002000447812 */ /* 0x140fe200078efe5d */
[----:B------:R-:W-:Y:S01]  /*1cf60*/  STL [R1+0x71c], R92 ;  /* 0x00071c5c01007387 */ /* 0x000fe20000100800 */
[C-C-:B------:R-:W-:Y:S02]  /*1cf70*/  LOP3.LUT R78, R0.reuse, 0x1c, R93.reuse, 0xfe, !PT ;  /* 0x0000001c004e7812 */ /* 0x140fe400078efe5d */
[C-C-:B------:R-:W-:Y:S02]  /*1cf80*/  LOP3.LUT R77, R0.reuse, 0x1a, R93.reuse, 0xfe, !PT ;  /* 0x0000001a004d7812 */ /* 0x140fe400078efe5d */
[C-C-:B------:R-:W-:Y:S02]  /*1cf90*/  LOP3.LUT R79, R0.reuse, 0x18, R93.reuse, 0xfe, !PT ;  /* 0x00000018004f7812 */ /* 0x140fe400078efe5d */
[C-C-:B------:R-:W-:Y:S01]  /*1cfa0*/  LOP3.LUT R76, R0.reuse, 0x16, R93.reuse, 0xfe, !PT ;  /* 0x00000016004c7812 */ /* 0x140fe200078efe5d */
[----:B------:R-:W3:Y:S02]  /*1cfb0*/  @!P2 SYNCS.CCTL.IV [UR10+0xc000] ;  /* 0x00c00000ff00a9b1 */ /* 0x000ee4000800000a */
[----:B---3--:R-:W-:Y:S01]  /*1cfc0*/  BAR.SYNC.DEFER_BLOCKING 0x0 ;  /* 0x0000000000007b1d */ /* 0x008fe20000010000 */
[----:B------:R-:W-:-:S02]  /*1cfd0*/  LOP3.LUT R72, R0, 0x14, R93, 0xfe, !PT ;  /* 0x0000001400487812 */ /* 0x000fc400078efe5d */
[C-C-:B------:R-:W-:Y:S02]  /*1cfe0*/  LOP3.LUT R70, R0.reuse, 0x12, R93.reuse, 0xfe, !PT ;  /* 0x0000001200467812 */ /* 0x140fe400078efe5d */
[C-C-:B------:R-:W-:Y:S02]  /*1cff0*/  LOP3.LUT R71, R0.reuse, 0x10, R93.reuse, 0xfe, !PT ;  /* 0x0000001000477812 */ /* 0x140fe400078efe5d */
[C-C-:B------:R-:W-:Y:S01]  /*1d000*/  LOP3.LUT R2, R0.reuse, 0xc, R93.reuse, 0xfe, !PT ;  /* 0x0000000c00027812 */ /* 0x140fe200078efe5d */
[----:B------:R-:W-:Y:S01]  /*1d010*/  LDTM.16dp32bit_t0_t15.x64 R4, tmem[UR11] ;  /* 0x0000000b000479ee */ /* 0x000fe20008b00000 */
[----:B------:R-:W3:Y:S01]  /*1d020*/  LDTM.16dp32bit_t16_t31.x64 R4, tmem[UR11+0x40] ;  /* 0x0000400b000479ee */ /* 0x000ee20008b20000 */
[C-C-:B------:R-:W-:Y:S02]  /*1d030*/  LOP3.LUT R73, R0.reuse, 0xa, R93.reuse, 0xfe, !PT ;  /* 0x0000000a00497812 */ /* 0x140fe400078efe5d */
[C-C-:B------:R-:W-:Y:S02]  /*1d040*/  LOP3.LUT R75, R0.reuse, 0x8, R93.reuse, 0xfe, !PT ;  /* 0x00000008004b7812 */ /* 0x140fe400078efe5d */
[C-C-:B------:R-:W-:Y:S01]  /*1d050*/  LOP3.LUT R80, R0.reuse, 0x6, R93.reuse, 0xfe, !PT ;  /* 0x0000000600507812 */ /* 0x140fe200078efe5d */
[----:B-1----:R-:W-:Y:S01]  /*1d060*/  IMAD.SHL.U32 R90, R3, 0x8, RZ ;  /* 0x00000008035a7824 */ /* 0x002fe200078e00ff */
[----:B------:R-:W-:-:S02]  /*1d070*/  LOP3.LUT R83, R0, 0x4, R93, 0xfe, !PT ;  /* 0x0000000400537812 */ /* 0x000fc400078efe5d */
[----:B------:R-:W-:Y:S02]  /*1d080*/  LOP3.LUT R3, R0, 0x2, R93, 0xfe, !PT ;  /* 0x0000000200037812 */ /* 0x000fe400078efe5d */
[----:B------:R-:W-:Y:S02]  /*1d090*/  LOP3.LUT R90, R90, 0x300, RZ, 0xc0, !PT ;  /* 0x000003005a5a7812 */ /* 0x000fe400078ec0ff */
[----:B------:R-:W-:Y:S01]  /*1d0a0*/  LOP3.LUT R0, R0, R93, RZ, 0xfc, !PT ;  /* 0x0000005d00007212 */ /* 0x000fe200078efcff */
[----:B------:R-:W1:Y:S02]  /*1d0b0*/  @!P2 SYNCS.CCTL.IV [UR10+0xc008] ;  /* 0x00c00800ff00a9b1 */ /* 0x000e64000800000a */
[----:B------:R-:W-:Y:S01]  /*1d0c0*/  IMAD.IADD R90, R90, 0x1, R91 ;  /* 0x000000015a5a7824 */ /* 0x000fe200078e025b */
[----:B------:R-:W-:-:S04]  /*1d0d0*/  NOP ;  /* 0x0000000000007918 */ /* 0x000fc80000000000 */
[----:B------:R4:W-:Y:S01]  /*1d0e0*/  STL [R1+0x9c], R90 ;  /* 0x00009c5a01007387 */ /* 0x0009e20000100800 */
[----:B---3--:R-:W-:Y:S02]  /*1d0f0*/  F2FP.SATFINITE.E5M2.F32.PACK_AB_MERGE_C R91, R5, R4, RZ ;  /* 0x00000004055b723e */ /* 0x008fe400048060ff */
[----:B------:R-:W-:Y:S02]  /*1d100*/  F2FP.SATFINITE.E5M2.F32.PACK_AB_MERGE_C R12, R13, R12, RZ ;  /* 0x0000000c0d0c723e */ /* 0x000fe400048060ff */
[----:B------:R-:W-:Y:S02]  /*1d110*/  F2FP.SATFINITE.E5M2.F32.PACK_AB_MERGE_C R14, R15, R14, RZ ;  /* 0x0000000e0f0e723e */ /* 0x000fe400048060ff */
[----:B------:R-:W-:Y:S02]  /*1d120*/  F2FP.SATFINITE.E5M2.F32.PACK_AB_MERGE_C R5, R17, R16, RZ ;  /* 0x000000101105723e */ /* 0x000fe400048060ff */
[----:B----4-:R-:W-:Y:S02]  /*1d130*/  F2FP.SATFINITE.E5M2.F32.PACK_AB_MERGE_C R90, R11, R10, RZ ;  /* 0x0000000a0b5a723e */ /* 0x010fe400048060ff */
[----:B------:R-:W-:-:S02]  /*1d140*/  F2FP.SATFINITE.E5M2.F32.PACK_AB_MERGE_C R10, R23, R22, RZ ;  /* 0x00000016170a723e */ /* 0x000fc400048060ff */
[----:B------:R-:W-:Y:S02]  /*1d150*/  F2FP.SATFINITE.E5M2.F32.PACK_AB_MERGE_C R25, R25, R24, RZ ;  /* 0x000000181919723e */ /* 0x000fe400048060ff */
[----:B------:R-:W-:Y:S02]  /*1d160*/  F2FP.SATFINITE.E5M2.F32.PACK_AB_MERGE_C R4, R7, R6, RZ ;  /* 0x000000060704723e */ /* 0x000fe400048060ff */
[----:B------:R-:W-:Y:S02]  /*1d170*/  F2FP.SATFINITE.E5M2.F32.PACK_AB_MERGE_C R22, R29, R28, RZ ;  /* 0x0000001c1d16723e */ /* 0x000fe400048060ff */
[----:B------:R-:W-:Y:S02]  /*1d180*/  F2FP.SATFINITE.E5M2.F32.PACK_AB_MERGE_C R24, R31, R30, RZ ;  /* 0x0000001e1f18723e */ /* 0x000fe400048060ff */
[----:B------:R-:W-:Y:S02]  /*1d190*/  F2FP.SATFINITE.E5M2.F32.PACK_AB_MERGE_C R23, R33, R32, RZ ;  /* 0x000000202117723e */ /* 0x000fe400048060ff */
[----:B------:R-:W-:-:S02]  /*1d1a0*/  F2FP.SATFINITE.E5M2.F32.PACK_AB_MERGE_C R6, R9, R8, RZ ;  /* 0x000000080906723e */ /* 0x000fc400048060ff */
[----:B------:R-:W-:Y:S02]  /*1d1b0*/  F2FP.SATFINITE.E5M2.F32.PACK_AB_MERGE_C R92, R19, R18, RZ ;  /* 0x00000012135c723e */ /* 0x000fe400048060ff */
[----:B------:R-:W-:Y:S02]  /*1d1c0*/  F2FP.SATFINITE.E5M2.F32.PACK_AB_MERGE_C R93, R27, R26, RZ ;  /* 0x0000001a1b5d723e */ /* 0x000fe400048060ff */
[----:B------:R-:W-:Y:S02]  /*1d1d0*/  F2FP.SATFINITE.E5M2.F32.PACK_AB_MERGE_C R19, R37, R36, RZ ;  /* 0x000000242513723e */ /* 0x000fe400048060ff */
[----:B------:R-:W-:Y:S02]  /*1d1e0*/  F2FP.SATFINITE.E5M2.F32.PACK_AB_MERGE_C R9, R39, R38, RZ ;  /* 0x000000262709723e */ /* 0x000fe400048060ff */
[----:B------:R-:W-:Y:S02]  /*1d1f0*/  LOP3.LUT R26, R12, 0xffff, RZ, 0xc0, !PT ;  /* 0x0000ffff0c1a7812 */ /* 0x000fe400078ec0ff */
[----:B------:R-:W-:-:S02]  /*1d200*/  LOP3.LUT R28, R14, 0xffff, RZ, 0xc0, !PT ;  /* 0x0000ffff0e1c7812 */ /* 0x000fc400078ec0ff */
[----:B------:R-:W-:Y:S02]  /*1d210*/  LOP3.LUT R27, R5, 0xffff, RZ, 0xc0, !PT ;  /* 0x0000ffff051b7812 */ /* 0x000fe400078ec0ff */
[----:B------:R-:W-:Y:S02]  /*1d220*/  LOP3.LUT R22, R22, 0xffff, RZ, 0xc0, !PT ;  /* 0x0000ffff16167812 */ /* 0x000fe400078ec0ff */
[----:B------:R-:W-:Y:S02]  /*1d230*/  LOP3.LUT R24, R24, 0xffff, RZ, 0xc0, !PT ;  /* 0x0000ffff18187812 */ /* 0x000fe400078ec0ff */
[----:B------:R-:W-:Y:S02]  /*1d240*/  LOP3.LUT R23, R23, 0xffff, RZ, 0xc0, !PT ;  /* 0x0000ffff17177812 */ /* 0x000fe400078ec0ff */
[----:B------:R-:W-:Y:S02]  /*1d250*/  LOP3.LUT R19, R19, 0xffff, RZ, 0xc0, !PT ;  /* 0x0000ffff13137812 */ /* 0x000fe400078ec0ff */
[----:B------:R-:W-:-:S02]  /*1d260*/  LOP3.LUT R9, R9, 0xffff, RZ, 0xc0, !PT ;  /* 0x0000ffff09097812 */ /* 0x000fc400078ec0ff */
[----:B------:R-:W-:Y:S02]  /*1d270*/  F2FP.SATFINITE.E5M2.F32.PACK_AB_MERGE_C R34, R35, R34, RZ ;  /* 0x000000222322723e */ /* 0x000fe400048060ff */
[--C-:B------:R-:W-:Y:S01]  /*1d280*/  PRMT R5, R27, 0x3340, R1.reuse ;  /* 0x000033401b057816 */ /* 0x100fe20000000001 */
[----:B------:R-:W1:Y:S01]  /*1d290*/  LDL.LU R35, [R1+0x9c] ;  /* 0x00009c0001237983 */ /* 0x000e620000300800 */
[----:B------:R-:W-:Y:S02]  /*1d2a0*/  PRMT R14, R26, 0x3340, R28 ;  /* 0x000033401a0e7816 */ /* 0x000fe4000000001c */
[----:B------:R-:W-:Y:S02]  /*1d2b0*/  PRMT R7, R23, 0x3340, R1 ;  /* 0x0000334017077816 */ /* 0x000fe40000000001 */
[----:B------:R-:W-:Y:S02]  /*1d2c0*/  PRMT R12, R22, 0x3340, R24 ;  /* 0x00003340160c7816 */ /* 0x000fe40000000018 */
[----:B------:R-:W-:-:S02]  /*1d2d0*/  SHF.R.U32.HI R26, RZ, 0x8, R26 ;  /* 0x00000008ff1a7819 */ /* 0x000fc4000001161a */
[----:B------:R-:W-:Y:S02]  /*1d2e0*/  SHF.R.U32.HI R28, RZ, 0x8, R28 ;  /* 0x00000008ff1c7819 */ /* 0x000fe4000001161c */
[----:B------:R-:W-:Y:S02]  /*1d2f0*/  SHF.R.U32.HI R27, RZ, 0x8, R27 ;  /* 0x00000008ff1b7819 */ /* 0x000fe4000001161b */
[----:B------:R-:W-:Y:S02]  /*1d300*/  SHF.R.U32.HI R22, RZ, 0x8, R22 ;  /* 0x00000008ff167819 */ /* 0x000fe40000011616 */
[----:B------:R-:W-:Y:S02]  /*1d310*/  SHF.R.U32.HI R24, RZ, 0x8, R24 ;  /* 0x00000008ff187819 */ /* 0x000fe40000011618 */
[----:B------:R-:W-:Y:S02]  /*1d320*/  SHF.R.U32.HI R23, RZ, 0x8, R23 ;  /* 0x00000008ff177819 */ /* 0x000fe40000011617 */
[----:B------:R-:W-:-:S02]  /*1d330*/  PRMT R33, R19, 0x3340, R9 ;  /* 0x0000334013217816 */ /* 0x000fc40000000009 */
[----:B------:R-:W-:Y:S02]  /*1d340*/  SHF.R.U32.HI R19, RZ, 0x8, R19 ;  /* 0x00000008ff137819 */ /* 0x000fe40000011613 */
[----:B------:R-:W-:Y:S02]  /*1d350*/  SHF.R.U32.HI R9, RZ, 0x8, R9 ;  /* 0x00000008ff097819 */ /* 0x000fe40000011609 */
[----:B------:R-:W-:Y:S02]  /*1d360*/  LOP3.LUT R26, R26, 0xffff, RZ, 0xc0, !PT ;  /* 0x0000ffff1a1a7812 */ /* 0x000fe400078ec0ff */
[----:B------:R-:W-:Y:S02]  /*1d370*/  LOP3.LUT R28, R28, 0xffff, RZ, 0xc0, !PT ;  /* 0x0000ffff1c1c7812 */ /* 0x000fe400078ec0ff */
[----:B------:R-:W-:Y:S02]  /*1d380*/  LOP3.LUT R27, R27, 0xffff, RZ, 0xc0, !PT ;  /* 0x0000ffff1b1b7812 */ /* 0x000fe400078ec0ff */
[----:B------:R-:W-:-:S02]  /*1d390*/  LOP3.LUT R22, R22, 0xffff, RZ, 0xc0, !PT ;  /* 0x0000ffff16167812 */ /* 0x000fc400078ec0ff */
[----:B------:R-:W-:Y:S02]  /*1d3a0*/  LOP3.LUT R24, R24, 0xffff, RZ, 0xc0, !PT ;  /* 0x0000ffff18187812 */ /* 0x000fe400078ec0ff */
[----:B------:R-:W-:Y:S02]  /*1d3b0*/  LOP3.LUT R23, R23, 0xffff, RZ, 0xc0, !PT ;  /* 0x0000ffff17177812 */ /* 0x000fe400078ec0ff */
[----:B------:R-:W-:Y:S02]  /*1d3c0*/  LOP3.LUT R19, R19, 0xffff, RZ, 0xc0, !PT ;  /* 0x0000ffff13137812 */ /* 0x000fe400078ec0ff */
[----:B------:R-:W-:Y:S02]  /*1d3d0*/  LOP3.LUT R9, R9, 0xffff, RZ, 0xc0, !PT ;  /* 0x0000ffff09097812 */ /* 0x000fe400078ec0ff */
[----:B------:R-:W-:Y:S02]  /*1d3e0*/  PRMT R26, R26, 0x3340, R28 ;  /* 0x000033401a1a7816 */ /* 0x000fe4000000001c */
[----:B------:R-:W-:-:S02]  /*1d3f0*/  PRMT R27, R27, 0x3340, R1 ;  /* 0x000033401b1b7816 */ /* 0x000fc40000000001 */
[----:B------:R-:W-:Y:S02]  /*1d400*/  PRMT R24, R22, 0x3340, R24 ;  /* 0x0000334016187816 */ /* 0x000fe40000000018 */
[----:B------:R-:W-:Y:S02]  /*1d410*/  PRMT R23, R23, 0x3340, R1 ;  /* 0x0000334017177816 */ /* 0x000fe40000000001 */
[----:B------:R-:W-:Y:S02]  /*1d420*/  PRMT R19, R19, 0x3340, R9 ;  /* 0x0000334013137816 */ /* 0x000fe40000000009 */
[----:B------:R-:W-:Y:S02]  /*1d430*/  PRMT R9, R26, 0x5410, R27 ;  /* 0x000054101a097816 */ /* 0x000fe4000000001b */
[----:B------:R-:W-:Y:S02]  /*1d440*/  LOP3.LUT R26, R90, 0xffff, RZ, 0xc0, !PT ;  /* 0x0000ffff5a1a7812 */ /* 0x000fe400078ec0ff */
[----:B------:R-:W-:Y:S01]  /*1d450*/  PRMT R23, R24, 0x5410, R23 ;  /* 0x0000541018177816 */ /* 0x000fe20000000017 */
[----:B------:R-:W3:Y:S01]  /*1d460*/  LDL.LU R90, [R1+0x720] ;  /* 0x00072000015a7983 */ /* 0x000ee20000300800 */
[----:B------:R-:W-:-:S02]  /*1d470*/  LOP3.LUT R24, R92, 0xffff, RZ, 0xc0, !PT ;  /* 0x0000ffff5c187812 */ /* 0x000fc400078ec0ff */
[----:B------:R-:W-:Y:S01]  /*1d480*/  F2FP.SATFINITE.E5M2.F32.PACK_AB_MERGE_C R48, R49, R48, RZ ;  /* 0x000000303130723e */ /* 0x000fe200048060ff */
[----:B------:R-:W4:Y:S01]  /*1d490*/  LDL.LU R92, [R1+0x71c] ;  /* 0x00071c00015c7983 */ /* 0x000f220000300800 */
[----:B------:R-:W-:-:S03]  /*1d4a0*/  F2FP.SATFINITE.E5M2.F32.PACK_AB_MERGE_C R20, R21, R20, RZ ;  /* 0x000000141514723e */ /* 0x000fc600048060ff */
[----:B------:R-:W0:Y:S04]  /*1d4b0*/  LDL.LU R27, [R1+0x718] ;  /* 0x00071800011b7983 */ /* 0x000e280000300800 */
[----:B------:R-:W5:Y:S01]  /*1d4c0*/  LDL.LU R49, [R1] ;  /* 0x0000000001317983 */ /* 0x000f620000300800 */
[----:B------:R-:W2:Y:S01]  /*1d4d0*/  S2R R36, SR_TID.X ;  /* 0x0000000000247919 */ /* 0x000ea20000002100 */
[----:B------:R-:W-:Y:S02]  /*1d4e0*/  LOP3.LUT R8, R91, 0xffff, RZ, 0xc0, !PT ;  /* 0x0000ffff5b087812 */ /* 0x000fe400078ec0ff */
[----:B------:R-:W-:Y:S02]  /*1d4f0*/  LOP3.LUT R4, R4, 0xffff, RZ, 0xc0, !PT ;  /* 0x0000ffff04047812 */ /* 0x000fe400078ec0ff */
[----:B------:R-:W-:-:S02]  /*1d500*/  LOP3.LUT R29, R6, 0xffff, RZ, 0xc0, !PT ;  /* 0x0000ffff061d7812 */ /* 0x000fc400078ec0ff */
[----:B------:R-:W-:Y:S02]  /*1d510*/  LOP3.LUT R20, R20, 0xffff, RZ, 0xc0, !PT ;  /* 0x0000ffff14147812 */ /* 0x000fe400078ec0ff */
[----:B------:R-:W-:Y:S02]  /*1d520*/  LOP3.LUT R10, R10, 0xffff, RZ, 0xc0, !PT ;  /* 0x0000ffff0a0a7812 */ /* 0x000fe400078ec0ff */
[----:B------:R-:W-:Y:S02]  /*1d530*/  LOP3.LUT R25, R25, 0xffff, RZ, 0xc0, !PT ;  /* 0x0000ffff19197812 */ /* 0x000fe400078ec0ff */
[--C-:B------:R-:W-:Y:S02]  /*1d540*/  PRMT R11, R29, 0x3340, R1.reuse ;  /* 0x000033401d0b7816 */ /* 0x100fe40000000001 */
[----:B------:R-:W-:Y:S02]  /*1d550*/  PRMT R15, R8, 0x3340, R4 ;  /* 0x00003340080f7816 */ /* 0x000fe40000000004 */
[----:B------:R-:W-:-:S02]  /*1d560*/  PRMT R6, R25, 0x3340, R1 ;  /* 0x0000334019067816 */ /* 0x000fc40000000001 */
[----:B------:R-:W-:Y:S02]  /*1d570*/  PRMT R13, R20, 0x3340, R10 ;  /* 0x00003340140d7816 */ /* 0x000fe4000000000a */
[----:B------:R-:W-:Y:S02]  /*1d580*/  SHF.R.U32.HI R8, RZ, 0x8, R8 ;  /* 0x00000008ff087819 */ /* 0x000fe40000011608 */
[----:B------:R-:W-:Y:S02]  /*1d590*/  SHF.R.U32.HI R4, RZ, 0x8, R4 ;  /* 0x00000008ff047819 */ /* 0x000fe40000011604 */
[----:B------:R-:W-:Y:S02]  /*1d5a0*/  SHF.R.U32.HI R29, RZ, 0x8, R29 ;  /* 0x00000008ff1d7819 */ /* 0x000fe4000001161d */
[----:B------:R-:W-:Y:S02]  /*1d5b0*/  SHF.R.U32.HI R20, RZ, 0x8, R20 ;  /* 0x00000008ff147819 */ /* 0x000fe40000011614 */
[----:B------:R-:W-:-:S02]  /*1d5c0*/  SHF.R.U32.HI R10, RZ, 0x8, R10 ;  /* 0x00000008ff0a7819 */ /* 0x000fc4000001160a */
[----:B------:R-:W-:Y:S02]  /*1d5d0*/  SHF.R.U32.HI R25, RZ, 0x8, R25 ;  /* 0x00000008ff197819 */ /* 0x000fe40000011619 */
[----:B------:R-:W-:Y:S02]  /*1d5e0*/  LOP3.LUT R8, R8, 0xffff, RZ, 0xc0, !PT ;  /* 0x0000ffff08087812 */ /* 0x000fe400078ec0ff */
[----:B------:R-:W-:Y:S02]  /*1d5f0*/  LOP3.LUT R4, R4, 0xffff, RZ, 0xc0, !PT ;  /* 0x0000ffff04047812 */ /* 0x000fe400078ec0ff */
[----:B------:R-:W-:Y:S02]  /*1d600*/  LOP3.LUT R29, R29, 0xffff, RZ, 0xc0, !PT ;  /* 0x0000ffff1d1d7812 */ /* 0x000fe400078ec0ff */
[----:B------:R-:W-:Y:S02]  /*1d610*/  LOP3.LUT R20, R20, 0xffff, RZ, 0xc0, !PT ;  /* 0x0000ffff14147812 */ /* 0x000fe400078ec0ff */
[----:B------:R-:W-:-:S02]  /*1d620*/  LOP3.LUT R10, R10, 0xffff, RZ, 0xc0, !PT ;  /* 0x0000ffff0a0a7812 */ /* 0x000fc400078ec0ff */
[----:B------:R-:W-:Y:S02]  /*1d630*/  LOP3.LUT R25, R25, 0xffff, RZ, 0xc0, !PT ;  /* 0x0000ffff19197812 */ /* 0x000fe400078ec0ff */
[----:B------:R-:W-:Y:S02]  /*1d640*/  PRMT R4, R8, 0x3340, R4 ;  /* 0x0000334008047816 */ /* 0x000fe40000000004 */
[----:B------:R-:W-:Y:S02]  /*1d650*/  PRMT R29, R29, 0x3340, R1 ;  /* 0x000033401d1d7816 */ /* 0x000fe40000000001 */
[----:B------:R-:W-:Y:S02]  /*1d660*/  PRMT R11, R15, 0x5410, R11 ;  /* 0x000054100f0b7816 */ /* 0x000fe4000000000b */
[----:B------:R-:W-:Y:S02]  /*1d670*/  PRMT R10, R20, 0x3340, R10 ;  /* 0x00003340140a7816 */ /* 0x000fe4000000000a */
[----:B------:R-:W-:-:S02]  /*1d680*/  PRMT R25, R25, 0x3340, R1 ;  /* 0x0000334019197816 */ /* 0x000fc40000000001 */
[----:B------:R-:W-:Y:S02]  /*1d690*/  PRMT R8, R4, 0x5410, R29 ;  /* 0x0000541004087816 */ /* 0x000fe4000000001d */
[----:B------:R-:W-:Y:S02]  /*1d6a0*/  PRMT R10, R10, 0x5410, R25 ;  /* 0x000054100a0a7816 */ /* 0x000fe40000000019 */
[----:B------:R-:W-:Y:S02]  /*1d6b0*/  PRMT R4, R11, 0x4210, R26 ;  /* 0x000042100b047816 */ /* 0x000fe4000000001a */
[----:B------:R-:W-:Y:S02]  /*1d6c0*/  PRMT R5, R14, 0x5410, R5 ;  /* 0x000054100e057816 */ /* 0x000fe40000000005 */
[----:B------:R-:W-:Y:S02]  /*1d6d0*/  PRMT R6, R13, 0x5410, R6 ;  /* 0x000054100d067816 */ /* 0x000fe40000000006 */
[----:B------:R-:W-:-:S02]  /*1d6e0*/  PRMT R7, R12, 0x5410, R7 ;  /* 0x000054100c077816 */ /* 0x000fc40000000007 */
[----:B------:R-:W-:Y:S02]  /*1d6f0*/  LOP3.LUT R25, R93, 0xffff, RZ, 0xc0, !PT ;  /* 0x0000ffff5d197812 */ /* 0x000fe400078ec0ff */
[----:B------:R-:W-:Y:S02]  /*1d700*/  LOP3.LUT R11, R34, 0xffff, RZ, 0xc0, !PT ;  /* 0x0000ffff220b7812 */ /* 0x000fe400078ec0ff */
[----:B------:R-:W-:Y:S02]  /*1d710*/  F2FP.SATFINITE.E5M2.F32.PACK_AB_MERGE_C R16, R61, R60, RZ ;  /* 0x0000003c3d10723e */ /* 0x000fe400048060ff */
[----:B------:R-:W-:Y:S02]  /*1d720*/  F2FP.SATFINITE.E5M2.F32.PACK_AB_MERGE_C R17, R63, R62, RZ ;  /* 0x0000003e3f11723e */ /* 0x000fe400048060ff */
[----:B------:R-:W-:Y:S02]  /*1d730*/  F2FP.SATFINITE.E5M2.F32.PACK_AB_MERGE_C R18, R65, R64, RZ ;  /* 0x000000404112723e */ /* 0x000fe400048060ff */
[----:B------:R-:W-:-:S02]  /*1d740*/  PRMT R5, R5, 0x4210, R24 ;  /* 0x0000421005057816 */ /* 0x000fc40000000018 */
[----:B------:R-:W-:Y:S02]  /*1d750*/  PRMT R6, R6, 0x4210, R25 ;  /* 0x0000421006067816 */ /* 0x000fe40000000019 */
[----:B------:R-:W-:Y:S02]  /*1d760*/  PRMT R7, R7, 0x4210, R11 ;  /* 0x0000421007077816 */ /* 0x000fe4000000000b */
[----:B------:R-:W-:Y:S02]  /*1d770*/  F2FP.SATFINITE.E5M2.F32.PACK_AB_MERGE_C R21, R41, R40, RZ ;  /* 0x000000282915723e */ /* 0x000fe400048060ff */
[----:B------:R-:W-:Y:S02]  /*1d780*/  PRMT R8, R8, 0x5210, R26 ;  /* 0x0000521008087816 */ /* 0x000fe4000000001a */
[----:B------:R-:W-:Y:S02]  /*1d790*/  PRMT R9, R9, 0x5210, R24 ;  /* 0x0000521009097816 */ /* 0x000fe40000000018 */
[----:B------:R-:W-:-:S02]  /*1d7a0*/  PRMT R10, R10, 0x5210, R25 ;  /* 0x000052100a0a7816 */ /* 0x000fc40000000019 */
[----:B------:R-:W-:Y:S02]  /*1d7b0*/  PRMT R11, R23, 0x5210, R11 ;  /* 0x00005210170b7816 */ /* 0x000fe4000000000b */
[----:B--2---:R-:W-:Y:S02]  /*1d7c0*/  LOP3.LUT R36, R36, 0x7f, RZ, 0xc0, !PT ;  /* 0x0000007f24247812 */ /* 0x004fe400078ec0ff */
[----:B------:R-:W-:Y:S02]  /*1d7d0*/  F2FP.SATFINITE.E5M2.F32.PACK_AB_MERGE_C R44, R45, R44, RZ ;  /* 0x0000002c2d2c723e */ /* 0x000fe400048060ff */
[----:B------:R-:W-:Y:S02]  /*1d7e0*/  F2FP.SATFINITE.E5M2.F32.PACK_AB_MERGE_C R46, R47, R46, RZ ;  /* 0x0000002e2f2e723e */ /* 0x000fe400048060ff */
[----:B------:R-:W-:Y:S02]  /*1d7f0*/  F2FP.SATFINITE.E5M2.F32.PACK_AB_MERGE_C R52, R53, R52, RZ ;  /* 0x000000343534723e */ /* 0x000fe400048060ff */
[----:B------:R-:W-:-:S02]  /*1d800*/  F2FP.SATFINITE.E5M2.F32.PACK_AB_MERGE_C R54, R55, R54, RZ ;  /* 0x000000363736723e */ /* 0x000fc400048060ff */
[----:B------:R-:W-:Y:S02]  /*1d810*/  F2FP.SATFINITE.E5M2.F32.PACK_AB_MERGE_C R56, R57, R56, RZ ;  /* 0x000000383938723e */ /* 0x000fe400048060ff */
[----:B------:R-:W-:Y:S02]  /*1d820*/  LOP3.LUT R16, R16, 0xffff, RZ, 0xc0, !PT ;  /* 0x0000ffff10107812 */ /* 0x000fe400078ec0ff */
[----:B------:R-:W-:Y:S02]  /*1d830*/  LOP3.LUT R17, R17, 0xffff, RZ, 0xc0, !PT ;  /* 0x0000ffff11117812 */ /* 0x000fe400078ec0ff */
[----:B------:R-:W-:Y:S02]  /*1d840*/  LOP3.LUT R18, R18, 0xffff, RZ, 0xc0, !PT ;  /* 0x0000ffff12127812 */ /* 0x000fe400078ec0ff */
[----:B------:R-:W-:Y:S02]  /*1d850*/  LOP3.LUT R21, R21, 0xffff, RZ, 0xc0, !PT ;  /* 0x0000ffff15157812 */ /* 0x000fe400078ec0ff */
[----:B------:R-:W-:Y:S01]  /*1d860*/  LEA R41, R36, UR10, 0x4 ;  /* 0x0000000a24297c11 */ /* 0x000fe2000f8e20ff */
[----:B------:R-:W2:Y:S01]  /*1d870*/  LDCU.128 UR8, c[0x0][0x390] ;  /* 0x00007200ff0877ac */ /* 0x000ea20008000c00 */
[----:B------:R-:W-:-:S02]  /*1d880*/  LOP3.LUT R44, R44, 0xffff, RZ, 0xc0, !PT ;  /* 0x0000ffff2c2c7812 */ /* 0x000fc400078ec0ff */
[----:B------:R-:W-:Y:S02]  /*1d890*/  LOP3.LUT R46, R46, 0xffff, RZ, 0xc0, !PT ;  /* 0x0000ffff2e2e7812 */ /* 0x000fe400078ec0ff */
[----:B------:R-:W-:Y:S02]  /*1d8a0*/  LOP3.LUT R48, R48, 0xffff, RZ, 0xc0, !PT ;  /* 0x0000ffff30307812 */ /* 0x000fe400078ec0ff */
[----:B------:R-:W-:Y:S02]  /*1d8b0*/  LOP3.LUT R52, R52, 0xffff, RZ, 0xc0, !PT ;  /* 0x0000ffff34347812 */ /* 0x000fe400078ec0ff */
[----:B------:R-:W-:Y:S02]  /*1d8c0*/  LOP3.LUT R54, R54, 0xffff, RZ, 0xc0, !PT ;  /* 0x0000ffff36367812 */ /* 0x000fe400078ec0ff */
[----:B------:R-:W-:Y:S02]  /*1d8d0*/  LOP3.LUT R56, R56, 0xffff, RZ, 0xc0, !PT ;  /* 0x0000ffff38387812 */ /* 0x000fe400078ec0ff */
[----:B------:R-:W-:-:S02]  /*1d8e0*/  PRMT R30, R16, 0x3340, R17 ;  /* 0x00003340101e7816 */ /* 0x000fc40000000011 */
[----:B------:R-:W-:Y:S02]  /*1d8f0*/  SHF.R.U32.HI R16, RZ, 0x8, R16 ;  /* 0x00000008ff107819 */ /* 0x000fe40000011610 */
[----:B------:R-:W-:Y:S02]  /*1d900*/  SHF.R.U32.HI R17, RZ, 0x8, R17 ;  /* 0x00000008ff117819 */ /* 0x000fe40000011611 */
[----:B------:R-:W-:Y:S02]  /*1d910*/  SHF.R.U32.HI R24, RZ, 0x8, R18 ;  /* 0x00000008ff187819 */ /* 0x000fe40000011612 */
[----:B------:R-:W-:Y:S02]  /*1d920*/  PRMT R12, R21, 0x3340, R1 ;  /* 0x00003340150c7816 */ /* 0x000fe40000000001 */
[----:B------:R-:W-:Y:S02]  /*1d930*/  SHF.R.U32.HI R21, RZ, 0x8, R21 ;  /* 0x00000008ff157819 */ /* 0x000fe40000011615 */
[----:B------:R-:W-:-:S02]  /*1d940*/  PRMT R13, R48, 0x3340, R1 ;  /* 0x00003340300d7816 */ /* 0x000fc40000000001 */
[----:B------:R-:W-:Y:S02]  /*1d950*/  PRMT R14, R56, 0x3340, R1 ;  /* 0x00003340380e7816 */ /* 0x000fe40000000001 */
[----:B------:R-:W-:Y:S02]  /*1d960*/  PRMT R32, R44, 0x3340, R46 ;  /* 0x000033402c207816 */ /* 0x000fe4000000002e */
[----:B------:R-:W-:Y:S02]  /*1d970*/  PRMT R31, R52, 0x3340, R54 ;  /* 0x00003340341f7816 */ /* 0x000fe40000000036 */
[----:B------:R-:W-:Y:S02]  /*1d980*/  SHF.R.U32.HI R44, RZ, 0x8, R44 ;  /* 0x00000008ff2c7819 */ /* 0x000fe4000001162c */
[----:B------:R-:W-:Y:S02]  /*1d990*/  SHF.R.U32.HI R46, RZ, 0x8, R46 ;  /* 0x00000008ff2e7819 */ /* 0x000fe4000001162e */
[----:B------:R-:W-:-:S02]  /*1d9a0*/  SHF.R.U32.HI R48, RZ, 0x8, R48 ;  /* 0x00000008ff307819 */ /* 0x000fc40000011630 */
[----:B------:R-:W-:Y:S02]  /*1d9b0*/  SHF.R.U32.HI R52, RZ, 0x8, R52 ;  /* 0x00000008ff347819 */ /* 0x000fe40000011634 */
[----:B------:R-:W-:Y:S02]  /*1d9c0*/  SHF.R.U32.HI R23, RZ, 0x8, R54 ;  /* 0x00000008ff177819 */ /* 0x000fe40000011636 */
[----:B------:R-:W-:Y:S02]  /*1d9d0*/  SHF.R.U32.HI R56, RZ, 0x8, R56 ;  /* 0x00000008ff387819 */ /* 0x000fe40000011638 */
[----:B------:R-:W-:Y:S02]  /*1d9e0*/  LOP3.LUT R17, R17, 0xffff, RZ, 0xc0, !PT ;  /* 0x0000ffff11117812 */ /* 0x000fe400078ec0ff */
[----:B------:R-:W-:Y:S02]  /*1d9f0*/  LOP3.LUT R16, R16, 0xffff, RZ, 0xc0, !PT ;  /* 0x0000ffff10107812 */ /* 0x000fe400078ec0ff */
[----:B------:R-:W-:-:S02]  /*1da00*/  LOP3.LUT R20, R21, 0xffff, RZ, 0xc0, !PT ;  /* 0x0000ffff15147812 */ /* 0x000fc400078ec0ff */
[----:B------:R-:W-:Y:S02]  /*1da10*/  PRMT R15, R18, 0x3340, R1 ;  /* 0x00003340120f7816 */ /* 0x000fe40000000001 */
[----:B------:R-:W-:Y:S02]  /*1da20*/  LOP3.LUT R21, R44, 0xffff, RZ, 0xc0, !PT ;  /* 0x0000ffff2c157812 */ /* 0x000fe400078ec0ff */
[----:B------:R-:W-:Y:S02]  /*1da30*/  LOP3.LUT R46, R46, 0xffff, RZ, 0xc0, !PT ;  /* 0x0000ffff2e2e7812 */ /* 0x000fe400078ec0ff */
[----:B------:R-:W-:Y:S02]  /*1da40*/  LOP3.LUT R22, R48, 0xffff, RZ, 0xc0, !PT ;  /* 0x0000ffff30167812 */ /* 0x000fe400078ec0ff */
[----:B------:R-:W-:Y:S02]  /*1da50*/  LOP3.LUT R18, R56, 0xffff, RZ, 0xc0, !PT ;  /* 0x0000ffff38127812 */ /* 0x000fe400078ec0ff */
[----:B------:R-:W-:-:S02]  /*1da60*/  F2FP.SATFINITE.E5M2.F32.PACK_AB_MERGE_C R42, R43, R42, RZ ;  /* 0x0000002a2b2a723e */ /* 0x000fc400048060ff */
[----:B------:R-:W-:Y:S02]  /*1da70*/  F2FP.SATFINITE.E5M2.F32.PACK_AB_MERGE_C R50, R51, R50, RZ ;  /* 0x000000323332723e */ /* 0x000fe400048060ff */
[----:B------:R-:W-:Y:S02]  /*1da80*/  F2FP.SATFINITE.E5M2.F32.PACK_AB_MERGE_C R58, R59, R58, RZ ;  /* 0x0000003a3b3a723e */ /* 0x000fe400048060ff */
[----:B------:R-:W-:Y:S01]  /*1da90*/  F2FP.SATFINITE.E5M2.F32.PACK_AB_MERGE_C R66, R67, R66, RZ ;  /* 0x000000424342723e */ /* 0x000fe200048060ff */
[----:B------:R-:W-:Y:S01]  /*1daa0*/  IMAD R39, R76, UR5, RZ ;  /* 0x000000054c277c24 */ /* 0x000fe2000f8e02ff */
[----:B------:R-:W-:Y:S01]  /*1dab0*/  LOP3.LUT R23, R23, 0xffff, RZ, 0xc0, !PT ;  /* 0x0000ffff17177812 */ /* 0x000fe200078ec0ff */
[----:B------:R-:W3:Y:S01]  /*1dac0*/  LDL.LU R48, [R1+0x4] ;  /* 0x0000040001307983 */ /* 0x000ee20000300800 */
[----:B------:R-:W-:Y:S02]  /*1dad0*/  PRMT R17, R16, 0x3340, R17 ;  /* 0x0000334010117816 */ /* 0x000fe40000000011 */
[----:B------:R-:W-:Y:S01]  /*1dae0*/  PRMT R20, R20, 0x3340, R1 ;  /* 0x0000334014147816 */ /* 0x000fe20000000001 */
[----:B------:R-:W3:Y:S01]  /*1daf0*/  LDL.LU R47, [R1+0x8] ;  /* 0x00000800012f7983 */ /* 0x000ee20000300800 */
[----:B------:R-:W-:-:S02]  /*1db00*/  PRMT R21, R21, 0x3340, R46 ;  /* 0x0000334015157816 */ /* 0x000fc4000000002e */
[--C-:B------:R-:W-:Y:S01]  /*1db10*/  PRMT R22, R22, 0x3340, R1.reuse ;  /* 0x0000334016167816 */ /* 0x100fe20000000001 */
[----:B------:R-:W3:Y:S01]  /*1db20*/  LDL.LU R46, [R1+0xc] ;  /* 0x00000c00012e7983 */ /* 0x000ee20000300800 */
[----:B------:R-:W-:Y:S02]  /*1db30*/  PRMT R18, R18, 0x3340, R1 ;  /* 0x0000334012127816 */ /* 0x000fe40000000001 */
[----:B------:R-:W-:Y:S01]  /*1db40*/  PRMT R12, R33, 0x5410, R12 ;  /* 0x00005410210c7816 */ /* 0x000fe2000000000c */
[----:B------:R-:W3:Y:S01]  /*1db50*/  LDL.LU R44, [R1+0x10] ;  /* 0x00001000012c7983 */ /* 0x000ee20000300800 */
[----:B------:R-:W-:Y:S02]  /*1db60*/  PRMT R20, R19, 0x5410, R20 ;  /* 0x0000541013147816 */ /* 0x000fe40000000014 */
[----:B------:R-:W-:Y:S02]  /*1db70*/  PRMT R13, R32, 0x5410, R13 ;  /* 0x00005410200d7816 */ /* 0x000fe4000000000d */
[----:B------:R-:W-:-:S02]  /*1db80*/  PRMT R14, R31, 0x5410, R14 ;  /* 0x000054101f0e7816 */ /* 0x000fc4000000000e */
[----:B------:R-:W-:Y:S02]  /*1db90*/  LOP3.LUT R50, R50, 0xffff, RZ, 0xc0, !PT ;  /* 0x0000ffff32327812 */ /* 0x000fe400078ec0ff */
[----:B------:R-:W-:Y:S02]  /*1dba0*/  PRMT R21, R21, 0x5410, R22 ;  /* 0x0000541015157816 */ /* 0x000fe40000000016 */
[----:B------:R-:W-:Y:S01]  /*1dbb0*/  PRMT R15, R30, 0x5410, R15 ;  /* 0x000054101e0f7816 */ /* 0x000fe2000000000f */
[----:B-1----:R-:W-:Y:S04]  /*1dbc0*/  STS.128 [R35], R4 ;  /* 0x0000000423007388 */ /* 0x002fe80000000c00 */
[----:B------:R1:W-:Y:S01]  /*1dbd0*/  STS.128 [R35+0x400], R8 ;  /* 0x0004000823007388 */ /* 0x0003e20000000c00 */
[----:B------:R-:W-:Y:S01]  /*1dbe0*/  BAR.SYNC.DEFER_BLOCKING 0x0 ;  /* 0x0000000000007b1d */ /* 0x000fe20000010000 */
[----:B-1----:R-:W-:-:S02]  /*1dbf0*/  LOP3.LUT R10, R24, 0xffff, RZ, 0xc0, !PT ;  /* 0x0000ffff180a7812 */ /* 0x002fc400078ec0ff */
[----:B------:R-:W-:Y:S02]  /*1dc00*/  LOP3.LUT R8, R52, 0xffff, RZ, 0xc0, !PT ;  /* 0x0000ffff34087812 */ /* 0x000fe400078ec0ff */
[----:B------:R-:W-:Y:S02]  /*1dc10*/  PRMT R10, R10, 0x3340, R1 ;  /* 0x000033400a0a7816 */ /* 0x000fe40000000001 */
[----:B------:R-:W-:Y:S02]  /*1dc20*/  PRMT R23, R8, 0x3340, R23 ;  /* 0x0000334008177816 */ /* 0x000fe40000000017 */
[----:B------:R-:W-:Y:S02]  /*1dc30*/  PRMT R16, R17, 0x5410, R10 ;  /* 0x0000541011107816 */ /* 0x000fe4000000000a */
[----:B------:R-:W-:Y:S02]  /*1dc40*/  LOP3.LUT R9, R42, 0xffff, RZ, 0xc0, !PT ;  /* 0x0000ffff2a097812 */ /* 0x000fe400078ec0ff */
[----:B------:R-:W-:Y:S01]  /*1dc50*/  LOP3.LUT R11, R58, 0xffff, RZ, 0xc0, !PT ;  /* 0x0000ffff3a0b7812 */ /* 0x000fe200078ec0ff */
[----:B------:R-:W1:Y:S01]  /*1dc60*/  LDS.128 R4, [R41] ;  /* 0x0000000029047984 */ /* 0x000e620000000c00 */
[----:B------:R-:W-:-:S02]  /*1dc70*/  PRMT R18, R23, 0x5410, R18 ;  /* 0x0000541017127816 */ /* 0x000fc40000000012 */
[--C-:B------:R-:W-:Y:S01]  /*1dc80*/  PRMT R8, R12, 0x4210, R9.reuse ;  /* 0x000042100c087816 */ /* 0x100fe20000000009 */
[----:B------:R-:W3:Y:S01]  /*1dc90*/  LDL.LU R42, [R1+0x14] ;  /* 0x00001400012a7983 */ /* 0x000ee20000300800 */
[----:B------:R-:W-:Y:S02]  /*1dca0*/  LOP3.LUT R66, R66, 0xffff, RZ, 0xc0, !PT ;  /* 0x0000ffff42427812 */ /* 0x000fe400078ec0ff */
[----:B------:R-:W-:Y:S02]  /*1dcb0*/  PRMT R12, R20, 0x5210, R9 ;  /* 0x00005210140c7816 */ /* 0x000fe40000000009 */
[--C-:B------:R-:W-:Y:S02]  /*1dcc0*/  PRMT R9, R13, 0x4210, R50.reuse ;  /* 0x000042100d097816 */ /* 0x100fe40000000032 */
[--C-:B------:R-:W-:Y:S02]  /*1dcd0*/  PRMT R10, R14, 0x4210, R11.reuse ;  /* 0x000042100e0a7816 */ /* 0x100fe4000000000b */
[----:B------:R-:W-:Y:S01]  /*1dce0*/  PRMT R13, R21, 0x5210, R50 ;  /* 0x00005210150d7816 */ /* 0x000fe20000000032 */
[----:B------:R-:W-:Y:S01]  /*1dcf0*/  IMAD R21, R0, UR5, RZ ;  /* 0x0000000500157c24 */ /* 0x000fe2000f8e02ff */
[----:B------:R-:W-:-:S02]  /*1dd00*/  PRMT R14, R18, 0x5210, R11 ;  /* 0x00005210120e7816 */ /* 0x000fc4000000000b */
[--C-:B------:R-:W-:Y:S02]  /*1dd10*/  PRMT R11, R15, 0x4210, R66.reuse ;  /* 0x000042100f0b7816 */ /* 0x100fe40000000042 */
[----:B------:R-:W-:Y:S01]  /*1dd20*/  PRMT R15, R16, 0x5210, R66 ;  /* 0x00005210100f7816 */ /* 0x000fe20000000042 */
[C---:B0-----:R-:W-:Y:S01]  /*1dd30*/  IMAD R17, R27.reuse, UR4, RZ ;  /* 0x000000041b117c24 */ /* 0x041fe2000f8e02ff */
[----:B--2---:R-:W-:-:S04]  /*1dd40*/  ISETP.GE.AND P0, PT, R27, UR10, PT ;  /* 0x0000000a1b007c0c */ /* 0x004fc8000bf06270 */
[C---:B------:R-:W-:Y:S02]  /*1dd50*/  IADD3 R22, P2, PT, R17.reuse, UR8, RZ ;  /* 0x0000000811167c10 */ /* 0x040fe4000ff5e0ff */
[----:B------:R-:W-:Y:S02]  /*1dd60*/  ISETP.LT.AND P1, PT, R0, UR11, !P0 ;  /* 0x0000000b00007c0c */ /* 0x000fe4000c721270 */
[----:B------:R-:W-:Y:S02]  /*1dd70*/  LEA.HI.X.SX32 R0, R17, UR9, 0x1, P2 ;  /* 0x0000000911007c11 */ /* 0x000fe400090f0eff */
[----:B------:R-:W-:Y:S01]  /*1dd80*/  LDS.128 R16, [R41+0x800] ;  /* 0x0008000029107984 */ /* 0x000fe20000000c00 */
[----:B------:R-:W-:Y:S01]  /*1dd90*/  BAR.SYNC.DEFER_BLOCKING 0x0 ;  /* 0x0000000000007b1d */ /* 0x000fe20000010000 */
[C---:B------:R-:W-:Y:S01]  /*1dda0*/  ISETP.LT.AND P4, PT, R3.reuse, UR11, !P0 ;  /* 0x0000000b03007c0c */ /* 0x040fe2000c781270 */
[----:B------:R-:W-:Y:S01]  /*1ddb0*/  IMAD R3, R3, UR5, RZ ;  /* 0x0000000503037c24 */ /* 0x000fe2000f8e02ff */
[----:B------:R-:W-:-:S03]  /*1ddc0*/  IADD3 R20, P2, PT, R21, R22, RZ ;  /* 0x0000001615147210 */ /* 0x000fc60007f5e0ff */
[----:B------:R0:W-:Y:S04]  /*1ddd0*/  STS.128 [R35], R8 ;  /* 0x0000000823007388 */ /* 0x0001e80000000c00 */
[----:B------:R-:W-:Y:S01]  /*1dde0*/  STS.128 [R35+0x400], R12 ;  /* 0x0004000c23007388 */ /* 0x000fe20000000c00 */
[----:B------:R-:W-:Y:S02]  /*1ddf0*/  LEA.HI.X.SX32 R21, R21, R0, 0x1, P2 ;  /* 0x0000000015157211 */ /* 0x000fe400010f0eff */
[----:B-1----:R-:W-:Y:S01]  /*1de00*/  PRMT R23, R4, 0x7770, RZ ;  /* 0x0000777004177816 */ /* 0x002fe200000000ff */
[----:B------:R-:W-:Y:S01]  /*1de10*/  BAR.SYNC.DEFER_BLOCKING 0x0 ;  /* 0x0000000000007b1d */ /* 0x000fe20000010000 */
[----:B0-----:R-:W-:Y:S01]  /*1de20*/  IADD3 R8, P3, PT, R3, R22, RZ ;  /* 0x0000001603087210 */ /* 0x001fe20007f7e0ff */
[----:B------:R-:W-:-:S03]  /*1de30*/  IMAD R11, R80, UR5, RZ ;  /* 0x00000005500b7c24 */ /* 0x000fc6000f8e02ff */
[----:B------:R-:W-:Y:S02]  /*1de40*/  LEA.HI.X.SX32 R9, R3, R0, 0x1, P3 ;  /* 0x0000000003097211 */ /* 0x000fe400018f0eff */
[----:B------:R-:W-:Y:S02]  /*1de50*/  PRMT R3, R4, 0x7771, RZ ;  /* 0x0000777104037816 */ /* 0x000fe400000000ff */
[C---:B------:R-:W-:Y:S01]  /*1de60*/  ISETP.LT.AND P2, PT, R75.reuse, UR11, !P0 ;  /* 0x0000000b4b007c0c */ /* 0x040fe2000c741270 */
[----:B------:R-:W-:Y:S01]  /*1de70*/  IMAD R75, R75, UR5, RZ ;  /* 0x000000054b4b7c24 */ /* 0x000fe2000f8e02ff */
[----:B------:R-:W-:Y:S01]  /*1de80*/  @P1 STG.E.U8 desc[UR22][R20.64], R23 ;  /* 0x0000001714001986 */ /* 0x000fe2000c101116 */
[C---:B------:R-:W-:Y:S01]  /*1de90*/  ISETP.LT.AND P1, PT, R83.reuse, UR11, !P0 ;  /* 0x0000000b53007c0c */ /* 0x040fe2000c721270 */
[----:B------:R-:W-:Y:S01]  /*1dea0*/  IMAD R83, R83, UR5, RZ ;  /* 0x0000000553537c24 */ /* 0x000fe2000f8e02ff */
[----:B------:R-:W-:Y:S01]  /*1deb0*/  ISETP.LT.AND P3, PT, R80, UR11, !P0 ;  /* 0x0000000b50007c0c */ /* 0x000fe2000c761270 */
[----:B------:R0:W-:Y:S01]  /*1dec0*/  @P4 STG.E.U8 desc[UR22][R8.64], R3 ;  /* 0x0000000308004986 */ /* 0x0001e2000c101116 */
[C---:B------:R-:W-:Y:S01]  /*1ded0*/  ISETP.LT.AND P4, PT, R73.reuse, UR11, !P0 ;  /* 0x0000000b49007c0c */ /* 0x040fe2000c781270 */
[----:B------:R-:W-:Y:S01]  /*1dee0*/  IMAD R73, R73, UR5, RZ ;  /* 0x0000000549497c24 */ /* 0x000fe2000f8e02ff */
[----:B------:R-:W-:-:S02]  /*1def0*/  IADD3 R10, P5, PT, R11, R22, RZ ;  /* 0x000000160b0a7210 */ /* 0x000fc40007fbe0ff */
[C---:B------:R-:W-:Y:S02]  /*1df00*/  PRMT R25, R4.reuse, 0x7773, RZ ;  /* 0x0000777304197816 */ /* 0x040fe400000000ff */
[----:B------:R-:W-:Y:S02]  /*1df10*/  PRMT R31, R4, 0x7772, RZ ;  /* 0x00007772041f7816 */ /* 0x000fe400000000ff */
[----:B0-----:R-:W-:Y:S02]  /*1df20*/  IADD3 R8, P6, PT, R83, R22, RZ ;  /* 0x0000001653087210 */ /* 0x001fe40007fde0ff */
[-C--:B------:R-:W-:Y:S02]  /*1df30*/  LEA.HI.X.SX32 R11, R11, R0.reuse, 0x1, P5 ;  /* 0x000000000b0b7211 */ /* 0x080fe400028f0eff */
[----:B------:R-:W-:Y:S02]  /*1df40*/  LEA.HI.X.SX32 R9, R83, R0, 0x1, P6 ;  /* 0x0000000053097211 */ /* 0x000fe400030f0eff */
[----:B------:R-:W-:-:S02]  /*1df50*/  IADD3 R12, P6, PT, R75, R22, RZ ;  /* 0x000000164b0c7210 */ /* 0x000fc40007fde0ff */
[----:B------:R-:W-:Y:S02]  /*1df60*/  IADD3 R4, P5, PT, R73, R22, RZ ;  /* 0x0000001649047210 */ /* 0x000fe40007fbe0ff */
[C---:B------:R-:W-:Y:S02]  /*1df70*/  PRMT R36, R5.reuse, 0x7773, RZ ;  /* 0x0000777305247816 */ /* 0x040fe400000000ff */
[C---:B------:R-:W-:Y:S02]  /*1df80*/  PRMT R35, R5.reuse, 0x7772, RZ ;  /* 0x0000777205237816 */ /* 0x040fe400000000ff */
[C---:B------:R-:W-:Y:S02]  /*1df90*/  PRMT R27, R5.reuse, 0x7771, RZ ;  /* 0x00007771051b7816 */ /* 0x040fe400000000ff */
[----:B------:R-:W-:Y:S02]  /*1dfa0*/  PRMT R29, R5, 0x7770, RZ ;  /* 0x00007770051d7816 */ /* 0x000fe400000000ff */
[----:B------:R-:W-:-:S02]  /*1dfb0*/  LEA.HI.X.SX32 R13, R75, R0, 0x1, P6 ;  /* 0x000000004b0d7211 */ /* 0x000fc400030f0eff */
[----:B------:R-:W-:Y:S01]  /*1dfc0*/  LEA.HI.X.SX32 R5, R73, R0, 0x1, P5 ;  /* 0x0000000049057211 */ /* 0x000fe200028f0eff */
[----:B------:R-:W-:Y:S01]  /*1dfd0*/  @P1 STG.E.U8 desc[UR22][R8.64], R31 ;  /* 0x0000001f08001986 */ /* 0x000fe2000c101116 */
[----:B------:R-:W-:-:S03]  /*1dfe0*/  PRMT R15, R7, 0x7773, RZ ;  /* 0x00007773070f7816 */ /* 0x000fc600000000ff */
[----:B------:R-:W-:Y:S01]  /*1dff0*/  @P3 STG.E.U8 desc[UR22][R10.64], R25 ;  /* 0x000000190a003986 */ /* 0x000fe2000c101116 */
[C---:B------:R-:W-:Y:S02]  /*1e000*/  PRMT R20, R7.reuse, 0x7772, RZ ;  /* 0x0000777207147816 */ /* 0x040fe400000000ff */
[C---:B------:R-:W-:Y:S01]  /*1e010*/  PRMT R21, R7.reuse, 0x7771, RZ ;  /* 0x0000777107157816 */ /* 0x040fe200000000ff */
[----:B------:R-:W-:Y:S01]  /*1e020*/  @P2 STG.E.U8 desc[UR22][R12.64], R29 ;  /* 0x0000001d0c002986 */ /* 0x000fe2000c101116 */
[----:B------:R-:W-:Y:S01]  /*1e030*/  PRMT R23, R7, 0x7770, RZ ;  /* 0x0000777007177816 */ /* 0x000fe200000000ff */
[C---:B------:R-:W-:Y:S02]  /*1e040*/  IMAD R7, R2.reuse, UR5, RZ ;  /* 0x0000000502077c24 */ /* 0x040fe4000f8e02ff */
[----:B------:R0:W-:Y:S01]  /*1e050*/  @P4 STG.E.U8 desc[UR22][R4.64], R27 ;  /* 0x0000001b04004986 */ /* 0x0001e2000c101116 */
[C---:B------:R-:W-:Y:S01]  /*1e060*/  ISETP.LT.AND P4, PT, R69.reuse, UR11, !P0 ;  /* 0x0000000b45007c0c */ /* 0x040fe2000c781270 */
[----:B------:R-:W-:Y:S01]  /*1e070*/  IMAD R69, R69, UR5, RZ ;  /* 0x0000000545457c24 */ /* 0x000fe2000f8e02ff */
[----:B------:R-:W-:-:S02]  /*1e080*/  ISETP.LT.AND P2, PT, R2, UR11, !P0 ;  /* 0x0000000b02007c0c */ /* 0x000fc4000c741270 */
[C---:B------:R-:W-:Y:S02]  /*1e090*/  PRMT R3, R6.reuse, 0x7773, RZ ;  /* 0x0000777306037816 */ /* 0x040fe400000000ff */
[C---:B------:R-:W-:Y:S02]  /*1e0a0*/  PRMT R14, R6.reuse, 0x7772, RZ ;  /* 0x00007772060e7816 */ /* 0x040fe400000000ff */
[C---:B------:R-:W-:Y:S02]  /*1e0b0*/  PRMT R37, R6.reuse, 0x7771, RZ ;  /* 0x0000777106257816 */ /* 0x040fe400000000ff */
[----:B------:R-:W-:Y:S02]  /*1e0c0*/  PRMT R38, R6, 0x7770, RZ ;  /* 0x0000777006267816 */ /* 0x000fe400000000ff */
[-C--:B------:R-:W-:Y:S02]  /*1e0d0*/  IADD3 R6, P5, PT, R7, R22.reuse, RZ ;  /* 0x0000001607067210 */ /* 0x080fe40007fbe0ff */
[----:B0-----:R-:W-:-:S02]  /*1e0e0*/  IADD3 R4, P6, PT, R69, R22, RZ ;  /* 0x0000001645047210 */ /* 0x001fc40007fde0ff */
[C---:B------:R-:W-:Y:S01]  /*1e0f0*/  ISETP.LT.AND P3, PT, R71.reuse, UR11, !P0 ;  /* 0x0000000b47007c0c */ /* 0x040fe2000c761270 */
[----:B------:R-:W-:Y:S01]  /*1e100*/  IMAD R71, R71, UR5, RZ ;  /* 0x0000000547477c24 */ /* 0x000fe2000f8e02ff */
[C---:B------:R-:W-:Y:S01]  /*1e110*/  ISETP.LT.AND P1, PT, R70.reuse, UR11, !P0 ;  /* 0x0000000b46007c0c */ /* 0x040fe2000c721270 */
[----:B------:R-:W-:Y:S01]  /*1e120*/  IMAD R70, R70, UR5, RZ ;  /* 0x0000000546467c24 */ /* 0x000fe2000f8e02ff */
[-C--:B------:R-:W-:Y:S02]  /*1e130*/  LEA.HI.X.SX32 R7, R7, R0.reuse, 0x1, P5 ;  /* 0x0000000007077211 */ /* 0x080fe400028f0eff */
[----:B------:R-:W-:Y:S02]  /*1e140*/  LEA.HI.X.SX32 R5, R69, R0, 0x1, P6 ;  /* 0x0000000045057211 */ /* 0x000fe400030f0eff */
[-C--:B------:R-:W-:Y:S01]  /*1e150*/  IADD3 R8, P6, PT, R71, R22.reuse, RZ ;  /* 0x0000001647087210 */ /* 0x080fe20007fde0ff */
[----:B------:R-:W-:Y:S01]  /*1e160*/  @P2 STG.E.U8 desc[UR22][R6.64], R35 ;  /* 0x0000002306002986 */ /* 0x000fe2000c101116 */
[----:B------:R-:W-:-:S03]  /*1e170*/  IADD3 R10, P5, PT, R70, R22, RZ ;  /* 0x00000016460a7210 */ /* 0x000fc60007fbe0ff */
[----:B------:R-:W-:Y:S01]  /*1e180*/  @P4 STG.E.U8 desc[UR22][R4.64], R36 ;  /* 0x0000002404004986 */ /* 0x000fe2000c101116 */
[----:B------:R-:W-:-:S03]  /*1e190*/  LEA.HI.X.SX32 R9, R71, R0, 0x1, P6 ;  /* 0x0000000047097211 */ /* 0x000fc600030f0eff */
[----:B------:R-:W0:Y:S01]  /*1e1a0*/  LDS.128 R4, [R41] ;  /* 0x0000000029047984 */ /* 0x000e220000000c00 */
[----:B------:R-:W-:Y:S01]  /*1e1b0*/  LEA.HI.X.SX32 R11, R70, R0, 0x1, P5 ;  /* 0x00000000460b7211 */ /* 0x000fe200028f0eff */
[C---:B------:R-:W-:Y:S01]  /*1e1c0*/  IMAD R13, R72.reuse, UR5, RZ ;  /* 0x00000005480d7c24 */ /* 0x040fe2000f8e02ff */
[----:B------:R-:W-:Y:S01]  /*1e1d0*/  ISETP.LT.AND P2, PT, R72, UR11, !P0 ;  /* 0x0000000b48007c0c */ /* 0x000fe2000c741270 */
[----:B------:R1:W-:Y:S01]  /*1e1e0*/  @P3 STG.E.U8 desc[UR22][R8.64], R38 ;  /* 0x0000002608003986 */ /* 0x0003e2000c101116 */
[----:B------:R-:W-:-:S03]  /*1e1f0*/  ISETP.LT.AND P3, PT, R79, UR11, !P0 ;  /* 0x0000000b4f007c0c */ /* 0x000fc6000c761270 */
[----:B------:R2:W-:Y:S01]  /*1e200*/  @P1 STG.E.U8 desc[UR22][R10.64], R37 ;  /* 0x000000250a001986 */ /* 0x0005e2000c101116 */
[----:B------:R-:W-:Y:S01]  /*1e210*/  ISETP.LT.AND P4, PT, R76, UR11, !P0 ;  /* 0x0000000b4c007c0c */ /* 0x000fe2000c781270 */
[----:B------:R-:W-:Y:S01]  /*1e220*/  IMAD R79, R79, UR5, RZ ;  /* 0x000000054f4f7c24 */ /* 0x000fe2000f8e02ff */
[----:B-1----:R-:W-:-:S04]  /*1e230*/  IADD3 R8, P1, PT, R13, R22, RZ ;  /* 0x000000160d087210 */ /* 0x002fc80007f3e0ff */
[----:B------:R-:W-:Y:S02]  /*1e240*/  LEA.HI.X.SX32 R9, R13, R0, 0x1, P1 ;  /* 0x000000000d097211 */ /* 0x000fe400008f0eff */
[C---:B------:R-:W-:Y:S01]  /*1e250*/  ISETP.LT.AND P1, PT, R77.reuse, UR11, !P0 ;  /* 0x0000000b4d007c0c */ /* 0x040fe2000c721270 */
[----:B------:R-:W-:Y:S01]  /*1e260*/  IMAD R77, R77, UR5, RZ ;  /* 0x000000054d4d7c24 */ /* 0x000fe2000f8e02ff */
[-C--:B--2---:R-:W-:Y:S02]  /*1e270*/  IADD3 R10, P5, PT, R39, R22.reuse, RZ ;  /* 0x00000016270a7210 */ /* 0x084fe40007fbe0ff */
[----:B------:R-:W-:Y:S01]  /*1e280*/  IADD3 R12, P6, PT, R79, R22, RZ ;  /* 0x000000164f0c7210 */ /* 0x000fe20007fde0ff */
[----:B------:R1:W-:Y:S01]  /*1e290*/  @P2 STG.E.U8 desc[UR22][R8.64], R14 ;  /* 0x0000000e08002986 */ /* 0x0003e2000c101116 */
[-C--:B------:R-:W-:Y:S01]  /*1e2a0*/  LEA.HI.X.SX32 R11, R39, R0.reuse, 0x1, P5 ;  /* 0x00000000270b7211 */ /* 0x080fe200028f0eff */
[----:B------:R-:W-:Y:S01]  /*1e2b0*/  IMAD R35, R78, UR5, RZ ;  /* 0x000000054e237c24 */ /* 0x000fe2000f8e02ff */
[----:B------:R-:W-:-:S02]  /*1e2c0*/  LEA.HI.X.SX32 R13, R79, R0, 0x1, P6 ;  /* 0x000000004f0d7211 */ /* 0x000fc400030f0eff */
[----:B------:R-:W-:Y:S01]  /*1e2d0*/  ISETP.LT.AND P2, PT, R78, UR11, !P0 ;  /* 0x0000000b4e007c0c */ /* 0x000fe2000c741270 */
[----:B------:R2:W-:Y:S01]  /*1e2e0*/  @P4 STG.E.U8 desc[UR22][R10.64], R3 ;  /* 0x000000030a004986 */ /* 0x0005e2000c101116 */
[C---:B------:R-:W-:Y:S01]  /*1e2f0*/  IMAD R37, R74.reuse, UR5, RZ ;  /* 0x000000054a257c24 */ /* 0x040fe2000f8e02ff */
[C---:B-1----:R-:W-:Y:S02]  /*1e300*/  IADD3 R8, P5, PT, R77.reuse, R22, RZ ;  /* 0x000000164d087210 */ /* 0x042fe40007fbe0ff */
[----:B------:R-:W-:Y:S01]  /*1e310*/  @P3 STG.E.U8 desc[UR22][R12.64], R23 ;  /* 0x000000170c003986 */ /* 0x000fe2000c101116 */
[----:B------:R-:W-:Y:S02]  /*1e320*/  ISETP.LT.AND P3, PT, R74, UR11, !P0 ;  /* 0x0000000b4a007c0c */ /* 0x000fe4000c761270 */
[----:B------:R-:W-:Y:S02]  /*1e330*/  LEA.HI.X.SX32 R9, R77, R0, 0x1, P5 ;  /* 0x000000004d097211 */ /* 0x000fe400028f0eff */
[----:B--2---:R-:W-:Y:S01]  /*1e340*/  IADD3 R10, P4, PT, R35, R22, RZ ;  /* 0x00000016230a7210 */ /* 0x004fe20007f9e0ff */
[----:B------:R-:W-:-:S02]  /*1e350*/  IMAD R3, R68, UR5, RZ ;  /* 0x0000000544037c24 */ /* 0x000fc4000f8e02ff */
[----:B------:R1:W-:Y:S01]  /*1e360*/  @P1 STG.E.U8 desc[UR22][R8.64], R21 ;  /* 0x0000001508001986 */ /* 0x0003e2000c101116 */
[----:B------:R-:W-:Y:S02]  /*1e370*/  LEA.HI.X.SX32 R11, R35, R0, 0x1, P4 ;  /* 0x00000000230b7211 */ /* 0x000fe400020f0eff */
[----:B------:R-:W-:Y:S02]  /*1e380*/  ISETP.LT.AND P1, PT, R68, UR11, !P0 ;  /* 0x0000000b44007c0c */ /* 0x000fe4000c721270 */
[C---:B------:R-:W-:Y:S01]  /*1e390*/  ISETP.LT.AND P4, PT, R82.reuse, UR11, !P0 ;  /* 0x0000000b52007c0c */ /* 0x040fe2000c781270 */
[----:B------:R-:W-:Y:S01]  /*1e3a0*/  IMAD R82, R82, UR5, RZ ;  /* 0x0000000552527c24 */ /* 0x000fe2000f8e02ff */
[----:B------:R2:W-:Y:S01]  /*1e3b0*/  @P2 STG.E.U8 desc[UR22][R10.64], R20 ;  /* 0x000000140a002986 */ /* 0x0005e2000c101116 */
[----:B-1----:R-:W-:-:S04]  /*1e3c0*/  IADD3 R8, P5, PT, R37, R22, RZ ;  /* 0x0000001625087210 */ /* 0x002fc80007fbe0ff */
[----:B------:R-:W-:Y:S02]  /*1e3d0*/  LEA.HI.X.SX32 R9, R37, R0, 0x1, P5 ;  /* 0x0000000025097211 */ /* 0x000fe400028f0eff */
[----:B--2---:R-:W-:-:S03]  /*1e3e0*/  IADD3 R10, P2, PT, R3, R22, RZ ;  /* 0x00000016030a7210 */ /* 0x004fc60007f5e0ff */
[----:B------:R1:W-:Y:S01]  /*1e3f0*/  @P3 STG.E.U8 desc[UR22][R8.64], R15 ;  /* 0x0000000f08003986 */ /* 0x0003e2000c101116 */
[C---:B0-----:R-:W-:Y:S02]  /*1e400*/  PRMT R45, R4.reuse, 0x7770, RZ ;  /* 0x00007770042d7816 */ /* 0x041fe400000000ff */
[----:B------:R-:W-:Y:S02]  /*1e410*/  LEA.HI.X.SX32 R11, R3, R0, 0x1, P2 ;  /* 0x00000000030b7211 */ /* 0x000fe400010f0eff */
[C---:B------:R-:W-:Y:S01]  /*1e420*/  ISETP.LT.AND P2, PT, R81.reuse, UR11, !P0 ;  /* 0x0000000b51007c0c */ /* 0x040fe2000c741270 */
[----:B------:R-:W-:Y:S01]  /*1e430*/  IMAD R81, R81, UR5, RZ ;  /* 0x0000000551517c24 */ /* 0x000fe2000f8e02ff */
[----:B------:R-:W-:Y:S02]  /*1e440*/  PRMT R43, R4, 0x7771, RZ ;  /* 0x00007771042b7816 */ /* 0x000fe400000000ff */
[----:B-1----:R-:W-:Y:S01]  /*1e450*/  IADD3 R8, P3, PT, R82, R22, RZ ;  /* 0x0000001652087210 */ /* 0x002fe20007f7e0ff */
[----:B------:R0:W-:Y:S01]  /*1e460*/  @P1 STG.E.U8 desc[UR22][R10.64], R45 ;  /* 0x0000002d0a001986 */ /* 0x0001e2000c101116 */
[----:B------:R-:W-:-:S02]  /*1e470*/  PRMT R12, R7, 0x7773, RZ ;  /* 0x00007773070c7816 */ /* 0x000fc400000000ff */
[----:B------:R-:W-:Y:S02]  /*1e480*/  LEA.HI.X.SX32 R9, R82, R0, 0x1, P3 ;  /* 0x0000000052097211 */ /* 0x000fe400018f0eff */
[C---:B------:R-:W-:Y:S02]  /*1e490*/  PRMT R3, R7.reuse, 0x7772, RZ ;  /* 0x0000777207037816 */ /* 0x040fe400000000ff */
[C---:B------:R-:W-:Y:S02]  /*1e4a0*/  PRMT R13, R7.reuse, 0x7771, RZ ;  /* 0x00007771070d7816 */ /* 0x040fe400000000ff */
[----:B------:R-:W-:Y:S01]  /*1e4b0*/  PRMT R15, R7, 0x7770, RZ ;  /* 0x00007770070f7816 */ /* 0x000fe200000000ff */
[----:B------:R-:W-:Y:S01]  /*1e4c0*/  IMAD R7, R84, UR5, RZ ;  /* 0x0000000554077c24 */ /* 0x000fe2000f8e02ff */
[C---:B------:R-:W-:Y:S02]  /*1e4d0*/  PRMT R37, R4.reuse, 0x7773, RZ ;  /* 0x0000777304257816 */ /* 0x040fe400000000ff */
[----:B------:R-:W-:-:S02]  /*1e4e0*/  PRMT R39, R4, 0x7772, RZ ;  /* 0x0000777204277816 */ /* 0x000fc400000000ff */
[----:B------:R-:W-:Y:S02]  /*1e4f0*/  ISETP.LT.AND P1, PT, R84, UR11, !P0 ;  /* 0x0000000b54007c0c */ /* 0x000fe4000c721270 */
[----:B------:R-:W-:Y:S01]  /*1e500*/  IADD3 R4, P3, PT, R81, R22, RZ ;  /* 0x0000001651047210 */ /* 0x000fe20007f7e0ff */
[----:B------:R1:W-:Y:S01]  /*1e510*/  @P4 STG.E.U8 desc[UR22][R8.64], R43 ;  /* 0x0000002b08004986 */ /* 0x0003e2000c101116 */
[C---:B------:R-:W-:Y:S02]  /*1e520*/  PRMT R23, R5.reuse, 0x7773, RZ ;  /* 0x0000777305177816 */ /* 0x040fe400000000ff */
[C---:B------:R-:W-:Y:S02]  /*1e530*/  PRMT R36, R5.reuse, 0x7772, RZ ;  /* 0x0000777205247816 */ /* 0x040fe400000000ff */
[C---:B------:R-:W-:Y:S02]  /*1e540*/  PRMT R38, R5.reuse, 0x7771, RZ ;  /* 0x0000777105267816 */ /* 0x040fe400000000ff */
[----:B------:R-:W-:-:S02]  /*1e550*/  PRMT R40, R5, 0x7770, RZ ;  /* 0x0000777005287816 */ /* 0x000fc400000000ff */
[C---:B------:R-:W-:Y:S02]  /*1e560*/  PRMT R14, R6.reuse, 0x7773, RZ ;  /* 0x00007773060e7816 */ /* 0x040fe400000000ff */
[C---:B------:R-:W-:Y:S02]  /*1e570*/  PRMT R20, R6.reuse, 0x7772, RZ ;  /* 0x0000777206147816 */ /* 0x040fe400000000ff */
[C---:B------:R-:W-:Y:S02]  /*1e580*/  PRMT R21, R6.reuse, 0x7771, RZ ;  /* 0x0000777106157816 */ /* 0x040fe400000000ff */
[----:B------:R-:W-:Y:S02]  /*1e590*/  PRMT R35, R6, 0x7770, RZ ;  /* 0x0000777006237816 */ /* 0x000fe400000000ff */
[C---:B------:R-:W-:Y:S01]  /*1e5a0*/  ISETP.LT.AND P4, PT, R85.reuse, UR11, !P0 ;  /* 0x0000000b55007c0c */ /* 0x040fe2000c781270 */
[----:B------:R-:W-:Y:S01]  /*1e5b0*/  IMAD R85, R85, UR5, RZ ;  /* 0x0000000555557c24 */ /* 0x000fe2000f8e02ff */
[----:B------:R-:W-:Y:S01]  /*1e5c0*/  IADD3 R6, P5, PT, R7, R22, RZ ;  /* 0x0000001607067210 */ /* 0x000fe20007fbe0ff */
[----:B0-----:R-:W-:Y:S01]  /*1e5d0*/  IMAD R11, R86, UR5, RZ ;  /* 0x00000005560b7c24 */ /* 0x001fe2000f8e02ff */
[----:B------:R-:W-:-:S02]  /*1e5e0*/  LEA.HI.X.SX32 R5, R81, R0, 0x1, P3 ;  /* 0x0000000051057211 */ /* 0x000fc400018f0eff */
[----:B------:R-:W-:Y:S02]  /*1e5f0*/  ISETP.LT.AND P3, PT, R86, UR11, !P0 ;  /* 0x0000000b56007c0c */ /* 0x000fe4000c761270 */
[----:B------:R-:W-:Y:S01]  /*1e600*/  LEA.HI.X.SX32 R7, R7, R0, 0x1, P5 ;  /* 0x0000000007077211 */ /* 0x000fe200028f0eff */
[----:B------:R0:W-:Y:S01]  /*1e610*/  @P2 STG.E.U8 desc[UR22][R4.64], R39 ;  /* 0x0000002704002986 */ /* 0x0001e2000c101116 */
[----:B-1----:R-:W-:-:S03]  /*1e620*/  IADD3 R8, P6, PT, R85, R22, RZ ;  /* 0x0000001655087210 */ /* 0x002fc60007fde0ff */
[----:B------:R1:W-:Y:S01]  /*1e630*/  @P1 STG.E.U8 desc[UR22][R6.64], R37 ;  /* 0x0000002506001986 */ /* 0x0003e2000c101116 */
[----:B------:R-:W-:Y:S02]  /*1e640*/  LEA.HI.X.SX32 R9, R85, R0, 0x1, P6 ;  /* 0x0000000055097211 */ /* 0x000fe400030f0eff */
[----:B------:R-:W-:Y:S02]  /*1e650*/  ISETP.LT.AND P1, PT, R87, UR11, !P0 ;  /* 0x0000000b57007c0c */ /* 0x000fe4000c721270 */
[----:B0-----:R-:W-:Y:S01]  /*1e660*/  IADD3 R4, P2, PT, R11, R22, RZ ;  /* 0x000000160b047210 */ /* 0x001fe20007f5e0ff */
[----:B------:R-:W-:-:S03]  /*1e670*/  IMAD R87, R87, UR5, RZ ;  /* 0x0000000557577c24 */ /* 0x000fc6000f8e02ff */
[----:B------:R-:W-:Y:S01]  /*1e680*/  LEA.HI.X.SX32 R5, R11, R0, 0x1, P2 ;  /* 0x000000000b057211 */ /* 0x000fe200010f0eff */
[----:B------:R-:W-:Y:S01]  /*1e690*/  @P4 STG.E.U8 desc[UR22][R8.64], R40 ;  /* 0x0000002808004986 */ /* 0x000fe2000c101116 */
[----:B------:R-:W-:-:S03]  /*1e6a0*/  IMAD R11, R88, UR5, RZ ;  /* 0x00000005580b7c24 */ /* 0x000fc6000f8e02ff */
[----:B------:R0:W-:Y:S01]  /*1e6b0*/  @P3 STG.E.U8 desc[UR22][R4.64], R38 ;  /* 0x0000002604003986 */ /* 0x0001e2000c101116 */
[C---:B------:R-:W-:Y:S01]  /*1e6c0*/  ISETP.LT.AND P3, PT, R89.reuse, UR11, !P0 ;  /* 0x0000000b59007c0c */ /* 0x040fe2000c761270 */
[----:B------:R-:W-:Y:S01]  /*1e6d0*/  IMAD R89, R89, UR5, RZ ;  /* 0x0000000559597c24 */ /* 0x000fe2000f8e02ff */
[----:B------:R-:W-:Y:S02]  /*1e6e0*/  ISETP.LT.AND P2, PT, R88, UR11, !P0 ;  /* 0x0000000b58007c0c */ /* 0x000fe4000c741270 */
[-C--:B-1----:R-:W-:Y:S02]  /*1e6f0*/  IADD3 R6, P5, PT, R11, R22.reuse, RZ ;  /* 0x000000160b067210 */ /* 0x082fe40007fbe0ff */
[----:B0-----:R-:W-:-:S04]  /*1e700*/  IADD3 R4, P4, PT, R87, R22, RZ ;  /* 0x0000001657047210 */ /* 0x001fc80007f9e0ff */
[-C--:B------:R-:W-:Y:S02]  /*1e710*/  LEA.HI.X.SX32 R5, R87, R0.reuse, 0x1, P4 ;  /* 0x0000000057057211 */ /* 0x080fe400020f0eff */
[----:B------:R-:W-:-:S03]  /*1e720*/  LEA.HI.X.SX32 R7, R11, R0, 0x1, P5 ;  /* 0x000000000b077211 */ /* 0x000fc600028f0eff */
[----:B------:R0:W-:Y:S01]  /*1e730*/  @P1 STG.E.U8 desc[UR22][R4.64], R36 ;  /* 0x0000002404001986 */ /* 0x0001e2000c101116 */
[C---:B---3--:R-:W-:Y:S01]  /*1e740*/  IMAD R37, R90.reuse, UR5, RZ ;  /* 0x000000055a257c24 */ /* 0x048fe2000f8e02ff */
[----:B------:R-:W-:Y:S02]  /*1e750*/  ISETP.LT.AND P4, PT, R90, UR11, !P0 ;  /* 0x0000000b5a007c0c */ /* 0x000fe4000c781270 */
[----:B------:R1:W-:Y:S01]  /*1e760*/  @P2 STG.E.U8 desc[UR22][R6.64], R23 ;  /* 0x0000001706002986 */ /* 0x0003e2000c101116 */
[----:B0-----:R-:W-:-:S04]  /*1e770*/  IADD3 R4, P5, PT, R89, R22, RZ ;  /* 0x0000001659047210 */ /* 0x001fc80007fbe0ff */
[----:B------:R-:W-:Y:S01]  /*1e780*/  LEA.HI.X.SX32 R5, R89, R0, 0x1, P5 ;  /* 0x0000000059057211 */ /* 0x000fe200028f0eff */
[C---:B----4-:R-:W-:Y:S01]  /*1e790*/  IMAD R11, R92.reuse, UR5, RZ ;  /* 0x000000055c0b7c24 */ /* 0x050fe2000f8e02ff */
[----:B------:R-:W-:-:S03]  /*1e7a0*/  ISETP.LT.AND P1, PT, R92, UR11, !P0 ;  /* 0x0000000b5c007c0c */ /* 0x000fc6000c721270 */
[----:B------:R0:W-:Y:S01]  /*1e7b0*/  @P3 STG.E.U8 desc[UR22][R4.64], R35 ;  /* 0x0000002304003986 */ /* 0x0001e2000c101116 */
[-C--:B------:R-:W-:Y:S02]  /*1e7c0*/  IADD3 R8, P6, PT, R37, R22.reuse, RZ ;  /* 0x0000001625087210 */ /* 0x080fe40007fde0ff */
[----:B-1----:R-:W-:Y:S02]  /*1e7d0*/  IADD3 R6, P2, PT, R11, R22, RZ ;  /* 0x000000160b067210 */ /* 0x002fe40007f5e0ff */
[-C--:B------:R-:W-:Y:S01]  /*1e7e0*/  LEA.HI.X.SX32 R9, R37, R0.reuse, 0x1, P6 ;  /* 0x0000000025097211 */ /* 0x080fe200030f0eff */
[----:B0-----:R-:W2:Y:S01]  /*1e7f0*/  LDL.LU R35, [R1+0x18] ;  /* 0x0000180001237983 */ /* 0x001ea20000300800 */
[----:B------:R-:W-:Y:S01]  /*1e800*/  LEA.HI.X.SX32 R7, R11, R0, 0x1, P2 ;  /* 0x000000000b077211 */ /* 0x000fe200010f0eff */
[C---:B-----5:R-:W-:Y:S02]  /*1e810*/  IMAD R11, R49.reuse, UR5, RZ ;  /* 0x00000005310b7c24 */ /* 0x060fe4000f8e02ff */
[----:B------:R-:W-:Y:S01]  /*1e820*/  @P4 STG.E.U8 desc[UR22][R8.64], R21 ;  /* 0x0000001508004986 */ /* 0x000fe2000c101116 */
[----:B------:R-:W-:-:S03]  /*1e830*/  ISETP.LT.AND P4, PT, R49, UR11, !P0 ;  /* 0x0000000b31007c0c */ /* 0x000fc6000c781270 */
[----:B------:R-:W3:Y:S04]  /*1e840*/  LDL.LU R38, [R1+0x1c] ;  /* 0x00001c0001267983 */ /* 0x000ee80000300800 */
[----:B------:R0:W-:Y:S01]  /*1e850*/  @P1 STG.E.U8 desc[UR22][R6.64], R20 ;  /* 0x0000001406001986 */ /* 0x0001e2000c101116 */
[----:B------:R-:W-:-:S03]  /*1e860*/  IADD3 R4, P1, PT, R11, R22, RZ ;  /* 0x000000160b047210 */ /* 0x000fc60007f3e0ff */
[----:B------:R-:W4:Y:S01]  /*1e870*/  LDL.LU R10, [R1+0x20] ;  /* 0x00002000010a7983 */ /* 0x000f220000300800 */
[----:B------:R-:W-:-:S03]  /*1e880*/  LEA.HI.X.SX32 R5, R11, R0, 0x1, P1 ;  /* 0x000000000b057211 */ /* 0x000fc600008f0eff */
[----:B0-----:R-:W5:Y:S04]  /*1e890*/  LDL.LU R20, [R1+0x24] ;  /* 0x0000240001147983 */ /* 0x001f680000300800 */
[----:B------:R0:W-:Y:S04]  /*1e8a0*/  @P4 STG.E.U8 desc[UR22][R4.64], R14 ;  /* 0x0000000e04004986 */ /* 0x0001e8000c101116 */
[----:B0-----:R-:W5:Y:S01]  /*1e8b0*/  LDL.LU R14, [R1+0x28] ;  /* 0x00002800010e7983 */ /* 0x001f620000300800 */
[C---:B------:R-:W-:Y:S01]  /*1e8c0*/  IMAD R37, R48.reuse, UR5, RZ ;  /* 0x0000000530257c24 */ /* 0x040fe2000f8e02ff */
[----:B------:R-:W-:Y:S01]  /*1e8d0*/  ISETP.LT.AND P3, PT, R48, UR11, !P0 ;  /* 0x0000000b30007c0c */ /* 0x000fe2000c761270 */
[C---:B------:R-:W-:Y:S01]  /*1e8e0*/  IMAD R23, R47.reuse, UR5, RZ ;  /* 0x000000052f177c24 */ /* 0x040fe2000f8e02ff */
[----:B------:R-:W-:Y:S01]  /*1e8f0*/  ISETP.LT.AND P2, PT, R47, UR11, !P0 ;  /* 0x0000000b2f007c0c */ /* 0x000fe2000c741270 */
[----:B------:R-:W-:Y:S01]  /*1e900*/  IMAD R11, R46, UR5, RZ ;  /* 0x000000052e0b7c24 */ /* 0x000fe2000f8e02ff */
[-C--:B------:R-:W-:Y:S01]  /*1e910*/  IADD3 R6, P5, PT, R37, R22.reuse, RZ ;  /* 0x0000001625067210 */ /* 0x080fe20007fbe0ff */
[----:B------:R-:W-:Y:S01]  /*1e920*/  IMAD R21, R44, UR5, RZ ;  /* 0x000000052c157c24 */ /* 0x000fe2000f8e02ff */
[----:B------:R-:W-:Y:S01]  /*1e930*/  ISETP.LT.AND P1, PT, R46, UR11, !P0 ;  /* 0x0000000b2e007c0c */ /* 0x000fe2000c721270 */
[----:B------:R-:W5:Y:S01]  /*1e940*/  LDL.LU R36, [R1+0x2c] ;  /* 0x00002c0001247983 */ /* 0x000f620000300800 */
[----:B------:R-:W-:-:S02]  /*1e950*/  IADD3 R8, P6, PT, R23, R22, RZ ;  /* 0x0000001617087210 */ /* 0x000fc40007fde0ff */
[----:B------:R-:W-:Y:S02]  /*1e960*/  LEA.HI.X.SX32 R7, R37, R0, 0x1, P5 ;  /* 0x0000000025077211 */ /* 0x000fe400028f0eff */
[----:B------:R-:W-:Y:S02]  /*1e970*/  IADD3 R4, P4, PT, R11, R22, RZ ;  /* 0x000000160b047210 */ /* 0x000fe40007f9e0ff */
[-C--:B------:R-:W-:Y:S01]  /*1e980*/  LEA.HI.X.SX32 R9, R23, R0.reuse, 0x1, P6 ;  /* 0x0000000017097211 */ /* 0x080fe200030f0eff */
[----:B------:R0:W-:Y:S01]  /*1e990*/  @P3 STG.E.U8 desc[UR22][R6.64], R15 ;  /* 0x0000000f06003986 */ /* 0x0001e2000c101116 */
[----:B------:R-:W-:Y:S02]  /*1e9a0*/  LEA.HI.X.SX32 R5, R11, R0, 0x1, P4 ;  /* 0x000000000b057211 */ /* 0x000fe400020f0eff */
[----:B------:R-:W-:Y:S01]  /*1e9b0*/  ISETP.LT.AND P3, PT, R44, UR11, !P0 ;  /* 0x0000000b2c007c0c */ /* 0x000fe2000c761270 */
[----:B------:R-:W-:Y:S01]  /*1e9c0*/  @P2 STG.E.U8 desc[UR22][R8.64], R13 ;  /* 0x0000000d08002986 */ /* 0x000fe2000c101116 */
[C---:B------:R-:W-:Y:S01]  /*1e9d0*/  IMAD R11, R42.reuse, UR5, RZ ;  /* 0x000000052a0b7c24 */ /* 0x040fe2000f8e02ff */
[----:B------:R-:W-:-:S02]  /*1e9e0*/  ISETP.LT.AND P2, PT, R42, UR11, !P0 ;  /* 0x0000000b2a007c0c */ /* 0x000fc4000c741270 */
[----:B------:R1:W-:Y:S01]  /*1e9f0*/  @P1 STG.E.U8 desc[UR22][R4.64], R3 ;  /* 0x0000000304001986 */ /* 0x0003e2000c101116 */
[----:B0-----:R-:W-:-:S04]  /*1ea00*/  IADD3 R6, P4, PT, R21, R22, RZ ;  /* 0x0000001615067210 */ /* 0x001fc80007f9e0ff */
[----:B------:R-:W-:Y:S02]  /*1ea10*/  LEA.HI.X.SX32 R7, R21, R0, 0x1, P4 ;  /* 0x0000000015077211 */ /* 0x000fe400020f0eff */
[----:B-1----:R-:W-:-:S03]  /*1ea20*/  IADD3 R4, P6, PT, R11, R22, RZ ;  /* 0x000000160b047210 */ /* 0x002fc60007fde0ff */
[----:B------:R0:W-:Y:S01]  /*1ea30*/  @P3 STG.E.U8 desc[UR22][R6.64], R12 ;  /* 0x0000000c06003986 */ /* 0x0001e2000c101116 */
[C---:B------:R-:W-:Y:S02]  /*1ea40*/  PRMT R28, R16.reuse, 0x7770, RZ ;  /* 0x00007770101c7816 */ /* 0x040fe400000000ff */
[----:B------:R-:W-:Y:S02]  /*1ea50*/  LEA.HI.X.SX32 R5, R11, R0, 0x1, P6 ;  /* 0x000000000b057211 */ /* 0x000fe400030f0eff */
[----:B------:R-:W-:-:S03]  /*1ea60*/  PRMT R25, R16, 0x7771, RZ ;  /* 0x0000777110197816 */ /* 0x000fc600000000ff */
[----:B------:R1:W-:Y:S01]  /*1ea70*/  @P2 STG.E.U8 desc[UR22][R4.64], R28 ;  /* 0x0000001c04002986 */ /* 0x0003e2000c101116 */
[C---:B--2---:R-:W-:Y:S01]  /*1ea80*/  IMAD R23, R35.reuse, UR5, RZ ;  /* 0x0000000523177c24 */ /* 0x044fe2000f8e02ff */
[----:B------:R-:W-:Y:S02]  /*1ea90*/  ISETP.LT.AND P1, PT, R35, UR11, !P0 ;  /* 0x0000000b23007c0c */ /* 0x000fe4000c721270 */
[----:B------:R-:W2:Y:S02]  /*1eaa0*/  LDL.LU R35, [R1+0x30] ;  /* 0x0000300001237983 */ /* 0x000ea40000300800 */
[----:B------:R-:W-:Y:S01]  /*1eab0*/  IADD3 R8, P5, PT, R23, R22, RZ ;  /* 0x0000001617087210 */ /* 0x000fe20007fbe0ff */
[----:B---3--:R-:W-:-:S03]  /*1eac0*/  IMAD R15, R38, UR5, RZ ;  /* 0x00000005260f7c24 */ /* 0x008fc6000f8e02ff */
[----:B------:R-:W-:Y:S02]  /*1ead0*/  LEA.HI.X.SX32 R9, R23, R0, 0x1, P5 ;  /* 0x0000000017097211 */ /* 0x000fe400028f0eff */
[----:B------:R-:W3:Y:S01]  /*1eae0*/  LDL.LU R23, [R1+0x34] ;  /* 0x0000340001177983 */ /* 0x000ee20000300800 */
[----:B0-----:R-:W-:Y:S01]  /*1eaf0*/  IADD3 R6, P3, PT, R15, R22, RZ ;  /* 0x000000160f067210 */ /* 0x001fe20007f7e0ff */
[----:B----4-:R-:W-:-:S03]  /*1eb00*/  IMAD R3, R10, UR5, RZ ;  /* 0x000000050a037c24 */ /* 0x010fc6000f8e02ff */
[----:B------:R-:W-:Y:S01]  /*1eb10*/  LEA.HI.X.SX32 R7, R15, R0, 0x1, P3 ;  /* 0x000000000f077211 */ /* 0x000fe200018f0eff */
[----:B------:R0:W-:Y:S01]  /*1eb20*/  @P1 STG.E.U8 desc[UR22][R8.64], R25 ;  /* 0x0000001908001986 */ /* 0x0001e2000c101116 */
[----:B------:R-:W-:Y:S02]  /*1eb30*/  ISETP.LT.AND P5, PT, R10, UR11, !P0 ;  /* 0x0000000b0a007c0c */ /* 0x000fe4000c7a1270 */
[C---:B------:R-:W-:Y:S01]  /*1eb40*/  IADD3 R10, P3, PT, R3.reuse, R22, RZ ;  /* 0x00000016030a7210 */ /* 0x040fe20007f7e0ff */
[----:B-1----:R-:W4:Y:S01]  /*1eb50*/  LDL.LU R28, [R1+0x38] ;  /* 0x00003800011c7983 */ /* 0x002f220000300800 */
[C---:B-----5:R-:W-:Y:S01]  /*1eb60*/  ISETP.LT.AND P1, PT, R20.reuse, UR11, !P0 ;  /* 0x0000000b14007c0c */ /* 0x060fe2000c721270 */
[----:B------:R-:W-:Y:S02]  /*1eb70*/  IMAD R13, R20, UR5, RZ ;  /* 0x00000005140d7c24 */ /* 0x000fe4000f8e02ff */
[----:B------:R-:W5:Y:S01]  /*1eb80*/  LDL.LU R20, [R1+0x3c] ;  /* 0x00003c0001147983 */ /* 0x000f620000300800 */
[----:B------:R-:W-:-:S02]  /*1eb90*/  LEA.HI.X.SX32 R11, R3, R0, 0x1, P3 ;  /* 0x00000000030b7211 */ /* 0x000fc400018f0eff */
[C---:B------:R-:W-:Y:S01]  /*1eba0*/  ISETP.LT.AND P2, PT, R14.reuse, UR11, !P0 ;  /* 0x0000000b0e007c0c */ /* 0x040fe2000c741270 */
[----:B------:R-:W-:Y:S02]  /*1ebb0*/  IMAD R3, R14, UR5, RZ ;  /* 0x000000050e037c24 */ /* 0x000fe4000f8e02ff */
[----:B------:R-:W4:Y:S01]  /*1ebc0*/  LDL.LU R14, [R1+0x40] ;  /* 0x00004000010e7983 */ /* 0x000f220000300800 */
[----:B------:R-:W-:Y:S02]  /*1ebd0*/  ISETP.LT.AND P4, PT, R38, UR11, !P0 ;  /* 0x0000000b26007c0c */ /* 0x000fe4000c781270 */
[C---:B------:R-:W-:Y:S01]  /*1ebe0*/  PRMT R24, R16.reuse, 0x7772, RZ ;  /* 0x0000777210187816 */ /* 0x040fe200000000ff */
[----:B0-----:R-:W4:Y:S01]  /*1ebf0*/  LDL.LU R25, [R1+0x44] ;  /* 0x0000440001197983 */ /* 0x001f220000300800 */
[----:B------:R-:W-:Y:S02]  /*1ec00*/  PRMT R2, R16, 0x7773, RZ ;  /* 0x0000777310027816 */ /* 0x000fe400000000ff */
[----:B------:R-:W-:-:S02]  /*1ec10*/  PRMT R31, R17, 0x7770, RZ ;  /* 0x00007770111f7816 */ /* 0x000fc400000000ff */
[----:B------:R-:W-:Y:S01]  /*1ec20*/  PRMT R27, R17, 0x7771, RZ ;  /* 0x00007771111b7816 */ /* 0x000fe200000000ff */
[C---:B------:R-:W-:Y:S01]  /*1ec30*/  IMAD R15, R36.reuse, UR5, RZ ;  /* 0x00000005240f7c24 */ /* 0x040fe2000f8e02ff */
[----:B------:R-:W-:Y:S01]  /*1ec40*/  ISETP.LT.AND P3, PT, R36, UR11, !P0 ;  /* 0x0000000b24007c0c */ /* 0x000fe2000c761270 */
[----:B------:R-:W4:Y:S04]  /*1ec50*/  LDL.LU R21, [R1+0x48] ;  /* 0x0000480001157983 */ /* 0x000f280000300800 */
[----:B------:R0:W-:Y:S01]  /*1ec60*/  @P4 STG.E.U8 desc[UR22][R6.64], R24 ;  /* 0x0000001806004986 */ /* 0x0001e2000c101116 */
[----:B------:R-:W-:-:S04]  /*1ec70*/  IADD3 R4, P4, PT, R13, R22, RZ ;  /* 0x000000160d047210 */ /* 0x000fc80007f9e0ff */
[----:B------:R-:W-:Y:S02]  /*1ec80*/  LEA.HI.X.SX32 R5, R13, R0, 0x1, P4 ;  /* 0x000000000d057211 */ /* 0x000fe400020f0eff */
[C---:B0-----:R-:W-:Y:S01]  /*1ec90*/  IADD3 R6, P6, PT, R3.reuse, R22, RZ ;  /* 0x0000001603067210 */ /* 0x041fe20007fde0ff */
[----:B------:R0:W-:Y:S03]  /*1eca0*/  @P5 STG.E.U8 desc[UR22][R10.64], R2 ;  /* 0x000000020a005986 */ /* 0x0001e6000c101116 */
[----:B------:R-:W-:Y:S01]  /*1ecb0*/  LEA.HI.X.SX32 R7, R3, R0, 0x1, P6 ;  /* 0x0000000003077211 */ /* 0x000fe200030f0eff */
[----:B------:R1:W-:Y:S01]  /*1ecc0*/  @P1 STG.E.U8 desc[UR22][R4.64], R31 ;  /* 0x0000001f04001986 */ /* 0x0003e2000c101116 */
[----:B------:R-:W-:-:S03]  /*1ecd0*/  IADD3 R8, P5, PT, R15, R22, RZ ;  /* 0x000000160f087210 */ /* 0x000fc60007fbe0ff */
[----:B------:R-:W-:Y:S01]  /*1ece0*/  @P2 STG.E.U8 desc[UR22][R6.64], R27 ;  /* 0x0000001b06002986 */ /* 0x000fe2000c101116 */
[----:B------:R-:W-:Y:S02]  /*1ecf0*/  PRMT R26, R17, 0x7772, RZ ;  /* 0x00007772111a7816 */ /* 0x000fe400000000ff */
[----:B------:R-:W-:Y:S02]  /*1ed00*/  LEA.HI.X.SX32 R9, R15, R0, 0x1, P5 ;  /* 0x000000000f097211 */ /* 0x000fe400028f0eff */
[----:B------:R-:W-:-:S03]  /*1ed10*/  PRMT R16, R17, 0x7773, RZ ;  /* 0x0000777311107816 */ /* 0x000fc600000000ff */
[----:B------:R-:W-:Y:S01]  /*1ed20*/  @P3 STG.E.U8 desc[UR22][R8.64], R26 ;  /* 0x0000001a08003986 */ /* 0x000fe2000c101116 */
[C---:B--2---:R-:W-:Y:S01]  /*1ed30*/  IMAD R13, R35.reuse, UR5, RZ ;  /* 0x00000005230d7c24 */ /* 0x044fe2000f8e02ff */
[----:B------:R-:W-:-:S04]  /*1ed40*/  ISETP.LT.AND P4, PT, R35, UR11, !P0 ;  /* 0x0000000b23007c0c */ /* 0x000fc8000c781270 */
[----:B------:R-:W-:Y:S02]  /*1ed50*/  IADD3 R12, P1, PT, R13, R22, RZ ;  /* 0x000000160d0c7210 */ /* 0x000fe40007f3e0ff */
[C---:B---3--:R-:W-:Y:S01]  /*1ed60*/  ISETP.LT.AND P2, PT, R23.reuse, UR11, !P0 ;  /* 0x0000000b17007c0c */ /* 0x048fe2000c741270 */
[----:B------:R-:W-:Y:S02]  /*1ed70*/  IMAD R3, R23, UR5, RZ ;  /* 0x0000000517037c24 */ /* 0x000fe4000f8e02ff */
[----:B------:R-:W2:Y:S01]  /*1ed80*/  LDL.LU R23, [R1+0x4c] ;  /* 0x00004c0001177983 */ /* 0x000ea20000300800 */
[----:B------:R-:W-:-:S03]  /*1ed90*/  LEA.HI.X.SX32 R13, R13, R0, 0x1, P1 ;  /* 0x000000000d0d7211 */ /* 0x000fc600008f0eff */
[----:B------:R-:W3:Y:S01]  /*1eda0*/  LDL.LU R24, [R1+0x54] ;  /* 0x0000540001187983 */ /* 0x000ee20000300800 */
[----:B0-----:R-:W-:-:S03]  /*1edb0*/  IADD3 R2, P1, PT, R3, R22, RZ ;  /* 0x0000001603027210 */ /* 0x001fc60007f3e0ff */
[----:B------:R0:W-:Y:S01]  /*1edc0*/  @P4 STG.E.U8 desc[UR22][R12.64], R16 ;  /* 0x000000100c004986 */ /* 0x0001e2000c101116 */
[----:B------:R-:W-:Y:S02]  /*1edd0*/  LEA.HI.X.SX32 R3, R3, R0, 0x1, P1 ;  /* 0x0000000003037211 */ /* 0x000fe400008f0eff */
[C---:B-----5:R-:W-:Y:S01]  /*1ede0*/  ISETP.LT.AND P4, PT, R20.reuse, UR11, !P0 ;  /* 0x0000000b14007c0c */ /* 0x060fe2000c781270 */
[----:B-1----:R-:W-:Y:S02]  /*1edf0*/  IMAD R5, R20, UR5, RZ ;  /* 0x0000000514057c24 */ /* 0x002fe4000f8e02ff */
[----:B------:R-:W5:Y:S01]  /*1ee00*/  LDL.LU R20, [R1+0x58] ;  /* 0x0000580001147983 */ /* 0x000f620000300800 */
[C---:B----4-:R-:W-:Y:S01]  /*1ee10*/  ISETP.LT.AND P1, PT, R14.reuse, UR11, !P0 ;  /* 0x0000000b0e007c0c */ /* 0x050fe2000c721270 */
[----:B------:R-:W-:Y:S02]  /*1ee20*/  IMAD R15, R14, UR5, RZ ;  /* 0x000000050e0f7c24 */ /* 0x000fe4000f8e02ff */
[----:B------:R-:W4:Y:S04]  /*1ee30*/  LDL.LU R14, [R1+0x5c] ;  /* 0x00005c00010e7983 */ /* 0x000f280000300800 */
[----:B0-----:R-:W4:Y:S01]  /*1ee40*/  LDL.LU R16, [R1+0x60] ;  /* 0x0000600001107983 */ /* 0x001f220000300800 */
[C---:B------:R-:W-:Y:S01]  /*1ee50*/  IMAD R11, R28.reuse, UR5, RZ ;  /* 0x000000051c0b7c24 */ /* 0x040fe2000f8e02ff */
[----:B------:R-:W-:-:S02]  /*1ee60*/  ISETP.LT.AND P3, PT, R28, UR11, !P0 ;  /* 0x0000000b1c007c0c */ /* 0x000fc4000c761270 */
[C---:B------:R-:W-:Y:S01]  /*1ee70*/  PRMT R34, R18.reuse, 0x7770, RZ ;  /* 0x0000777012227816 */ /* 0x040fe200000000ff */
[----:B------:R-:W4:Y:S01]  /*1ee80*/  LDL.LU R26, [R1+0x64] ;  /* 0x00006400011a7983 */ /* 0x000f220000300800 */
[-C--:B------:R-:W-:Y:S02]  /*1ee90*/  IADD3 R10, P5, PT, R11, R22.reuse, RZ ;  /* 0x000000160b0a7210 */ /* 0x080fe40007fbe0ff */
[----:B------:R-:W-:Y:S01]  /*1eea0*/  IADD3 R8, P6, PT, R5, R22, RZ ;  /* 0x0000001605087210 */ /* 0x000fe20007fde0ff */
[----:B------:R0:W-:Y:S01]  /*1eeb0*/  @P2 STG.E.U8 desc[UR22][R2.64], R34 ;  /* 0x0000002202002986 */ /* 0x0001e2000c101116 */
[----:B------:R-:W-:Y:S02]  /*1eec0*/  PRMT R29, R18, 0x7771, RZ ;  /* 0x00007771121d7816 */ /* 0x000fe400000000ff */
[----:B------:R-:W-:Y:S02]  /*1eed0*/  LEA.HI.X.SX32 R11, R11, R0, 0x1, P5 ;  /* 0x000000000b0b7211 */ /* 0x000fe400028f0eff */
[----:B------:R-:W-:-:S02]  /*1eee0*/  IADD3 R12, P2, PT, R15, R22, RZ ;  /* 0x000000160f0c7210 */ /* 0x000fc40007f5e0ff */
[C---:B------:R-:W-:Y:S02]  /*1eef0*/  PRMT R17, R18.reuse, 0x7772, RZ ;  /* 0x0000777212117816 */ /* 0x040fe400000000ff */
[-C--:B------:R-:W-:Y:S01]  /*1ef00*/  LEA.HI.X.SX32 R9, R5, R0.reuse, 0x1, P6 ;  /* 0x0000000005097211 */ /* 0x080fe200030f0eff */
[----:B------:R1:W-:Y:S01]  /*1ef10*/  @P3 STG.E.U8 desc[UR22][R10.64], R29 ;  /* 0x0000001d0a003986 */ /* 0x0003e2000c101116 */
[----:B------:R-:W-:Y:S02]  /*1ef20*/  PRMT R30, R18, 0x7773, RZ ;  /* 0x00007773121e7816 */ /* 0x000fe400000000ff */
[----:B------:R-:W-:Y:S01]  /*1ef30*/  LEA.HI.X.SX32 R13, R15, R0, 0x1, P2 ;  /* 0x000000000f0d7211 */ /* 0x000fe200010f0eff */
[C---:B------:R-:W-:Y:S01]  /*1ef40*/  IMAD R15, R25.reuse, UR5, RZ ;  /* 0x00000005190f7c24 */ /* 0x040fe2000f8e02ff */
[----:B------:R-:W-:Y:S01]  /*1ef50*/  ISETP.LT.AND P3, PT, R25, UR11, !P0 ;  /* 0x0000000b19007c0c */ /* 0x000fe2000c761270 */
[----:B------:R1:W-:Y:S01]  /*1ef60*/  @P4 STG.E.U8 desc[UR22][R8.64], R17 ;  /* 0x0000001108004986 */ /* 0x0003e2000c101116 */
[C---:B------:R-:W-:Y:S01]  /*1ef70*/  ISETP.LT.AND P2, PT, R21.reuse, UR11, !P0 ;  /* 0x0000000b15007c0c */ /* 0x040fe2000c741270 */
[----:B------:R-:W-:-:S02]  /*1ef80*/  IMAD R21, R21, UR5, RZ ;  /* 0x0000000515157c24 */ /* 0x000fc4000f8e02ff */
[----:B------:R1:W-:Y:S01]  /*1ef90*/  @P1 STG.E.U8 desc[UR22][R12.64], R30 ;  /* 0x0000001e0c001986 */ /* 0x0003e2000c101116 */
[----:B0-----:R-:W-:Y:S02]  /*1efa0*/  IADD3 R2, P1, PT, R15, R22, RZ ;  /* 0x000000160f027210 */ /* 0x001fe40007f3e0ff */
[C---:B------:R-:W-:Y:S01]  /*1efb0*/  PRMT R18, R19.reuse, 0x7773, RZ ;  /* 0x0000777313127816 */ /* 0x040fe200000000ff */
[----:B------:R-:W4:Y:S01]  /*1efc0*/  LDL.LU R25, [R1+0x68] ;  /* 0x0000680001197983 */ /* 0x000f220000300800 */
[C---:B------:R-:W-:Y:S02]  /*1efd0*/  PRMT R32, R19.reuse, 0x7772, RZ ;  /* 0x0000777213207816 */ /* 0x040fe400000000ff */
[C---:B------:R-:W-:Y:S01]  /*1efe0*/  PRMT R33, R19.reuse, 0x7771, RZ ;  /* 0x0000777113217816 */ /* 0x040fe200000000ff */
[----:B------:R-:W0:Y:S01]  /*1eff0*/  LDS.128 R4, [R41+0x800] ;  /* 0x0008000029047984 */ /* 0x000e220000000c00 */
[----:B------:R-:W-:Y:S02]  /*1f000*/  PRMT R19, R19, 0x7770, RZ ;  /* 0x0000777013137816 */ /* 0x000fe400000000ff */
[----:B------:R-:W-:-:S02]  /*1f010*/  LEA.HI.X.SX32 R3, R15, R0, 0x1, P1 ;  /* 0x000000000f037211 */ /* 0x000fc400008f0eff */
[----:B-1----:R-:W-:-:S03]  /*1f020*/  IADD3 R10, P5, PT, R21, R22, RZ ;  /* 0x00000016150a7210 */ /* 0x002fc60007fbe0ff */
[----:B------:R-:W-:Y:S01]  /*1f030*/  @P3 STG.E.U8 desc[UR22][R2.64], R19 ;  /* 0x0000001302003986 */ /* 0x000fe2000c101116 */
[----:B------:R-:W-:-:S05]  /*1f040*/  LEA.HI.X.SX32 R11, R21, R0, 0x1, P5 ;  /* 0x00000000150b7211 */ /* 0x000fca00028f0eff */
[----:B------:R1:W-:Y:S01]  /*1f050*/  @P2 STG.E.U8 desc[UR22][R10.64], R33 ;  /* 0x000000210a002986 */ /* 0x0003e2000c101116 */
[C---:B--2---:R-:W-:Y:S01]  /*1f060*/  ISETP.LT.AND P4, PT, R23.reuse, UR11, !P0 ;  /* 0x0000000b17007c0c */ /* 0x044fe2000c781270 */
[----:B------:R-:W-:Y:S02]  /*1f070*/  IMAD R23, R23, UR5, RZ ;  /* 0x0000000517177c24 */ /* 0x000fe4000f8e02ff */
[C---:B---3--:R-:W-:Y:S01]  /*1f080*/  IMAD R15, R24.reuse, UR5, RZ ;  /* 0x00000005180f7c24 */ /* 0x048fe2000f8e02ff */
[----:B------:R-:W-:Y:S02]  /*1f090*/  ISETP.LT.AND P1, PT, R24, UR11, !P0 ;  /* 0x0000000b18007c0c */ /* 0x000fe4000c721270 */
[-C--:B------:R-:W-:Y:S01]  /*1f0a0*/  IADD3 R8, P6, PT, R23, R22.reuse, RZ ;  /* 0x0000001617087210 */ /* 0x080fe20007fde0ff */
[----:B------:R-:W2:Y:S01]  /*1f0b0*/  LDL.LU R24, [R1+0x6c] ;  /* 0x00006c0001187983 */ /* 0x000ea20000300800 */
[----:B------:R-:W-:Y:S02]  /*1f0c0*/  IADD3 R12, P3, PT, R15, R22, RZ ;  /* 0x000000160f0c7210 */ /* 0x000fe40007f7e0ff */
[----:B------:R-:W-:-:S02]  /*1f0d0*/  LEA.HI.X.SX32 R9, R23, R0, 0x1, P6 ;  /* 0x0000000017097211 */ /* 0x000fc400030f0eff */
[----:B------:R-:W-:Y:S02]  /*1f0e0*/  LEA.HI.X.SX32 R13, R15, R0, 0x1, P3 ;  /* 0x000000000f0d7211 */ /* 0x000fe400018f0eff */
[C---:B-----5:R-:W-:Y:S01]  /*1f0f0*/  ISETP.LT.AND P2, PT, R20.reuse, UR11, !P0 ;  /* 0x0000000b14007c0c */ /* 0x060fe2000c741270 */
[----:B------:R-:W-:Y:S02]  /*1f100*/  IMAD R17, R20, UR5, RZ ;  /* 0x0000000514117c24 */ /* 0x000fe4000f8e02ff */
[----:B------:R-:W3:Y:S04]  /*1f110*/  LDL.LU R20, [R1+0x70] ;  /* 0x0000700001147983 */ /* 0x000ee80000300800 */
[----:B------:R5:W-:Y:S04]  /*1f120*/  @P4 STG.E.U8 desc[UR22][R8.64], R32 ;  /* 0x0000002008004986 */ /* 0x000be8000c101116 */
[----:B------:R0:W-:Y:S01]  /*1f130*/  @P1 STG.E.U8 desc[UR22][R12.64], R18 ;  /* 0x000000120c001986 */ /* 0x0001e2000c101116 */
[C---:B----4-:R-:W-:Y:S01]  /*1f140*/  ISETP.LT.AND P1, PT, R16.reuse, UR11, !P0 ;  /* 0x0000000b10007c0c */ /* 0x050fe2000c721270 */
[----:B-1----:R-:W-:-:S02]  /*1f150*/  IMAD R11, R16, UR5, RZ ;  /* 0x00000005100b7c24 */ /* 0x002fc4000f8e02ff */
[----:B------:R-:W4:Y:S01]  /*1f160*/  LDL.LU R16, [R1+0x74] ;  /* 0x0000740001107983 */ /* 0x000f220000300800 */
[C---:B------:R-:W-:Y:S01]  /*1f170*/  IMAD R21, R14.reuse, UR5, RZ ;  /* 0x000000050e157c24 */ /* 0x040fe2000f8e02ff */
[----:B------:R-:W-:Y:S02]  /*1f180*/  ISETP.LT.AND P3, PT, R14, UR11, !P0 ;  /* 0x0000000b0e007c0c */ /* 0x000fe4000c761270 */
[-C--:B------:R-:W-:Y:S02]  /*1f190*/  IADD3 R14, P4, PT, R17, R22.reuse, RZ ;  /* 0x00000016110e7210 */ /* 0x080fe40007f9e0ff */
[----:B------:R-:W-:Y:S02]  /*1f1a0*/  IADD3 R2, P5, PT, R21, R22, RZ ;  /* 0x0000001615027210 */ /* 0x000fe40007fbe0ff */
[----:B------:R-:W-:Y:S02]  /*1f1b0*/  LEA.HI.X.SX32 R15, R17, R0, 0x1, P4 ;  /* 0x00000000110f7211 */ /* 0x000fe400020f0eff */
[----:B0-----:R-:W-:-:S02]  /*1f1c0*/  PRMT R23, R4, 0x7770, RZ ;  /* 0x0000777004177816 */ /* 0x001fc400000000ff */
[----:B------:R-:W-:Y:S02]  /*1f1d0*/  LEA.HI.X.SX32 R3, R21, R0, 0x1, P5 ;  /* 0x0000000015037211 */ /* 0x000fe400028f0eff */
[----:B------:R-:W-:Y:S01]  /*1f1e0*/  PRMT R21, R4, 0x7771, RZ ;  /* 0x0000777104157816 */ /* 0x000fe200000000ff */
[----:B------:R0:W-:Y:S01]  /*1f1f0*/  @P2 STG.E.U8 desc[UR22][R14.64], R23 ;  /* 0x000000170e002986 */ /* 0x0001e2000c101116 */
[C---:B-----5:R-:W-:Y:S01]  /*1f200*/  IADD3 R8, P4, PT, R11.reuse, R22, RZ ;  /* 0x000000160b087210 */ /* 0x060fe20007f9e0ff */
[C---:B------:R-:W-:Y:S01]  /*1f210*/  IMAD R13, R26.reuse, UR5, RZ ;  /* 0x000000051a0d7c24 */ /* 0x040fe2000f8e02ff */
[----:B------:R-:W-:Y:S01]  /*1f220*/  ISETP.LT.AND P2, PT, R26, UR11, !P0 ;  /* 0x0000000b1a007c0c */ /* 0x000fe2000c741270 */
[----:B------:R1:W-:Y:S01]  /*1f230*/  @P3 STG.E.U8 desc[UR22][R2.64], R21 ;  /* 0x0000001502003986 */ /* 0x0003e2000c101116 */
[----:B------:R-:W-:Y:S02]  /*1f240*/  LEA.HI.X.SX32 R9, R11, R0, 0x1, P4 ;  /* 0x000000000b097211 */ /* 0x000fe400020f0eff */
[----:B------:R-:W-:Y:S01]  /*1f250*/  IADD3 R10, P4, PT, R13, R22, RZ ;  /* 0x000000160d0a7210 */ /* 0x000fe20007f9e0ff */
[----:B------:R-:W5:Y:S01]  /*1f260*/  LDL.LU R26, [R1+0x78] ;  /* 0x00007800011a7983 */ /* 0x000f620000300800 */
[----:B------:R-:W-:Y:S01]  /*1f270*/  PRMT R19, R4, 0x7772, RZ ;  /* 0x0000777204137816 */ /* 0x000fe200000000ff */
[C---:B------:R-:W-:Y:S01]  /*1f280*/  IMAD R17, R25.reuse, UR5, RZ ;  /* 0x0000000519117c24 */ /* 0x040fe2000f8e02ff */
[----:B------:R-:W-:-:S02]  /*1f290*/  ISETP.LT.AND P3, PT, R25, UR11, !P0 ;  /* 0x0000000b19007c0c */ /* 0x000fc4000c761270 */
[----:B------:R-:W5:Y:S02]  /*1f2a0*/  LDL.LU R25, [R1+0x7c] ;  /* 0x00007c0001197983 */ /* 0x000f640000300800 */
[----:B------:R-:W-:Y:S02]  /*1f2b0*/  IADD3 R12, P5, PT, R17, R22, RZ ;  /* 0x00000016110c7210 */ /* 0x000fe40007fbe0ff */
[-C--:B------:R-:W-:Y:S02]  /*1f2c0*/  LEA.HI.X.SX32 R11, R13, R0.reuse, 0x1, P4 ;  /* 0x000000000d0b7211 */ /* 0x080fe400020f0eff */
[----:B0-----:R-:W-:Y:S02]  /*1f2d0*/  PRMT R23, R4, 0x7773, RZ ;  /* 0x0000777304177816 */ /* 0x001fe400000000ff */
[----:B------:R-:W-:Y:S02]  /*1f2e0*/  LEA.HI.X.SX32 R13, R17, R0, 0x1, P5 ;  /* 0x00000000110d7211 */ /* 0x000fe400028f0eff */
[----:B-1----:R-:W-:Y:S01]  /*1f2f0*/  PRMT R21, R5, 0x7770, RZ ;  /* 0x0000777005157816 */ /* 0x002fe200000000ff */
[----:B------:R0:W-:Y:S04]  /*1f300*/  @P1 STG.E.U8 desc[UR22][R8.64], R19 ;  /* 0x0000001308001986 */ /* 0x0001e8000c101116 */
[----:B------:R-:W-:Y:S04]  /*1f310*/  @P2 STG.E.U8 desc[UR22][R10.64], R23 ;  /* 0x000000170a002986 */ /* 0x000fe8000c101116 */
[----:B------:R1:W-:Y:S01]  /*1f320*/  @P3 STG.E.U8 desc[UR22][R12.64], R21 ;  /* 0x000000150c003986 */ /* 0x0003e2000c101116 */
[C---:B--2---:R-:W-:Y:S01]  /*1f330*/  ISETP.LT.AND P1, PT, R24.reuse, UR11, !P0 ;  /* 0x0000000b18007c0c */ /* 0x044fe2000c721270 */
[----:B------:R-:W-:-:S02]  /*1f340*/  IMAD R3, R24, UR5, RZ ;  /* 0x0000000518037c24 */ /* 0x000fc4000f8e02ff */
[----:B------:R-:W2:Y:S01]  /*1f350*/  LDL.LU R24, [R1+0x94] ;  /* 0x0000940001187983 */ /* 0x000ea20000300800 */
[C---:B---3--:R-:W-:Y:S01]  /*1f360*/  ISETP.LT.AND P2, PT, R20.reuse, UR11, !P0 ;  /* 0x0000000b14007c0c */ /* 0x048fe2000c741270 */
[----:B0-----:R-:W-:Y:S02]  /*1f370*/  IMAD R9, R20, UR5, RZ ;  /* 0x0000000514097c24 */ /* 0x001fe4000f8e02ff */
[----:B------:R-:W3:Y:S04]  /*1f380*/  LDL.LU R20, [R1+0x80] ;  /* 0x0000800001147983 */ /* 0x000ee80000300800 */
[----:B-1----:R-:W3:Y:S04]  /*1f390*/  LDL.LU R12, [R1+0x84] ;  /* 0x00008400010c7983 */ /* 0x002ee80000300800 */
[----:B------:R-:W3:Y:S01]  /*1f3a0*/  LDL.LU R18, [R1+0x88] ;  /* 0x0000880001127983 */ /* 0x000ee20000300800 */
[C---:B----4-:R-:W-:Y:S01]  /*1f3b0*/  ISETP.LT.AND P3, PT, R16.reuse, UR11, !P0 ;  /* 0x0000000b10007c0c */ /* 0x050fe2000c761270 */
[----:B------:R-:W-:-:S02]  /*1f3c0*/  IMAD R15, R16, UR5, RZ ;  /* 0x00000005100f7c24 */ /* 0x000fc4000f8e02ff */
[----:B------:R-:W4:Y:S04]  /*1f3d0*/  LDL.LU R16, [R1+0x8c] ;  /* 0x00008c0001107983 */ /* 0x000f280000300800 */
[----:B------:R-:W4:Y:S01]  /*1f3e0*/  LDL.LU R14, [R1+0x90] ;  /* 0x00009000010e7983 */ /* 0x000f220000300800 */
[----:B------:R-:W-:Y:S02]  /*1f3f0*/  IADD3 R2, P4, PT, R3, R22, RZ ;  /* 0x0000001603027210 */ /* 0x000fe40007f9e0ff */
[----:B------:R-:W-:Y:S02]  /*1f400*/  PRMT R19, R5, 0x7771, RZ ;  /* 0x0000777105137816 */ /* 0x000fe400000000ff */
[----:B------:R-:W-:Y:S02]  /*1f410*/  LEA.HI.X.SX32 R3, R3, R0, 0x1, P4 ;  /* 0x0000000003037211 */ /* 0x000fe400020f0eff */
[----:B------:R-:W-:-:S02]  /*1f420*/  IADD3 R8, P4, PT, R9, R22, RZ ;  /* 0x0000001609087210 */ /* 0x000fc40007f9e0ff */
[----:B------:R-:W-:Y:S01]  /*1f430*/  PRMT R21, R5, 0x7772, RZ ;  /* 0x0000777205157816 */ /* 0x000fe200000000ff */
[----:B------:R0:W-:Y:S01]  /*1f440*/  @P1 STG.E.U8 desc[UR22][R2.64], R19 ;  /* 0x0000001302001986 */ /* 0x0001e2000c101116 */
[----:B------:R-:W-:Y:S02]  /*1f450*/  LEA.HI.X.SX32 R9, R9, R0, 0x1, P4 ;  /* 0x0000000009097211 */ /* 0x000fe400020f0eff */
[C---:B------:R-:W-:Y:S01]  /*1f460*/  IADD3 R10, P5, PT, R15.reuse, R22, RZ ;  /* 0x000000160f0a7210 */ /* 0x040fe20007fbe0ff */
[C---:B-----5:R-:W-:Y:S01]  /*1f470*/  IMAD R17, R26.reuse, UR5, RZ ;  /* 0x000000051a117c24 */ /* 0x060fe2000f8e02ff */
[----:B------:R-:W-:Y:S01]  /*1f480*/  ISETP.LT.AND P1, PT, R26, UR11, !P0 ;  /* 0x0000000b1a007c0c */ /* 0x000fe2000c721270 */
[----:B------:R-:W-:Y:S01]  /*1f490*/  @P2 STG.E.U8 desc[UR22][R8.64], R21 ;  /* 0x0000001508002986 */ /* 0x000fe2000c101116 */
[----:B------:R-:W-:Y:S01]  /*1f4a0*/  LEA.HI.X.SX32 R11, R15, R0, 0x1, P5 ;  /* 0x000000000f0b7211 */ /* 0x000fe200028f0eff */
[C---:B------:R-:W-:Y:S01]  /*1f4b0*/  IMAD R13, R25.reuse, UR5, RZ ;  /* 0x00000005190d7c24 */ /* 0x040fe2000f8e02ff */
[----:B------:R-:W-:-:S02]  /*1f4c0*/  ISETP.LT.AND P4, PT, R25, UR11, !P0 ;  /* 0x0000000b19007c0c */ /* 0x000fc4000c781270 */
[-C--:B0-----:R-:W-:Y:S02]  /*1f4d0*/  IADD3 R2, P2, PT, R17, R22.reuse, RZ ;  /* 0x0000001611027210 */ /* 0x081fe40007f5e0ff */
[----:B------:R-:W-:Y:S02]  /*1f4e0*/  IADD3 R4, P5, PT, R13, R22, RZ ;  /* 0x000000160d047210 */ /* 0x000fe40007fbe0ff */
[----:B------:R-:W-:Y:S02]  /*1f4f0*/  PRMT R25, R5, 0x7773, RZ ;  /* 0x0000777305197816 */ /* 0x000fe400000000ff */
[-C--:B------:R-:W-:Y:S02]  /*1f500*/  LEA.HI.X.SX32 R3, R17, R0.reuse, 0x1, P2 ;  /* 0x0000000011037211 */ /* 0x080fe400010f0eff */
[C---:B------:R-:W-:Y:S02]  /*1f510*/  PRMT R19, R6.reuse, 0x7770, RZ ;  /* 0x0000777006137816 */ /* 0x040fe400000000ff */
[----:B------:R-:W-:Y:S01]  /*1f520*/  LEA.HI.X.SX32 R5, R13, R0, 0x1, P5 ;  /* 0x000000000d057211 */ /* 0x000fe200028f0eff */
[----:B------:R0:W-:Y:S01]  /*1f530*/  @P3 STG.E.U8 desc[UR22][R10.64], R25 ;  /* 0x000000190a003986 */ /* 0x0001e2000c101116 */
[----:B------:R-:W-:-:S03]  /*1f540*/  PRMT R23, R6, 0x7771, RZ ;  /* 0x0000777106177816 */ /* 0x000fc600000000ff */
[----:B------:R1:W-:Y:S04]  /*1f550*/  @P1 STG.E.U8 desc[UR22][R2.64], R19 ;  /* 0x0000001302001986 */ /* 0x0003e8000c101116 */
[----:B------:R5:W-:Y:S01]  /*1f560*/  @P4 STG.E.U8 desc[UR22][R4.64], R23 ;  /* 0x0000001704004986 */ /* 0x000be2000c101116 */
[----:B0-----:R-:W-:Y:S01]  /*1f570*/  PRMT R25, R6, 0x7772, RZ ;  /* 0x0000777206197816 */ /* 0x001fe200000000ff */
[----:B--2---:R-:W-:Y:S02]  /*1f580*/  IMAD R21, R24, UR5, RZ ;  /* 0x0000000518157c24 */ /* 0x004fe4000f8e02ff */
[----:B---3--:R-:W-:Y:S02]  /*1f590*/  IMAD R9, R20, UR5, RZ ;  /* 0x0000000514097c24 */ /* 0x008fe4000f8e02ff */
[----:B------:R-:W-:-:S03]  /*1f5a0*/  IMAD R13, R12, UR5, RZ ;  /* 0x000000050c0d7c24 */ /* 0x000fc6000f8e02ff */
[-C--:B------:R-:W-:Y:S01]  /*1f5b0*/  IADD3 R8, P6, PT, R9, R22.reuse, RZ ;  /* 0x0000001609087210 */ /* 0x080fe20007fde0ff */
[----:B------:R-:W-:Y:S01]  /*1f5c0*/  IMAD R15, R18, UR5, RZ ;  /* 0x00000005120f7c24 */ /* 0x000fe2000f8e02ff */
[-C--:B-1----:R-:W-:Y:S02]  /*1f5d0*/  IADD3 R2, P2, PT, R13, R22.reuse, RZ ;  /* 0x000000160d027210 */ /* 0x082fe40007f5e0ff */
[----:B------:R-:W-:Y:S02]  /*1f5e0*/  ISETP.LT.AND P4, PT, R12, UR11, !P0 ;  /* 0x0000000b0c007c0c */ /* 0x000fe4000c781270 */
[----:B-----5:R-:W-:Y:S02]  /*1f5f0*/  IADD3 R4, P3, PT, R15, R22, RZ ;  /* 0x000000160f047210 */ /* 0x020fe40007f7e0ff */
[-C--:B------:R-:W-:Y:S01]  /*1f600*/  LEA.HI.X.SX32 R3, R13, R0.reuse, 0x1, P2 ;  /* 0x000000000d037211 */ /* 0x080fe200010f0eff */
[----:B----4-:R-:W-:Y:S02]  /*1f610*/  IMAD R17, R16, UR5, RZ ;  /* 0x0000000510117c24 */ /* 0x010fe4000f8e02ff */
[----:B------:R-:W-:Y:S01]  /*1f620*/  IMAD R19, R14, UR5, RZ ;  /* 0x000000050e137c24 */ /* 0x000fe2000f8e02ff */
[----:B------:R-:W-:-:S02]  /*1f630*/  LEA.HI.X.SX32 R9, R9, R0, 0x1, P6 ;  /* 0x0000000009097211 */ /* 0x000fc400030f0eff */
[-C--:B------:R-:W-:Y:S02]  /*1f640*/  IADD3 R10, P6, PT, R17, R22.reuse, RZ ;  /* 0x00000016110a7210 */ /* 0x080fe40007fde0ff */
[----:B------:R-:W-:Y:S02]  /*1f650*/  IADD3 R12, P2, PT, R19, R22, RZ ;  /* 0x00000016130c7210 */ /* 0x000fe40007f5e0ff */
[----:B------:R-:W-:Y:S02]  /*1f660*/  ISETP.LT.AND P5, PT, R20, UR11, !P0 ;  /* 0x0000000b14007c0c */ /* 0x000fe4000c7a1270 */
[-C--:B------:R-:W-:Y:S02]  /*1f670*/  LEA.HI.X.SX32 R5, R15, R0.reuse, 0x1, P3 ;  /* 0x000000000f057211 */ /* 0x080fe400018f0eff */
[----:B------:R-:W-:Y:S02]  /*1f680*/  ISETP.LT.AND P3, PT, R18, UR11, !P0 ;  /* 0x0000000b12007c0c */ /* 0x000fe4000c761270 */
[----:B------:R-:W-:-:S02]  /*1f690*/  LEA.HI.X.SX32 R13, R19, R0, 0x1, P2 ;  /* 0x00000000130d7211 */ /* 0x000fc400010f0eff */
[----:B------:R-:W-:Y:S02]  /*1f6a0*/  ISETP.LT.AND P1, PT, R24, UR11, !P0 ;  /* 0x0000000b18007c0c */ /* 0x000fe4000c721270 */
[----:B------:R-:W-:Y:S02]  /*1f6b0*/  LEA.HI.X.SX32 R11, R17, R0, 0x1, P6 ;  /* 0x00000000110b7211 */ /* 0x000fe400030f0eff */
[----:B------:R-:W-:Y:S02]  /*1f6c0*/  ISETP.LT.AND P2, PT, R16, UR11, !P0 ;  /* 0x0000000b10007c0c */ /* 0x000fe4000c741270 */
[C---:B------:R-:W-:Y:S02]  /*1f6d0*/  IADD3 R22, P6, PT, R21.reuse, R22, RZ ;  /* 0x0000001615167210 */ /* 0x040fe40007fde0ff */
[----:B------:R-:W-:Y:S02]  /*1f6e0*/  ISETP.LT.AND P0, PT, R14, UR11, !P0 ;  /* 0x0000000b0e007c0c */ /* 0x000fe4000c701270 */
[----:B------:R-:W-:-:S02]  /*1f6f0*/  LEA.HI.X.SX32 R23, R21, R0, 0x1, P6 ;  /* 0x0000000015177211 */ /* 0x000fc400030f0eff */
[----:B------:R-:W-:Y:S02]  /*1f700*/  PRMT R21, R6, 0x7773, RZ ;  /* 0x0000777306157816 */ /* 0x000fe400000000ff */
[C---:B------:R-:W-:Y:S02]  /*1f710*/  PRMT R15, R7.reuse, 0x7773, RZ ;  /* 0x00007773070f7816 */ /* 0x040fe400000000ff */
[C---:B------:R-:W-:Y:S02]  /*1f720*/  PRMT R17, R7.reuse, 0x7772, RZ ;  /* 0x0000777207117816 */ /* 0x040fe400000000ff */
[C---:B------:R-:W-:Y:S02]  /*1f730*/  PRMT R19, R7.reuse, 0x7771, RZ ;  /* 0x0000777107137816 */ /* 0x040fe400000000ff */
[----:B------:R-:W-:Y:S01]  /*1f740*/  PRMT R7, R7, 0x7770, RZ ;  /* 0x0000777007077816 */ /* 0x000fe200000000ff */
[----:B------:R0:W-:Y:S04]  /*1f750*/  @P5 STG.E.U8 desc[UR22][R8.64], R25 ;  /* 0x0000001908005986 */ /* 0x0001e8000c101116 */
[----:B------:R0:W-:Y:S04]  /*1f760*/  @P4 STG.E.U8 desc[UR22][R2.64], R21 ;  /* 0x0000001502004986 */ /* 0x0001e8000c101116 */
[----:B------:R0:W-:Y:S04]  /*1f770*/  @P3 STG.E.U8 desc[UR22][R4.64], R7 ;  /* 0x0000000704003986 */ /* 0x0001e8000c101116 */
[----:B------:R0:W-:Y:S04]  /*1f780*/  @P2 STG.E.U8 desc[UR22][R10.64], R19 ;  /* 0x000000130a002986 */ /* 0x0001e8000c101116 */
[----:B------:R0:W-:Y:S04]  /*1f790*/  @P0 STG.E.U8 desc[UR22][R12.64], R17 ;  /* 0x000000110c000986 */ /* 0x0001e8000c101116 */
[----:B------:R0:W-:Y:S01]  /*1f7a0*/  @P1 STG.E.U8 desc[UR22][R22.64], R15 ;  /* 0x0000000f16001986 */ /* 0x0001e2000c101116 */
[----:B------:R-:W-:Y:S06]  /*1f7b0*/  BAR.SYNC.DEFER_BLOCKING 0x0 ;  /* 0x0000000000007b1d */ /* 0x000fec0000010000 */
[----:B------:R-:W-:Y:S05]  /*1f7c0*/  BRA.U UP0, `(.L_x_13) ;  /* 0x0000000100a07547 */ /* 0x000fea000b800000 */
[----:B------:R-:W1:Y:S01]  /*1f7d0*/  S2UR UR5, SR_CgaCtaId ;  /* 0x00000000000579c3 */ /* 0x000e620000008800 */
[----:B------:R-:W-:Y:S01]  /*1f7e0*/  NOP ;  /* 0x0000000000007918 */ /* 0x000fe20000000000 */
[----:B------:R-:W-:Y:S01]  /*1f7f0*/  UMOV UR4, 0x50 ;  /* 0x0000005000047882 */ /* 0x000fe20000000000 */
[----:B------:R-:W-:Y:S02]  /*1f800*/  IMAD.U32 R0, RZ, RZ, UR7 ;  /* 0x00000007ff007e24 */ /* 0x000fe4000f8e00ff */
[----:B0-----:R-:W-:Y:S02]  /*1f810*/  IMAD.MOV.U32 R3, RZ, RZ, 0xf ;  /* 0x0000000fff037424 */ /* 0x001fe400078e00ff */
[----:B------:R-:W-:Y:S01]  /*1f820*/  IMAD.MOV.U32 R7, RZ, RZ, 0x1 ;  /* 0x00000001ff077424 */ /* 0x000fe200078e00ff */
[----:B------:R-:W-:-:S04]  /*1f830*/  LOP3.LUT R0, R0, 0xffff, RZ, 0xc0, !PT ;  /* 0x0000ffff00007812 */ /* 0x000fc800078ec0ff */
[----:B------:R-:W-:-:S05]  /*1f840*/  SHF.R.U32.HI R0, RZ, 0x5, R0 ;  /* 0x00000005ff007819 */ /* 0x000fca0000011600 */
[----:B------:R-:W-:Y:S01]  /*1f850*/  VIADD R2, R0, 0x10 ;  /* 0x0000001000027836 */ /* 0x000fe20000000000 */
[----:B------:R-:W-:Y:S01]  /*1f860*/  SHF.L.U32 R0, R3, R0, RZ ;  /* 0x0000000003007219 */ /* 0x000fe200000006ff */
[----:B-1----:R-:W-:-:S03]  /*1f870*/  ULEA UR6, UR5, UR4, 0x18 ;  /* 0x0000000405067291 */ /* 0x002fc6000f8ec0ff */
[----:B------:R-:W-:-:S04]  /*1f880*/  SHF.L.U32 R3, R7, R2, RZ ;  /* 0x0000000207037219 */ /* 0x000fc800000006ff */
[----:B------:R-:W-:Y:S02]  /*1f890*/  LOP3.LUT R0, R3, R0, RZ, 0xfc, !PT ;  /* 0x0000000003007212 */ /* 0x000fe400078efcff */
[----:B------:R-:W0:Y:S02]  /*1f8a0*/  LDS R5, [UR6] ;  /* 0x00000006ff057984 */ /* 0x000e240008000800 */
[C---:B------:R-:W-:Y:S02]  /*1f8b0*/  LOP3.LUT R2, R0.reuse, 0xffff, RZ, 0xc0, !PT ;  /* 0x0000ffff00027812 */ /* 0x040fe400078ec0ff */
[----:B0-----:R-:W-:-:S04]  /*1f8c0*/  LOP3.LUT R3, R0, 0xffff, R5, 0x80, !PT ;  /* 0x0000ffff00037812 */ /* 0x001fc800078e8005 */
[----:B------:R-:W-:-:S13]  /*1f8d0*/  ISETP.NE.AND P0, PT, R3, R2, PT ;  /* 0x000000020300720c */ /* 0x000fda0003f05270 */
[----:B------:R-:W-:Y:S05]  /*1f8e0*/  @P0 BRA `(.L_x_14) ;  /* 0x0000000000500947 */ /* 0x000fea0003800000 */
[----:B------:R-:W-:Y:S02]  /*1f8f0*/  SHF.R.U32.HI R5, RZ, 0x10, R5 ;  /* 0x00000010ff057819 */ /* 0x000fe40000011605 */
[----:B------:R-:W-:-:S04]  /*1f900*/  SHF.R.U32.HI R2, RZ, 0x10, R0 ;  /* 0x00000010ff027819 */ /* 0x000fc80000011600 */
[----:B------:R-:W-:-:S04]  /*1f910*/  LOP3.LUT R5, R5, R2, RZ, 0xc0, !PT ;  /* 0x0000000205057212 */ /* 0x000fc800078ec0ff */
[----:B------:R-:W-:-:S13]  /*1f920*/  ISETP.NE.AND P0, PT, R5, R2, PT ;  /* 0x000000020500720c */ /* 0x000fda0003f05270 */
[----:B------:R-:W-:Y:S05]  /*1f930*/  @P0 BRA `(.L_x_15) ;  /* 0x0000000000300947 */ /* 0x000fea0003800000 */
[----:B------:R-:W-:Y:S01]  /*1f940*/  R2UR UR4, R0 ;  /* 0x00000000000472ca */ /* 0x000fe200000e0000 */
[----:B------:R-:W-:Y:S01]  /*1f950*/  VOTEU.ANY UR5, UPT, PT ;  /* 0x0000000000057886 */ /* 0x000fe200038e0100 */
[----:B------:R-:W0:Y:S01]  /*1f960*/  S2R R0, SR_LANEID ;  /* 0x0000000000007919 */ /* 0x000e220000000000 */
[----:B------:R-:W-:-:S10]  /*1f970*/  UFLO.U32 UR5, UR5 ;  /* 0x00000005000572bd */ /* 0x000fd400080e0000 */
[----:B------:R-:W-:-:S06]  /*1f980*/  ULOP3.LUT UR4, URZ, UR4, URZ, 0x33, !UPT ;  /* 0x00000004ff047292 */ /* 0x000fcc000f8e33ff */
[----:B------:R-:W-:-:S04]  /*1f990*/  IMAD.U32 R2, RZ, RZ, UR4 ;  /* 0x00000004ff027e24 */ /* 0x000fc8000f8e00ff */
[----:B------:R-:W1:Y:S02]  /*1f9a0*/  REDUX UR7, R2 ;  /* 0x00000000020773c4 */ /* 0x000e640000000000 */
[----:B------:R2:W-:Y:S01]  /*1f9b0*/  UTCATOMSWS.AND URZ, UR4 ;  /* 0x0000000400ff79e3 */ /* 0x0005e20008000000 */
[----:B0-----:R-:W-:Y:S01]  /*1f9c0*/  ISETP.EQ.U32.AND P0, PT, R0, UR5, PT ;  /* 0x0000000500007c0c */ /* 0x001fe2000bf02070 */
[----:B-1----:R-:W-:-:S12]  /*1f9d0*/  IMAD.U32 R0, RZ, RZ, UR7 ;  /* 0x00000007ff007e24 */ /* 0x002fd8000f8e00ff */
[----:B------:R2:W-:Y:S01]  /*1f9e0*/  @P0 ATOMS.AND RZ, [UR6], R0 ;  /* 0x00000000ffff098c */ /* 0x0005e2000a800006 */
[----:B------:R-:W-:Y:S05]  /*1f9f0*/  BRA `(.L_x_13) ;  /* 0x0000000000147947 */ /* 0x000fea0003800000 */
.L_x_15:
[----:B------:R-:W-:-:S07]  /*1fa00*/  MOV R2, 0x1fa20 ;  /* 0x0001fa2000027802 */ /* 0x000fce0000000f00 */
[----:B------:R-:W-:Y:S05]  /*1fa10*/  CALL.REL.NOINC `($__internal_0_$__cuda_sm10x_tcgen05_guardrail_trap_col_being_dealloced_not_returned_by_alloc) ;  /* 0x00000000002c7944 */ /* 0x000fea0003c00000 */
[----:B------:R-:W-:Y:S05]  /*1fa20*/  BRA `(.L_x_13) ;  /* 0x0000000000087947 */ /* 0x000fea0003800000 */
.L_x_14:
[----:B------:R-:W-:-:S07]  /*1fa30*/  MOV R2, 0x1fa50 ;  /* 0x0001fa5000027802 */ /* 0x000fce0000000f00 */
[----:B------:R-:W-:Y:S05]  /*1fa40*/  CALL.REL.NOINC `($__internal_2_$__cuda_sm10x_tcgen05_guardrail_trap_unallocated_columns_being_dealloced) ;  /* 0x0000000000387944 */ /* 0x000fea0003c00000 */
.L_x_13:
[----:B------:R-:W-:Y:S01]  /*1fa50*/  NOP ;  /* 0x0000000000007918 */ /* 0x000fe20000000000 */
[----:B--2---:R-:W-:Y:S05]  /*1fa60*/  EXIT ;  /* 0x000000000000794d */ /* 0x004fea0003800000 */
.L_x_8:
[----:B------:R-:W1:Y:S02]  /*1fa70*/  SYNCS.PHASECHK.TRANS64.TRYWAIT P4, [UR8], R2 ;  /* 0x00000002ff0075a7 */ /* 0x000e640008081108 */
[----:B-1----:R-:W-:Y:S05]  /*1fa80*/  @!P4 BRA `(.L_x_8) ;  /* 0xfffffffc00f8c947 */ /* 0x002fea000383ffff */
[----:B------:R-:W-:Y:S05]  /*1fa90*/  BRA `(.L_x_16) ;  /* 0xffffff60002c7947 */ /* 0x000fea000383ffff */
.L_x_12:
[----:B------:R-:W0:Y:S02]  /*1faa0*/  SYNCS.PHASECHK.TRANS64.TRYWAIT P0, [UR8], R2 ;  /* 0x00000002ff0075a7 */ /* 0x000e240008001108 */
[----:B0-----:R-:W-:Y:S05]  /*1fab0*/  @!P0 BRA `(.L_x_12) ;  /* 0xfffffffc00f88947 */ /* 0x001fea000383ffff */
[----:B------:R-:W-:Y:S05]  /*1fac0*/  BRA `(.L_x_11) ;  /* 0xffffffd000f07947 */ /* 0x000fea000383ffff */
        .weak           $__internal_0_$__cuda_sm10x_tcgen05_guardrail_trap_col_being_dealloced_not_returned_by_alloc
        .type           $__internal_0_$__cuda_sm10x_tcgen05_guardrail_trap_col_being_dealloced_not_returned_by_alloc,@function
        .size           $__internal_0_$__cuda_sm10x_tcgen05_guardrail_trap_col_being_dealloced_not_returned_by_alloc,($__internal_1_$__cuda_sm10x_tcgen05_guardrail_trap_phase_invalid_during_alloc - $__internal_0_$__cuda_sm10x_tcgen05_guardrail_trap_col_being_dealloced_not_returned_by_alloc)
$__internal_0_$__cuda_sm10x_tcgen05_guardrail_trap_col_being_dealloced_not_returned_by_alloc:
[----:B------:R-:W-:Y:S05]  /*1fad0*/  BPT.TRAP 0x1 ;  /* 0x000000040000795c */ /* 0x000fea0000300000 */
[----:B------:R-:W-:-:S04]  /*1fae0*/  IMAD.MOV.U32 R3, RZ, RZ, 0x0 ;  /* 0x00000000ff037424 */ /* 0x000fc800078e00ff */
[----:B------:R-:W-:Y:S05]  /*1faf0*/  RET.REL.NODEC R2 `(matmul_kernel) ;  /* 0xfffffe0402407950 */ /* 0x000fea0003c3ffff */
        .weak           $__internal_1_$__cuda_sm10x_tcgen05_guardrail_trap_phase_invalid_during_alloc
        .type           $__internal_1_$__cuda_sm10x_tcgen05_guardrail_trap_phase_invalid_during_alloc,@function
        .size           $__internal_1_$__cuda_sm10x_tcgen05_guardrail_trap_phase_invalid_during_alloc,($__internal_2_$__cuda_sm10x_tcgen05_guardrail_trap_unallocated_columns_being_dealloced - $__internal_1_$__cuda_sm10x_tcgen05_guardrail_trap_phase_invalid_during_alloc)
$__internal_1_$__cuda_sm10x_tcgen05_guardrail_trap_phase_invalid_during_alloc:
[----:B------:R-:W-:Y:S05]  /*1fb00*/  BPT.TRAP 0x1 ;  /* 0x000000040000795c */ /* 0x000fea0000300000 */
[----:B------:R-:W-:-:S04]  /*1fb10*/  IMAD.MOV.U32 R3, RZ, RZ, 0x0 ;  /* 0x00000000ff037424 */ /* 0x000fc800078e00ff */
[----:B------:R-:W-:Y:S05]  /*1fb20*/  RET.REL.NODEC R2 `(matmul_kernel) ;  /* 0xfffffe0402347950 */ /* 0x000fea0003c3ffff */
        .weak           $__internal_2_$__cuda_sm10x_tcgen05_guardrail_trap_unallocated_columns_being_dealloced
        .type           $__internal_2_$__cuda_sm10x_tcgen05_guardrail_trap_unallocated_columns_being_dealloced,@function
        .size           $__internal_2_$__cuda_sm10x_tcgen05_guardrail_trap_unallocated_columns_being_dealloced,(.L_x_20 - $__internal_2_$__cuda_sm10x_tcgen05_guardrail_trap_unallocated_columns_being_dealloced)
$__internal_2_$__cuda_sm10x_tcgen05_guardrail_trap_unallocated_columns_being_dealloced:
[----:B------:R-:W-:Y:S05]  /*1fb30*/  BPT.TRAP 0x1 ;  /* 0x000000040000795c */ /* 0x000fea0000300000 */
[----:B------:R-:W-:-:S04]  /*1fb40*/  IMAD.MOV.U32 R3, RZ, RZ, 0x0 ;  /* 0x00000000ff037424 */ /* 0x000fc800078e00ff */
[----:B------:R-:W-:Y:S05]  /*1fb50*/  RET.REL.NODEC R2 `(matmul_kernel) ;  /* 0xfffffe0402287950 */ /* 0x000fea0003c3ffff */
.L_x_17:
[----:B------:R-:W-:-:S00]  /*1fb60*/  BRA `(.L_x_17) ;  /* 0xfffffffc00fc7947 */ /* 0x000fc0000383ffff */
[----:B------:R-:W-:-:S00]  /*1fb70*/  NOP ;  /* 0x0000000000007918 */ /* 0x000fc00000000000 */
        /* <DEDUP_REMOVED lines=8> */
.L_x_20:


//--------------------- .nv.shared.matmul_kernel  --------------------------
	.section	.nv.shared.matmul_kernel,"aw",@nobits
	.sectionflags	@""
	.align	16
	.zero		1024


//--------------------- .nv.shared.reserved.0     --------------------------
	.section	.nv.shared.reserved.0,"aw",@nobits
	.align	8
	.weak		__nv_reservedSMEM_offset_0_alias
	.size		__nv_reservedSMEM_offset_0_alias, 0, 64
	.other		__nv_reservedSMEM_offset_0_alias,@"STO_CUDA_RESERVED_SHARED STV_DEFAULT"
__nv_reservedSMEM_offset_0_alias:
	.zero		0
.nv.shared.reserved.0:
	.zero		64
	.weak		__nv_reservedSMEM_allocation_phase
	.type		__nv_reservedSMEM_allocation_phase,@object
	.size		__nv_reservedSMEM_allocation_phase,(.L_0 - __nv_reservedSMEM_allocation_phase)
__nv_reservedSMEM_allocation_phase:
	.zero		1
.L_0:
	.zero		7
	.weak		__nv_reservedSMEM_devtool_atexit_pc
	.type		__nv_reservedSMEM_devtool_atexit_pc,@object
	.size		__nv_reservedSMEM_devtool_atexit_pc,(__nv_reservedSMEM_allocation_mask - __nv_reservedSMEM_devtool_atexit_pc)
__nv_reservedSMEM_devtool_atexit_pc:
	.zero		8
	.weak		__nv_reservedSMEM_allocation_mask
	.type		__nv_reservedSMEM_allocation_mask,@object
	.size		__nv_reservedSMEM_allocation_mask,(.L_2 - __nv_reservedSMEM_allocation_mask)
__nv_reservedSMEM_allocation_mask:
	.zero		4
.L_2:


//--------------------- .nv.constant0.matmul_kernel --------------------------
	.section	.nv.constant0.matmul_kernel,"a",@progbits
	.sectionflags	@""
	.align	4
.nv.constant0.matmul_kernel:
	.zero		976


//--------------------- SYMBOLS --------------------------

	.type		.nv.reservedSmem.offset0,@object
	.size		.nv.reservedSmem.offset0,0x4
	.type		.nv.reservedSmem.cap,@object
	.size		.nv.reservedSmem.cap,0x4
